// Copyright (c) 2024, Jay Shah, Ganesh Bikshandi, Ying Zhang, Vijay Thakkar, Pradeep Ramani, Tri Dao.
// Splitting the different template instantiations to different files to speed up compilation.
// This file is auto-generated. See "generate_kernels.py"

#include "flash_bwd_hdim256_fp16_sm90.cu"
#include "flash_bwd_hdim256_fp16_softcap_sm90.cu"

// ===== COMPILED SASS (sm_90a) =====

	.target	sm_90a

	.elftype	@"ET_EXEC"


//--------------------- .note.nv.tkinfo           --------------------------
	.section	.note.nv.tkinfo,"",@"SHT_NOTE"
	.sectionflags	@"SHF_NOTE_NV_TKINFO"
	.tkinfo
        /*0018*/ 	.word	0x00000002
        /*0030*/ 	.string	""
        /*0030*/ 	.string	"ptxas"
        /*0030*/ 	.string	"Cuda compilation tools, release 13.0, V13.0.88"
        /*0030*/ 	.string	"Build cuda_13.0.r13.0/compiler.36424714_0"
        /*0030*/ 	.string	"-arch sm_90a -m 64 "



//--------------------- .note.nv.cuinfo           --------------------------
	.section	.note.nv.cuinfo,"",@"SHT_NOTE"
	.sectionflags	@"SHF_NOTE_NV_CUINFO"
        /*0018*/ 	.short	0x0002
        /*001a*/ 	.short	0x005a
        /*001c*/ 	.short	0x0082
	.zero		2


//--------------------- .nv.info                  --------------------------
	.section	.nv.info,"",@"SHT_CUDA_INFO"
	.align	4


	//----- nvinfo : EIATTR_REGCOUNT
	.align		4
        /*0000*/ 	.byte	0x04, 0x2f
        /*0002*/ 	.short	(.L_16 - .L_15)
	.align		4
.L_15:
        /*0004*/ 	.word	index@(_ZN7cutlass13device_kernelIN5flash22FlashAttnBwdPreprocessIN4cute5tupleIJNS3_1CILi64EEENS5_ILi256EEEEEENS_6half_tEfNS_4arch4Sm90ELb1ELb1EEEEEvNT_6ParamsE)
        /*0008*/ 	.word	0x00000060


	//----- nvinfo : EIATTR_FRAME_SIZE
	.align		4
.L_16:
        /*000c*/ 	.byte	0x04, 0x11
        /*000e*/ 	.short	(.L_18 - .L_17)
	.align		4
.L_17:
        /*0010*/ 	.word	index@(_ZN7cutlass13device_kernelIN5flash22FlashAttnBwdPreprocessIN4cute5tupleIJNS3_1CILi64EEENS5_ILi256EEEEEENS_6half_tEfNS_4arch4Sm90ELb1ELb1EEEEEvNT_6ParamsE)
        /*0014*/ 	.word	0x00000000


	//----- nvinfo : EIATTR_REGCOUNT
	.align		4
.L_18:
        /*0018*/ 	.byte	0x04, 0x2f
        /*001a*/ 	.short	(.L_20 - .L_19)
	.align		4
.L_19:
        /*001c*/ 	.word	index@(_ZN7cutlass13device_kernelIN5flash11enable_sm90INS1_16FlashAttnBwdSm90INS1_25CollectiveMainloopBwdSm90ILi2ELi1ELi1EN4cute5tupleIJNS5_1CILi1EEES8_S8_EEENS6_IJNS7_ILi64EEENS7_ILi80EEENS7_ILi256EEEEEENS_6half_tEfNS_4arch4Sm90ELb1ELb0ELb0ELb1ELb0ELb0ELb1ELb1ELi2ELi1ELi1ELi1ELb0EEENS1_24CollectiveEpilogueBwdGQAISD_fSG_Li256ELb1ELb0EEENS1_25SingleTileBwdLPTSchedulerILb1ELi80ELb0EEEEEEEEEvNT_6ParamsE)
        /*0020*/ 	.word	0x000000a8


	//----- nvinfo : EIATTR_FRAME_SIZE
	.align		4
.L_20:
        /*0024*/ 	.byte	0x04, 0x11
        /*0026*/ 	.short	(.L_22 - .L_21)
	.align		4
.L_21:
        /*0028*/ 	.word	index@(_ZN7cutlass13device_kernelIN5flash11enable_sm90INS1_16FlashAttnBwdSm90INS1_25CollectiveMainloopBwdSm90ILi2ELi1ELi1EN4cute5tupleIJNS5_1CILi1EEES8_S8_EEENS6_IJNS7_ILi64EEENS7_ILi80EEENS7_ILi256EEEEEENS_6half_tEfNS_4arch4Sm90ELb1ELb0ELb0ELb1ELb0ELb0ELb1ELb1ELi2ELi1ELi1ELi1ELb0EEENS1_24CollectiveEpilogueBwdGQAISD_fSG_Li256ELb1ELb0EEENS1_25SingleTileBwdLPTSchedulerILb1ELi80ELb0EEEEEEEEEvNT_6ParamsE)
        /*002c*/ 	.word	0x00000008


	//----- nvinfo : EIATTR_REGCOUNT
	.align		4
.L_22:
        /*0030*/ 	.byte	0x04, 0x2f
        /*0032*/ 	.short	(.L_24 - .L_23)
	.align		4
.L_23:
        /*0034*/ 	.word	index@(_ZN7cutlass13device_kernelIN5flash32FlashAttnBwdPostprocessConvertdQIN4cute5tupleIJNS3_1CILi64EEENS5_ILi256EEEEEENS_6half_tEfNS_4arch4Sm90ELi256ENS3_8TiledMMAINS3_8MMA_AtomIJNS3_4SM904GMMA25MMA_64x64x16_F32F16F16_SSILNSF_5MajorE1ELSH_0ELNSF_7ScaleInE1ELSI_1EEEEEENS3_6LayoutINS4_IJNS5_ILi2EEENS5_ILi1EEESN_EEENS4_IJSN_NS5_ILi0EEESP_EEEEENS4_IJNS3_10UnderscoreESS_SS_EEEEELb1EEEEEvNT_6ParamsE)
        /*0038*/ 	.word	0x00000059


	//----- nvinfo : EIATTR_FRAME_SIZE
	.align		4
.L_24:
        /*003c*/ 	.byte	0x04, 0x11
        /*003e*/ 	.short	(.L_26 - .L_25)
	.align		4
.L_25:
        /*0040*/ 	.word	index@(_ZN7cutlass13device_kernelIN5flash32FlashAttnBwdPostprocessConvertdQIN4cute5tupleIJNS3_1CILi64EEENS5_ILi256EEEEEENS_6half_tEfNS_4arch4Sm90ELi256ENS3_8TiledMMAINS3_8MMA_AtomIJNS3_4SM904GMMA25MMA_64x64x16_F32F16F16_SSILNSF_5MajorE1ELSH_0ELNSF_7ScaleInE1ELSI_1EEEEEENS3_6LayoutINS4_IJNS5_ILi2EEENS5_ILi1EEESN_EEENS4_IJSN_NS5_ILi0EEESP_EEEEENS4_IJNS3_10UnderscoreESS_SS_EEEEELb1EEEEEvNT_6ParamsE)
        /*0044*/ 	.word	0x00000000


	//----- nvinfo : EIATTR_REGCOUNT
	.align		4
.L_26:
        /*0048*/ 	.byte	0x04, 0x2f
        /*004a*/ 	.short	(.L_28 - .L_27)
	.align		4
.L_27:
        /*004c*/ 	.word	index@(_ZN7cutlass13device_kernelIN5flash32FlashAttnBwdPostprocessConvertdQIN4cute5tupleIJNS3_1CILi80EEENS5_ILi256EEEEEENS_6half_tEfNS_4arch4Sm90ELi256ENS3_8TiledMMAINS3_8MMA_AtomIJNS3_4SM904GMMA25MMA_64x16x16_F32F16F16_SSILNSF_5MajorE1ELSH_1ELNSF_7ScaleInE1ELSI_1EEEEEENS3_6LayoutINS4_IJNS5_ILi2EEENS5_ILi1EEESN_EEENS4_IJSN_NS5_ILi0EEESP_EEEEENS4_IJNS3_10UnderscoreESS_SS_EEEEELb1EEEEEvNT_6ParamsE)
        /*0050*/ 	.word	0x0000006d


	//----- nvinfo : EIATTR_FRAME_SIZE
	.align		4
.L_28:
        /*0054*/ 	.byte	0x04, 0x11
        /*0056*/ 	.short	(.L_30 - .L_29)
	.align		4
.L_29:
        /*0058*/ 	.word	index@(_ZN7cutlass13device_kernelIN5flash32FlashAttnBwdPostprocessConvertdQIN4cute5tupleIJNS3_1CILi80EEENS5_ILi256EEEEEENS_6half_tEfNS_4arch4Sm90ELi256ENS3_8TiledMMAINS3_8MMA_AtomIJNS3_4SM904GMMA25MMA_64x16x16_F32F16F16_SSILNSF_5MajorE1ELSH_1ELNSF_7ScaleInE1ELSI_1EEEEEENS3_6LayoutINS4_IJNS5_ILi2EEENS5_ILi1EEESN_EEENS4_IJSN_NS5_ILi0EEESP_EEEEENS4_IJNS3_10UnderscoreESS_SS_EEEEELb1EEEEEvNT_6ParamsE)
        /*005c*/ 	.word	0x00000000


	//----- nvinfo : EIATTR_REGCOUNT
	.align		4
.L_30:
        /*0060*/ 	.byte	0x04, 0x2f
        /*0062*/ 	.short	(.L_32 - .L_31)
	.align		4
.L_31:
        /*0064*/ 	.word	index@(_ZN7cutlass13device_kernelIN5flash11enable_sm90INS1_16FlashAttnBwdSm90INS1_25CollectiveMainloopBwdSm90ILi2ELi1ELi1EN4cute5tupleIJNS5_1CILi1EEES8_S8_EEENS6_IJNS7_ILi64EEENS7_ILi80EEENS7_ILi256EEEEEENS_6half_tEfNS_4arch4Sm90ELb1ELb0ELb0ELb1ELb0ELb0ELb1ELb1ELi2ELi1ELi1ELi1ELb0EEENS1_21CollectiveEpilogueBwdISD_SE_SG_Li256ELb1ELb1ELi2EEENS1_25SingleTileBwdLPTSchedulerILb1ELi80ELb0EEEEEEEEEvNT_6ParamsE)
        /*0068*/ 	.word	0x000000a8


	//----- nvinfo : EIATTR_FRAME_SIZE
	.align		4
.L_32:
        /*006c*/ 	.byte	0x04, 0x11
        /*006e*/ 	.short	(.L_34 - .L_33)
	.align		4
.L_33:
        /*0070*/ 	.word	index@(_ZN7cutlass13device_kernelIN5flash11enable_sm90INS1_16FlashAttnBwdSm90INS1_25CollectiveMainloopBwdSm90ILi2ELi1ELi1EN4cute5tupleIJNS5_1CILi1EEES8_S8_EEENS6_IJNS7_ILi64EEENS7_ILi80EEENS7_ILi256EEEEEENS_6half_tEfNS_4arch4Sm90ELb1ELb0ELb0ELb1ELb0ELb0ELb1ELb1ELi2ELi1ELi1ELi1ELb0EEENS1_21CollectiveEpilogueBwdISD_SE_SG_Li256ELb1ELb1ELi2EEENS1_25SingleTileBwdLPTSchedulerILb1ELi80ELb0EEEEEEEEEvNT_6ParamsE)
        /*0074*/ 	.word	0x00000010


	//----- nvinfo : EIATTR_REGCOUNT
	.align		4
.L_34:
        /*0078*/ 	.byte	0x04, 0x2f
        /*007a*/ 	.short	(.L_36 - .L_35)
	.align		4
.L_35:
        /*007c*/ 	.word	index@(_ZN7cutlass13device_kernelIN5flash22FlashAttnBwdPreprocessIN4cute5tupleIJNS3_1CILi64EEENS5_ILi256EEEEEENS_6half_tEfNS_4arch4Sm90ELb1ELb0EEEEEvNT_6ParamsE)
        /*0080*/ 	.word	0x0000006a


	//----- nvinfo : EIATTR_FRAME_SIZE
	.align		4
.L_36:
        /*0084*/ 	.byte	0x04, 0x11
        /*0086*/ 	.short	(.L_38 - .L_37)
	.align		4
.L_37:
        /*0088*/ 	.word	index@(_ZN7cutlass13device_kernelIN5flash22FlashAttnBwdPreprocessIN4cute5tupleIJNS3_1CILi64EEENS5_ILi256EEEEEENS_6half_tEfNS_4arch4Sm90ELb1ELb0EEEEEvNT_6ParamsE)
        /*008c*/ 	.word	0x00000000


	//----- nvinfo : EIATTR_REGCOUNT
	.align		4
.L_38:
        /*0090*/ 	.byte	0x04, 0x2f
        /*0092*/ 	.short	(.L_40 - .L_39)
	.align		4
.L_39:
        /*0094*/ 	.word	index@(_ZN7cutlass13device_kernelIN5flash11enable_sm90INS1_16FlashAttnBwdSm90INS1_25CollectiveMainloopBwdSm90ILi2ELi1ELi1EN4cute5tupleIJNS5_1CILi1EEES8_S8_EEENS6_IJNS7_ILi64EEENS7_ILi80EEENS7_ILi256EEEEEENS_6half_tEfNS_4arch4Sm90ELb1ELb0ELb0ELb0ELb0ELb0ELb1ELb1ELi2ELi1ELi1ELi1ELb0EEENS1_24CollectiveEpilogueBwdGQAISD_fSG_Li256ELb0ELb0EEENS1_25SingleTileBwdLPTSchedulerILb0ELi80ELb0EEEEEEEEEvNT_6ParamsE)
        /*0098*/ 	.word	0x000000a8


	//----- nvinfo : EIATTR_FRAME_SIZE
	.align		4
.L_40:
        /*009c*/ 	.byte	0x04, 0x11
        /*009e*/ 	.short	(.L_42 - .L_41)
	.align		4
.L_41:
        /*00a0*/ 	.word	index@(_ZN7cutlass13device_kernelIN5flash11enable_sm90INS1_16FlashAttnBwdSm90INS1_25CollectiveMainloopBwdSm90ILi2ELi1ELi1EN4cute5tupleIJNS5_1CILi1EEES8_S8_EEENS6_IJNS7_ILi64EEENS7_ILi80EEENS7_ILi256EEEEEENS_6half_tEfNS_4arch4Sm90ELb1ELb0ELb0ELb0ELb0ELb0ELb1ELb1ELi2ELi1ELi1ELi1ELb0EEENS1_24CollectiveEpilogueBwdGQAISD_fSG_Li256ELb0ELb0EEENS1_25SingleTileBwdLPTSchedulerILb0ELi80ELb0EEEEEEEEEvNT_6ParamsE)
        /*00a4*/ 	.word	0x00000010


	//----- nvinfo : EIATTR_REGCOUNT
	.align		4
.L_42:
        /*00a8*/ 	.byte	0x04, 0x2f
        /*00aa*/ 	.short	(.L_44 - .L_43)
	.align		4
.L_43:
        /*00ac*/ 	.word	index@(_ZN7cutlass13device_kernelIN5flash11enable_sm90INS1_16FlashAttnBwdSm90INS1_25CollectiveMainloopBwdSm90ILi2ELi1ELi1EN4cute5tupleIJNS5_1CILi1EEES8_S8_EEENS6_IJNS7_ILi64EEENS7_ILi80EEENS7_ILi256EEEEEENS_6half_tEfNS_4arch4Sm90ELb1ELb0ELb0ELb0ELb0ELb0ELb1ELb1ELi2ELi1ELi1ELi1ELb0EEENS1_21CollectiveEpilogueBwdISD_SE_SG_Li256ELb0ELb1ELi2EEENS1_25SingleTileBwdLPTSchedulerILb0ELi80ELb0EEEEEEEEEvNT_6ParamsE)
        /*00b0*/ 	.word	0x000000a8


	//----- nvinfo : EIATTR_FRAME_SIZE
	.align		4
.L_44:
        /*00b4*/ 	.byte	0x04, 0x11
        /*00b6*/ 	.short	(.L_46 - .L_45)
	.align		4
.L_45:
        /*00b8*/ 	.word	index@(_ZN7cutlass13device_kernelIN5flash11enable_sm90INS1_16FlashAttnBwdSm90INS1_25CollectiveMainloopBwdSm90ILi2ELi1ELi1EN4cute5tupleIJNS5_1CILi1EEES8_S8_EEENS6_IJNS7_ILi64EEENS7_ILi80EEENS7_ILi256EEEEEENS_6half_tEfNS_4arch4Sm90ELb1ELb0ELb0ELb0ELb0ELb0ELb1ELb1ELi2ELi1ELi1ELi1ELb0EEENS1_21CollectiveEpilogueBwdISD_SE_SG_Li256ELb0ELb1ELi2EEENS1_25SingleTileBwdLPTSchedulerILb0ELi80ELb0EEEEEEEEEvNT_6ParamsE)
        /*00bc*/ 	.word	0x00000010


	//----- nvinfo : EIATTR_REGCOUNT
	.align		4
.L_46:
        /*00c0*/ 	.byte	0x04, 0x2f
        /*00c2*/ 	.short	(.L_48 - .L_47)
	.align		4
.L_47:
        /*00c4*/ 	.word	index@(_ZN7cutlass13device_kernelIN5flash11enable_sm90INS1_16FlashAttnBwdSm90INS1_25CollectiveMainloopBwdSm90ILi2ELi1ELi1EN4cute5tupleIJNS5_1CILi1EEES8_S8_EEENS6_IJNS7_ILi64EEENS7_ILi80EEENS7_ILi256EEEEEENS_6half_tEfNS_4arch4Sm90ELb0ELb1ELb0ELb1ELb0ELb0ELb1ELb1ELi2ELi1ELi1ELi1ELb0EEENS1_24CollectiveEpilogueBwdGQAISD_fSG_Li256ELb1ELb0EEENS1_19SingleTileSchedulerILb1ELb0ELb0ELi80EEEEEEEEEvNT_6ParamsE)
        /*00c8*/ 	.word	0x000000a8


	//----- nvinfo : EIATTR_FRAME_SIZE
	.align		4
.L_48:
        /*00cc*/ 	.byte	0x04, 0x11
        /*00ce*/ 	.short	(.L_50 - .L_49)
	.align		4
.L_49:
        /*00d0*/ 	.word	index@(_ZN7cutlass13device_kernelIN5flash11enable_sm90INS1_16FlashAttnBwdSm90INS1_25CollectiveMainloopBwdSm90ILi2ELi1ELi1EN4cute5tupleIJNS5_1CILi1EEES8_S8_EEENS6_IJNS7_ILi64EEENS7_ILi80EEENS7_ILi256EEEEEENS_6half_tEfNS_4arch4Sm90ELb0ELb1ELb0ELb1ELb0ELb0ELb1ELb1ELi2ELi1ELi1ELi1ELb0EEENS1_24CollectiveEpilogueBwdGQAISD_fSG_Li256ELb1ELb0EEENS1_19SingleTileSchedulerILb1ELb0ELb0ELi80EEEEEEEEEvNT_6ParamsE)
        /*00d4*/ 	.word	0x00000008


	//----- nvinfo : EIATTR_REGCOUNT
	.align		4
.L_50:
        /*00d8*/ 	.byte	0x04, 0x2f
        /*00da*/ 	.short	(.L_52 - .L_51)
	.align		4
.L_51:
        /*00dc*/ 	.word	index@(_ZN7cutlass13device_kernelIN5flash11enable_sm90INS1_16FlashAttnBwdSm90INS1_25CollectiveMainloopBwdSm90ILi2ELi1ELi1EN4cute5tupleIJNS5_1CILi1EEES8_S8_EEENS6_IJNS7_ILi64EEENS7_ILi80EEENS7_ILi256EEEEEENS_6half_tEfNS_4arch4Sm90ELb0ELb1ELb0ELb1ELb0ELb0ELb1ELb1ELi2ELi1ELi1ELi1ELb0EEENS1_21CollectiveEpilogueBwdISD_SE_SG_Li256ELb1ELb1ELi2EEENS1_19SingleTileSchedulerILb1ELb0ELb0ELi80EEEEEEEEEvNT_6ParamsE)
        /*00e0*/ 	.word	0x000000a8


	//----- nvinfo : EIATTR_FRAME_SIZE
	.align		4
.L_52:
        /*00e4*/ 	.byte	0x04, 0x11
        /*00e6*/ 	.short	(.L_54 - .L_53)
	.align		4
.L_53:
        /*00e8*/ 	.word	index@(_ZN7cutlass13device_kernelIN5flash11enable_sm90INS1_16FlashAttnBwdSm90INS1_25CollectiveMainloopBwdSm90ILi2ELi1ELi1EN4cute5tupleIJNS5_1CILi1EEES8_S8_EEENS6_IJNS7_ILi64EEENS7_ILi80EEENS7_ILi256EEEEEENS_6half_tEfNS_4arch4Sm90ELb0ELb1ELb0ELb1ELb0ELb0ELb1ELb1ELi2ELi1ELi1ELi1ELb0EEENS1_21CollectiveEpilogueBwdISD_SE_SG_Li256ELb1ELb1ELi2EEENS1_19SingleTileSchedulerILb1ELb0ELb0ELi80EEEEEEEEEvNT_6ParamsE)
        /*00ec*/ 	.word	0x00000008


	//----- nvinfo : EIATTR_REGCOUNT
	.align		4
.L_54:
        /*00f0*/ 	.byte	0x04, 0x2f
        /*00f2*/ 	.short	(.L_56 - .L_55)
	.align		4
.L_55:
        /*00f4*/ 	.word	index@(_ZN7cutlass13device_kernelIN5flash11enable_sm90INS1_16FlashAttnBwdSm90INS1_25CollectiveMainloopBwdSm90ILi2ELi1ELi1EN4cute5tupleIJNS5_1CILi1EEES8_S8_EEENS6_IJNS7_ILi64EEENS7_ILi80EEENS7_ILi256EEEEEENS_6half_tEfNS_4arch4Sm90ELb0ELb1ELb0ELb0ELb0ELb0ELb1ELb1ELi2ELi1ELi1ELi1ELb0EEENS1_24CollectiveEpilogueBwdGQAISD_fSG_Li256ELb0ELb0EEENS1_19SingleTileSchedulerILb0ELb0ELb0ELi80EEEEEEEEEvNT_6ParamsE)
        /*00f8*/ 	.word	0x000000a8


	//----- nvinfo : EIATTR_FRAME_SIZE
	.align		4
.L_56:
        /*00fc*/ 	.byte	0x04, 0x11
        /*00fe*/ 	.short	(.L_58 - .L_57)
	.align		4
.L_57:
        /*0100*/ 	.word	index@(_ZN7cutlass13device_kernelIN5flash11enable_sm90INS1_16FlashAttnBwdSm90INS1_25CollectiveMainloopBwdSm90ILi2ELi1ELi1EN4cute5tupleIJNS5_1CILi1EEES8_S8_EEENS6_IJNS7_ILi64EEENS7_ILi80EEENS7_ILi256EEEEEENS_6half_tEfNS_4arch4Sm90ELb0ELb1ELb0ELb0ELb0ELb0ELb1ELb1ELi2ELi1ELi1ELi1ELb0EEENS1_24CollectiveEpilogueBwdGQAISD_fSG_Li256ELb0ELb0EEENS1_19SingleTileSchedulerILb0ELb0ELb0ELi80EEEEEEEEEvNT_6ParamsE)
        /*0104*/ 	.word	0x00000008


	//----- nvinfo : EIATTR_REGCOUNT
	.align		4
.L_58:
        /*0108*/ 	.byte	0x04, 0x2f
        /*010a*/ 	.short	(.L_60 - .L_59)
	.align		4
.L_59:
        /*010c*/ 	.word	index@(_ZN7cutlass13device_kernelIN5flash11enable_sm90INS1_16FlashAttnBwdSm90INS1_25CollectiveMainloopBwdSm90ILi2ELi1ELi1EN4cute5tupleIJNS5_1CILi1EEES8_S8_EEENS6_IJNS7_ILi64EEENS7_ILi80EEENS7_ILi256EEEEEENS_6half_tEfNS_4arch4Sm90ELb0ELb1ELb0ELb0ELb0ELb0ELb1ELb1ELi2ELi1ELi1ELi1ELb0EEENS1_21CollectiveEpilogueBwdISD_SE_SG_Li256ELb0ELb1ELi2EEENS1_19SingleTileSchedulerILb0ELb0ELb0ELi80EEEEEEEEEvNT_6ParamsE)
        /*0110*/ 	.word	0x000000a8


	//----- nvinfo : EIATTR_FRAME_SIZE
	.align		4
.L_60:
        /*0114*/ 	.byte	0x04, 0x11
        /*0116*/ 	.short	(.L_62 - .L_61)
	.align		4
.L_61:
        /*0118*/ 	.word	index@(_ZN7cutlass13device_kernelIN5flash11enable_sm90INS1_16FlashAttnBwdSm90INS1_25CollectiveMainloopBwdSm90ILi2ELi1ELi1EN4cute5tupleIJNS5_1CILi1EEES8_S8_EEENS6_IJNS7_ILi64EEENS7_ILi80EEENS7_ILi256EEEEEENS_6half_tEfNS_4arch4Sm90ELb0ELb1ELb0ELb0ELb0ELb0ELb1ELb1ELi2ELi1ELi1ELi1ELb0EEENS1_21CollectiveEpilogueBwdISD_SE_SG_Li256ELb0ELb1ELi2EEENS1_19SingleTileSchedulerILb0ELb0ELb0ELi80EEEEEEEEEvNT_6ParamsE)
        /*011c*/ 	.word	0x00000008


	//----- nvinfo : EIATTR_REGCOUNT
	.align		4
.L_62:
        /*0120*/ 	.byte	0x04, 0x2f
        /*0122*/ 	.short	(.L_64 - .L_63)
	.align		4
.L_63:
        /*0124*/ 	.word	index@(_ZN7cutlass13device_kernelIN5flash11enable_sm90INS1_16FlashAttnBwdSm90INS1_25CollectiveMainloopBwdSm90ILi2ELi1ELi1EN4cute5tupleIJNS5_1CILi1EEES8_S8_EEENS6_IJNS7_ILi64EEENS7_ILi80EEENS7_ILi256EEEEEENS_6half_tEfNS_4arch4Sm90ELb0ELb0ELb0ELb1ELb0ELb0ELb1ELb1ELi2ELi1ELi1ELi1ELb0EEENS1_24CollectiveEpilogueBwdGQAISD_fSG_Li256ELb1ELb0EEENS1_19SingleTileSchedulerILb1ELb0ELb0ELi80EEEEEEEEEvNT_6ParamsE)
        /*0128*/ 	.word	0x000000a8


	//----- nvinfo : EIATTR_FRAME_SIZE
	.align		4
.L_64:
        /*012c*/ 	.byte	0x04, 0x11
        /*012e*/ 	.short	(.L_66 - .L_65)
	.align		4
.L_65:
        /*0130*/ 	.word	index@(_ZN7cutlass13device_kernelIN5flash11enable_sm90INS1_16FlashAttnBwdSm90INS1_25CollectiveMainloopBwdSm90ILi2ELi1ELi1EN4cute5tupleIJNS5_1CILi1EEES8_S8_EEENS6_IJNS7_ILi64EEENS7_ILi80EEENS7_ILi256EEEEEENS_6half_tEfNS_4arch4Sm90ELb0ELb0ELb0ELb1ELb0ELb0ELb1ELb1ELi2ELi1ELi1ELi1ELb0EEENS1_24CollectiveEpilogueBwdGQAISD_fSG_Li256ELb1ELb0EEENS1_19SingleTileSchedulerILb1ELb0ELb0ELi80EEEEEEEEEvNT_6ParamsE)
        /*0134*/ 	.word	0x00000010


	//----- nvinfo : EIATTR_REGCOUNT
	.align		4
.L_66:
        /*0138*/ 	.byte	0x04, 0x2f
        /*013a*/ 	.short	(.L_68 - .L_67)
	.align		4
.L_67:
        /*013c*/ 	.word	index@(_ZN7cutlass13device_kernelIN5flash11enable_sm90INS1_16FlashAttnBwdSm90INS1_25CollectiveMainloopBwdSm90ILi2ELi1ELi1EN4cute5tupleIJNS5_1CILi1EEES8_S8_EEENS6_IJNS7_ILi64EEENS7_ILi80EEENS7_ILi256EEEEEENS_6half_tEfNS_4arch4Sm90ELb0ELb0ELb0ELb1ELb0ELb0ELb1ELb1ELi2ELi1ELi1ELi1ELb0EEENS1_21CollectiveEpilogueBwdISD_SE_SG_Li256ELb1ELb1ELi2EEENS1_19SingleTileSchedulerILb1ELb0ELb0ELi80EEEEEEEEEvNT_6ParamsE)
        /*0140*/ 	.word	0x000000a8


	//----- nvinfo : EIATTR_FRAME_SIZE
	.align		4
.L_68:
        /*0144*/ 	.byte	0x04, 0x11
        /*0146*/ 	.short	(.L_70 - .L_69)
	.align		4
.L_69:
        /*0148*/ 	.word	index@(_ZN7cutlass13device_kernelIN5flash11enable_sm90INS1_16FlashAttnBwdSm90INS1_25CollectiveMainloopBwdSm90ILi2ELi1ELi1EN4cute5tupleIJNS5_1CILi1EEES8_S8_EEENS6_IJNS7_ILi64EEENS7_ILi80EEENS7_ILi256EEEEEENS_6half_tEfNS_4arch4Sm90ELb0ELb0ELb0ELb1ELb0ELb0ELb1ELb1ELi2ELi1ELi1ELi1ELb0EEENS1_21CollectiveEpilogueBwdISD_SE_SG_Li256ELb1ELb1ELi2EEENS1_19SingleTileSchedulerILb1ELb0ELb0ELi80EEEEEEEEEvNT_6ParamsE)
        /*014c*/ 	.word	0x00000010


	//----- nvinfo : EIATTR_REGCOUNT
	.align		4
.L_70:
        /*0150*/ 	.byte	0x04, 0x2f
        /*0152*/ 	.short	(.L_72 - .L_71)
	.align		4
.L_71:
        /*0154*/ 	.word	index@(_ZN7cutlass13device_kernelIN5flash11enable_sm90INS1_16FlashAttnBwdSm90INS1_25CollectiveMainloopBwdSm90ILi2ELi1ELi1EN4cute5tupleIJNS5_1CILi1EEES8_S8_EEENS6_IJNS7_ILi64EEENS7_ILi80EEENS7_ILi256EEEEEENS_6half_tEfNS_4arch4Sm90ELb0ELb0ELb0ELb0ELb0ELb0ELb1ELb1ELi2ELi1ELi1ELi1ELb0EEENS1_24CollectiveEpilogueBwdGQAISD_fSG_Li256ELb0ELb0EEENS1_19SingleTileSchedulerILb0ELb0ELb0ELi80EEEEEEEEEvNT_6ParamsE)
        /*0158*/ 	.word	0x000000a8


	//----- nvinfo : EIATTR_FRAME_SIZE
	.align		4
.L_72:
        /*015c*/ 	.byte	0x04, 0x11
        /*015e*/ 	.short	(.L_74 - .L_73)
	.align		4
.L_73:
        /*0160*/ 	.word	index@(_ZN7cutlass13device_kernelIN5flash11enable_sm90INS1_16FlashAttnBwdSm90INS1_25CollectiveMainloopBwdSm90ILi2ELi1ELi1EN4cute5tupleIJNS5_1CILi1EEES8_S8_EEENS6_IJNS7_ILi64EEENS7_ILi80EEENS7_ILi256EEEEEENS_6half_tEfNS_4arch4Sm90ELb0ELb0ELb0ELb0ELb0ELb0ELb1ELb1ELi2ELi1ELi1ELi1ELb0EEENS1_24CollectiveEpilogueBwdGQAISD_fSG_Li256ELb0ELb0EEENS1_19SingleTileSchedulerILb0ELb0ELb0ELi80EEEEEEEEEvNT_6ParamsE)
        /*0164*/ 	.word	0x00000008


	//----- nvinfo : EIATTR_REGCOUNT
	.align		4
.L_74:
        /*0168*/ 	.byte	0x04, 0x2f
        /*016a*/ 	.short	(.L_76 - .L_75)
	.align		4
.L_75:
        /*016c*/ 	.word	index@(_ZN7cutlass13device_kernelIN5flash11enable_sm90INS1_16FlashAttnBwdSm90INS1_25CollectiveMainloopBwdSm90ILi2ELi1ELi1EN4cute5tupleIJNS5_1CILi1EEES8_S8_EEENS6_IJNS7_ILi64EEENS7_ILi80EEENS7_ILi256EEEEEENS_6half_tEfNS_4arch4Sm90ELb0ELb0ELb0ELb0ELb0ELb0ELb1ELb1ELi2ELi1ELi1ELi1ELb0EEENS1_21CollectiveEpilogueBwdISD_SE_SG_Li256ELb0ELb1ELi2EEENS1_19SingleTileSchedulerILb0ELb0ELb0ELi80EEEEEEEEEvNT_6ParamsE)
        /*0170*/ 	.word	0x000000a8


	//----- nvinfo : EIATTR_FRAME_SIZE
	.align		4
.L_76:
        /*0174*/ 	.byte	0x04, 0x11
        /*0176*/ 	.short	(.L_78 - .L_77)
	.align		4
.L_77:
        /*0178*/ 	.word	index@(_ZN7cutlass13device_kernelIN5flash11enable_sm90INS1_16FlashAttnBwdSm90INS1_25CollectiveMainloopBwdSm90ILi2ELi1ELi1EN4cute5tupleIJNS5_1CILi1EEES8_S8_EEENS6_IJNS7_ILi64EEENS7_ILi80EEENS7_ILi256EEEEEENS_6half_tEfNS_4arch4Sm90ELb0ELb0ELb0ELb0ELb0ELb0ELb1ELb1ELi2ELi1ELi1ELi1ELb0EEENS1_21CollectiveEpilogueBwdISD_SE_SG_Li256ELb0ELb1ELi2EEENS1_19SingleTileSchedulerILb0ELb0ELb0ELi80EEEEEEEEEvNT_6ParamsE)
        /*017c*/ 	.word	0x00000008


	//----- nvinfo : EIATTR_REGCOUNT
	.align		4
.L_78:
        /*0180*/ 	.byte	0x04, 0x2f
        /*0182*/ 	.short	(.L_80 - .L_79)
	.align		4
.L_79:
        /*0184*/ 	.word	index@(_ZN7cutlass13device_kernelIN5flash11enable_sm90INS1_16FlashAttnBwdSm90INS1_25CollectiveMainloopBwdSm90ILi2ELi1ELi1EN4cute5tupleIJNS5_1CILi1EEES8_S8_EEENS6_IJNS7_ILi64EEENS7_ILi80EEENS7_ILi256EEEEEENS_6half_tEfNS_4arch4Sm90ELb1ELb0ELb1ELb1ELb0ELb0ELb1ELb1ELi2ELi1ELi1ELi1ELb0EEENS1_24CollectiveEpilogueBwdGQAISD_fSG_Li256ELb1ELb0EEENS1_25SingleTileBwdLPTSchedulerILb1ELi80ELb0EEEEEEEEEvNT_6ParamsE)
        /*0188*/ 	.word	0x000000a8


	//----- nvinfo : EIATTR_FRAME_SIZE
	.align		4
.L_80:
        /*018c*/ 	.byte	0x04, 0x11
        /*018e*/ 	.short	(.L_82 - .L_81)
	.align		4
.L_81:
        /*0190*/ 	.word	index@(_ZN7cutlass13device_kernelIN5flash11enable_sm90INS1_16FlashAttnBwdSm90INS1_25CollectiveMainloopBwdSm90ILi2ELi1ELi1EN4cute5tupleIJNS5_1CILi1EEES8_S8_EEENS6_IJNS7_ILi64EEENS7_ILi80EEENS7_ILi256EEEEEENS_6half_tEfNS_4arch4Sm90ELb1ELb0ELb1ELb1ELb0ELb0ELb1ELb1ELi2ELi1ELi1ELi1ELb0EEENS1_24CollectiveEpilogueBwdGQAISD_fSG_Li256ELb1ELb0EEENS1_25SingleTileBwdLPTSchedulerILb1ELi80ELb0EEEEEEEEEvNT_6ParamsE)
        /*0194*/ 	.word	0x00000018


	//----- nvinfo : EIATTR_REGCOUNT
	.align		4
.L_82:
        /*0198*/ 	.byte	0x04, 0x2f
        /*019a*/ 	.short	(.L_84 - .L_83)
	.align		4
.L_83:
        /*019c*/ 	.word	index@(_ZN7cutlass13device_kernelIN5flash11enable_sm90INS1_16FlashAttnBwdSm90INS1_25CollectiveMainloopBwdSm90ILi2ELi1ELi1EN4cute5tupleIJNS5_1CILi1EEES8_S8_EEENS6_IJNS7_ILi64EEENS7_ILi80EEENS7_ILi256EEEEEENS_6half_tEfNS_4arch4Sm90ELb1ELb0ELb1ELb1ELb0ELb0ELb1ELb1ELi2ELi1ELi1ELi1ELb0EEENS1_21CollectiveEpilogueBwdISD_SE_SG_Li256ELb1ELb1ELi2EEENS1_25SingleTileBwdLPTSchedulerILb1ELi80ELb0EEEEEEEEEvNT_6ParamsE)
        /*01a0*/ 	.word	0x000000a8


	//----- nvinfo : EIATTR_FRAME_SIZE
	.align		4
.L_84:
        /*01a4*/ 	.byte	0x04, 0x11
        /*01a6*/ 	.short	(.L_86 - .L_85)
	.align		4
.L_85:
        /*01a8*/ 	.word	index@(_ZN7cutlass13device_kernelIN5flash11enable_sm90INS1_16FlashAttnBwdSm90INS1_25CollectiveMainloopBwdSm90ILi2ELi1ELi1EN4cute5tupleIJNS5_1CILi1EEES8_S8_EEENS6_IJNS7_ILi64EEENS7_ILi80EEENS7_ILi256EEEEEENS_6half_tEfNS_4arch4Sm90ELb1ELb0ELb1ELb1ELb0ELb0ELb1ELb1ELi2ELi1ELi1ELi1ELb0EEENS1_21CollectiveEpilogueBwdISD_SE_SG_Li256ELb1ELb1ELi2EEENS1_25SingleTileBwdLPTSchedulerILb1ELi80ELb0EEEEEEEEEvNT_6ParamsE)
        /*01ac*/ 	.word	0x00000018


	//----- nvinfo : EIATTR_REGCOUNT
	.align		4
.L_86:
        /*01b0*/ 	.byte	0x04, 0x2f
        /*01b2*/ 	.short	(.L_88 - .L_87)
	.align		4
.L_87:
        /*01b4*/ 	.word	index@(_ZN7cutlass13device_kernelIN5flash11enable_sm90INS1_16FlashAttnBwdSm90INS1_25CollectiveMainloopBwdSm90ILi2ELi1ELi1EN4cute5tupleIJNS5_1CILi1EEES8_S8_EEENS6_IJNS7_ILi64EEENS7_ILi80EEENS7_ILi256EEEEEENS_6half_tEfNS_4arch4Sm90ELb1ELb0ELb1ELb0ELb0ELb0ELb1ELb1ELi2ELi1ELi1ELi1ELb0EEENS1_24CollectiveEpilogueBwdGQAISD_fSG_Li256ELb0ELb0EEENS1_25SingleTileBwdLPTSchedulerILb0ELi80ELb0EEEEEEEEEvNT_6ParamsE)
        /*01b8*/ 	.word	0x000000a8


	//----- nvinfo : EIATTR_FRAME_SIZE
	.align		4
.L_88:
        /*01bc*/ 	.byte	0x04, 0x11
        /*01be*/ 	.short	(.L_90 - .L_89)
	.align		4
.L_89:
        /*01c0*/ 	.word	index@(_ZN7cutlass13device_kernelIN5flash11enable_sm90INS1_16FlashAttnBwdSm90INS1_25CollectiveMainloopBwdSm90ILi2ELi1ELi1EN4cute5tupleIJNS5_1CILi1EEES8_S8_EEENS6_IJNS7_ILi64EEENS7_ILi80EEENS7_ILi256EEEEEENS_6half_tEfNS_4arch4Sm90ELb1ELb0ELb1ELb0ELb0ELb0ELb1ELb1ELi2ELi1ELi1ELi1ELb0EEENS1_24CollectiveEpilogueBwdGQAISD_fSG_Li256ELb0ELb0EEENS1_25SingleTileBwdLPTSchedulerILb0ELi80ELb0EEEEEEEEEvNT_6ParamsE)
        /*01c4*/ 	.word	0x00000020


	//----- nvinfo : EIATTR_REGCOUNT
	.align		4
.L_90:
        /*01c8*/ 	.byte	0x04, 0x2f
        /*01ca*/ 	.short	(.L_92 - .L_91)
	.align		4
.L_91:
        /*01cc*/ 	.word	index@(_ZN7cutlass13device_kernelIN5flash11enable_sm90INS1_16FlashAttnBwdSm90INS1_25CollectiveMainloopBwdSm90ILi2ELi1ELi1EN4cute5tupleIJNS5_1CILi1EEES8_S8_EEENS6_IJNS7_ILi64EEENS7_ILi80EEENS7_ILi256EEEEEENS_6half_tEfNS_4arch4Sm90ELb1ELb0ELb1ELb0ELb0ELb0ELb1ELb1ELi2ELi1ELi1ELi1ELb0EEENS1_21CollectiveEpilogueBwdISD_SE_SG_Li256ELb0ELb1ELi2EEENS1_25SingleTileBwdLPTSchedulerILb0ELi80ELb0EEEEEEEEEvNT_6ParamsE)
        /*01d0*/ 	.word	0x000000a8


	//----- nvinfo : EIATTR_FRAME_SIZE
	.align		4
.L_92:
        /*01d4*/ 	.byte	0x04, 0x11
        /*01d6*/ 	.short	(.L_94 - .L_93)
	.align		4
.L_93:
        /*01d8*/ 	.word	index@(_ZN7cutlass13device_kernelIN5flash11enable_sm90INS1_16FlashAttnBwdSm90INS1_25CollectiveMainloopBwdSm90ILi2ELi1ELi1EN4cute5tupleIJNS5_1CILi1EEES8_S8_EEENS6_IJNS7_ILi64EEENS7_ILi80EEENS7_ILi256EEEEEENS_6half_tEfNS_4arch4Sm90ELb1ELb0ELb1ELb0ELb0ELb0ELb1ELb1ELi2ELi1ELi1ELi1ELb0EEENS1_21CollectiveEpilogueBwdISD_SE_SG_Li256ELb0ELb1ELi2EEENS1_25SingleTileBwdLPTSchedulerILb0ELi80ELb0EEEEEEEEEvNT_6ParamsE)
        /*01dc*/ 	.word	0x00000018


	//----- nvinfo : EIATTR_REGCOUNT
	.align		4
.L_94:
        /*01e0*/ 	.byte	0x04, 0x2f
        /*01e2*/ 	.short	(.L_96 - .L_95)
	.align		4
.L_95:
        /*01e4*/ 	.word	index@(_ZN7cutlass13device_kernelIN5flash11enable_sm90INS1_16FlashAttnBwdSm90INS1_25CollectiveMainloopBwdSm90ILi2ELi1ELi1EN4cute5tupleIJNS5_1CILi1EEES8_S8_EEENS6_IJNS7_ILi64EEENS7_ILi80EEENS7_ILi256EEEEEENS_6half_tEfNS_4arch4Sm90ELb0ELb1ELb1ELb1ELb0ELb0ELb1ELb1ELi2ELi1ELi1ELi1ELb0EEENS1_24CollectiveEpilogueBwdGQAISD_fSG_Li256ELb1ELb0EEENS1_19SingleTileSchedulerILb1ELb0ELb0ELi80EEEEEEEEEvNT_6ParamsE)
        /*01e8*/ 	.word	0x000000a8


	//----- nvinfo : EIATTR_FRAME_SIZE
	.align		4
.L_96:
        /*01ec*/ 	.byte	0x04, 0x11
        /*01ee*/ 	.short	(.L_98 - .L_97)
	.align		4
.L_97:
        /*01f0*/ 	.word	index@(_ZN7cutlass13device_kernelIN5flash11enable_sm90INS1_16FlashAttnBwdSm90INS1_25CollectiveMainloopBwdSm90ILi2ELi1ELi1EN4cute5tupleIJNS5_1CILi1EEES8_S8_EEENS6_IJNS7_ILi64EEENS7_ILi80EEENS7_ILi256EEEEEENS_6half_tEfNS_4arch4Sm90ELb0ELb1ELb1ELb1ELb0ELb0ELb1ELb1ELi2ELi1ELi1ELi1ELb0EEENS1_24CollectiveEpilogueBwdGQAISD_fSG_Li256ELb1ELb0EEENS1_19SingleTileSchedulerILb1ELb0ELb0ELi80EEEEEEEEEvNT_6ParamsE)
        /*01f4*/ 	.word	0x00000008


	//----- nvinfo : EIATTR_REGCOUNT
	.align		4
.L_98:
        /*01f8*/ 	.byte	0x04, 0x2f
        /*01fa*/ 	.short	(.L_100 - .L_99)
	.align		4
.L_99:
        /*01fc*/ 	.word	index@(_ZN7cutlass13device_kernelIN5flash11enable_sm90INS1_16FlashAttnBwdSm90INS1_25CollectiveMainloopBwdSm90ILi2ELi1ELi1EN4cute5tupleIJNS5_1CILi1EEES8_S8_EEENS6_IJNS7_ILi64EEENS7_ILi80EEENS7_ILi256EEEEEENS_6half_tEfNS_4arch4Sm90ELb0ELb1ELb1ELb1ELb0ELb0ELb1ELb1ELi2ELi1ELi1ELi1ELb0EEENS1_21CollectiveEpilogueBwdISD_SE_SG_Li256ELb1ELb1ELi2EEENS1_19SingleTileSchedulerILb1ELb0ELb0ELi80EEEEEEEEEvNT_6ParamsE)
        /*0200*/ 	.word	0x000000a8


	//----- nvinfo : EIATTR_FRAME_SIZE
	.align		4
.L_100:
        /*0204*/ 	.byte	0x04, 0x11
        /*0206*/ 	.short	(.L_102 - .L_101)
	.align		4
.L_101:
        /*0208*/ 	.word	index@(_ZN7cutlass13device_kernelIN5flash11enable_sm90INS1_16FlashAttnBwdSm90INS1_25CollectiveMainloopBwdSm90ILi2ELi1ELi1EN4cute5tupleIJNS5_1CILi1EEES8_S8_EEENS6_IJNS7_ILi64EEENS7_ILi80EEENS7_ILi256EEEEEENS_6half_tEfNS_4arch4Sm90ELb0ELb1ELb1ELb1ELb0ELb0ELb1ELb1ELi2ELi1ELi1ELi1ELb0EEENS1_21CollectiveEpilogueBwdISD_SE_SG_Li256ELb1ELb1ELi2EEENS1_19SingleTileSchedulerILb1ELb0ELb0ELi80EEEEEEEEEvNT_6ParamsE)
        /*020c*/ 	.word	0x00000008


	//----- nvinfo : EIATTR_REGCOUNT
	.align		4
.L_102:
        /*0210*/ 	.byte	0x04, 0x2f
        /*0212*/ 	.short	(.L_104 - .L_103)
	.align		4
.L_103:
        /*0214*/ 	.word	index@(_ZN7cutlass13device_kernelIN5flash11enable_sm90INS1_16FlashAttnBwdSm90INS1_25CollectiveMainloopBwdSm90ILi2ELi1ELi1EN4cute5tupleIJNS5_1CILi1EEES8_S8_EEENS6_IJNS7_ILi64EEENS7_ILi80EEENS7_ILi256EEEEEENS_6half_tEfNS_4arch4Sm90ELb0ELb1ELb1ELb0ELb0ELb0ELb1ELb1ELi2ELi1ELi1ELi1ELb0EEENS1_24CollectiveEpilogueBwdGQAISD_fSG_Li256ELb0ELb0EEENS1_19SingleTileSchedulerILb0ELb0ELb0ELi80EEEEEEEEEvNT_6ParamsE)
        /*0218*/ 	.word	0x000000a8


	//----- nvinfo : EIATTR_FRAME_SIZE
	.align		4
.L_104:
        /*021c*/ 	.byte	0x04, 0x11
        /*021e*/ 	.short	(.L_106 - .L_105)
	.align		4
.L_105:
        /*0220*/ 	.word	index@(_ZN7cutlass13device_kernelIN5flash11enable_sm90INS1_16FlashAttnBwdSm90INS1_25CollectiveMainloopBwdSm90ILi2ELi1ELi1EN4cute5tupleIJNS5_1CILi1EEES8_S8_EEENS6_IJNS7_ILi64EEENS7_ILi80EEENS7_ILi256EEEEEENS_6half_tEfNS_4arch4Sm90ELb0ELb1ELb1ELb0ELb0ELb0ELb1ELb1ELi2ELi1ELi1ELi1ELb0EEENS1_24CollectiveEpilogueBwdGQAISD_fSG_Li256ELb0ELb0EEENS1_19SingleTileSchedulerILb0ELb0ELb0ELi80EEEEEEEEEvNT_6ParamsE)
        /*0224*/ 	.word	0x00000008


	//----- nvinfo : EIATTR_REGCOUNT
	.align		4
.L_106:
        /*0228*/ 	.byte	0x04, 0x2f
        /*022a*/ 	.short	(.L_108 - .L_107)
	.align		4
.L_107:
        /*022c*/ 	.word	index@(_ZN7cutlass13device_kernelIN5flash11enable_sm90INS1_16FlashAttnBwdSm90INS1_25CollectiveMainloopBwdSm90ILi2ELi1ELi1EN4cute5tupleIJNS5_1CILi1EEES8_S8_EEENS6_IJNS7_ILi64EEENS7_ILi80EEENS7_ILi256EEEEEENS_6half_tEfNS_4arch4Sm90ELb0ELb1ELb1ELb0ELb0ELb0ELb1ELb1ELi2ELi1ELi1ELi1ELb0EEENS1_21CollectiveEpilogueBwdISD_SE_SG_Li256ELb0ELb1ELi2EEENS1_19SingleTileSchedulerILb0ELb0ELb0ELi80EEEEEEEEEvNT_6ParamsE)
        /*0230*/ 	.word	0x000000a8


	//----- nvinfo : EIATTR_FRAME_SIZE
	.align		4
.L_108:
        /*0234*/ 	.byte	0x04, 0x11
        /*0236*/ 	.short	(.L_110 - .L_109)
	.align		4
.L_109:
        /*0238*/ 	.word	index@(_ZN7cutlass13device_kernelIN5flash11enable_sm90INS1_16FlashAttnBwdSm90INS1_25CollectiveMainloopBwdSm90ILi2ELi1ELi1EN4cute5tupleIJNS5_1CILi1EEES8_S8_EEENS6_IJNS7_ILi64EEENS7_ILi80EEENS7_ILi256EEEEEENS_6half_tEfNS_4arch4Sm90ELb0ELb1ELb1ELb0ELb0ELb0ELb1ELb1ELi2ELi1ELi1ELi1ELb0EEENS1_21CollectiveEpilogueBwdISD_SE_SG_Li256ELb0ELb1ELi2EEENS1_19SingleTileSchedulerILb0ELb0ELb0ELi80EEEEEEEEEvNT_6ParamsE)
        /*023c*/ 	.word	0x00000008


	//----- nvinfo : EIATTR_REGCOUNT
	.align		4
.L_110:
        /*0240*/ 	.byte	0x04, 0x2f
        /*0242*/ 	.short	(.L_112 - .L_111)
	.align		4
.L_111:
        /*0244*/ 	.word	index@(_ZN7cutlass13device_kernelIN5flash11enable_sm90INS1_16FlashAttnBwdSm90INS1_25CollectiveMainloopBwdSm90ILi2ELi1ELi1EN4cute5tupleIJNS5_1CILi1EEES8_S8_EEENS6_IJNS7_ILi64EEENS7_ILi80EEENS7_ILi256EEEEEENS_6half_tEfNS_4arch4Sm90ELb0ELb0ELb1ELb1ELb0ELb0ELb1ELb1ELi2ELi1ELi1ELi1ELb0EEENS1_24CollectiveEpilogueBwdGQAISD_fSG_Li256ELb1ELb0EEENS1_19SingleTileSchedulerILb1ELb0ELb0ELi80EEEEEEEEEvNT_6ParamsE)
        /*0248*/ 	.word	0x000000a8


	//----- nvinfo : EIATTR_FRAME_SIZE
	.align		4
.L_112:
        /*024c*/ 	.byte	0x04, 0x11
        /*024e*/ 	.short	(.L_114 - .L_113)
	.align		4
.L_113:
        /*0250*/ 	.word	index@(_ZN7cutlass13device_kernelIN5flash11enable_sm90INS1_16FlashAttnBwdSm90INS1_25CollectiveMainloopBwdSm90ILi2ELi1ELi1EN4cute5tupleIJNS5_1CILi1EEES8_S8_EEENS6_IJNS7_ILi64EEENS7_ILi80EEENS7_ILi256EEEEEENS_6half_tEfNS_4arch4Sm90ELb0ELb0ELb1ELb1ELb0ELb0ELb1ELb1ELi2ELi1ELi1ELi1ELb0EEENS1_24CollectiveEpilogueBwdGQAISD_fSG_Li256ELb1ELb0EEENS1_19SingleTileSchedulerILb1ELb0ELb0ELi80EEEEEEEEEvNT_6ParamsE)
        /*0254*/ 	.word	0x00000008


	//----- nvinfo : EIATTR_REGCOUNT
	.align		4
.L_114:
        /*0258*/ 	.byte	0x04, 0x2f
        /*025a*/ 	.short	(.L_116 - .L_115)
	.align		4
.L_115:
        /*025c*/ 	.word	index@(_ZN7cutlass13device_kernelIN5flash11enable_sm90INS1_16FlashAttnBwdSm90INS1_25CollectiveMainloopBwdSm90ILi2ELi1ELi1EN4cute5tupleIJNS5_1CILi1EEES8_S8_EEENS6_IJNS7_ILi64EEENS7_ILi80EEENS7_ILi256EEEEEENS_6half_tEfNS_4arch4Sm90ELb0ELb0ELb1ELb1ELb0ELb0ELb1ELb1ELi2ELi1ELi1ELi1ELb0EEENS1_21CollectiveEpilogueBwdISD_SE_SG_Li256ELb1ELb1ELi2EEENS1_19SingleTileSchedulerILb1ELb0ELb0ELi80EEEEEEEEEvNT_6ParamsE)
        /*0260*/ 	.word	0x000000a8


	//----- nvinfo : EIATTR_FRAME_SIZE
	.align		4
.L_116:
        /*0264*/ 	.byte	0x04, 0x11
        /*0266*/ 	.short	(.L_118 - .L_117)
	.align		4
.L_117:
        /*0268*/ 	.word	index@(_ZN7cutlass13device_kernelIN5flash11enable_sm90INS1_16FlashAttnBwdSm90INS1_25CollectiveMainloopBwdSm90ILi2ELi1ELi1EN4cute5tupleIJNS5_1CILi1EEES8_S8_EEENS6_IJNS7_ILi64EEENS7_ILi80EEENS7_ILi256EEEEEENS_6half_tEfNS_4arch4Sm90ELb0ELb0ELb1ELb1ELb0ELb0ELb1ELb1ELi2ELi1ELi1ELi1ELb0EEENS1_21CollectiveEpilogueBwdISD_SE_SG_Li256ELb1ELb1ELi2EEENS1_19SingleTileSchedulerILb1ELb0ELb0ELi80EEEEEEEEEvNT_6ParamsE)
        /*026c*/ 	.word	0x00000008


	//----- nvinfo : EIATTR_REGCOUNT
	.align		4
.L_118:
        /*0270*/ 	.byte	0x04, 0x2f
        /*0272*/ 	.short	(.L_120 - .L_119)
	.align		4
.L_119:
        /*0274*/ 	.word	index@(_ZN7cutlass13device_kernelIN5flash11enable_sm90INS1_16FlashAttnBwdSm90INS1_25CollectiveMainloopBwdSm90ILi2ELi1ELi1EN4cute5tupleIJNS5_1CILi1EEES8_S8_EEENS6_IJNS7_ILi64EEENS7_ILi80EEENS7_ILi256EEEEEENS_6half_tEfNS_4arch4Sm90ELb0ELb0ELb1ELb0ELb0ELb0ELb1ELb1ELi2ELi1ELi1ELi1ELb0EEENS1_24CollectiveEpilogueBwdGQAISD_fSG_Li256ELb0ELb0EEENS1_19SingleTileSchedulerILb0ELb0ELb0ELi80EEEEEEEEEvNT_6ParamsE)
        /*0278*/ 	.word	0x000000a8


	//----- nvinfo : EIATTR_FRAME_SIZE
	.align		4
.L_120:
        /*027c*/ 	.byte	0x04, 0x11
        /*027e*/ 	.short	(.L_122 - .L_121)
	.align		4
.L_121:
        /*0280*/ 	.word	index@(_ZN7cutlass13device_kernelIN5flash11enable_sm90INS1_16FlashAttnBwdSm90INS1_25CollectiveMainloopBwdSm90ILi2ELi1ELi1EN4cute5tupleIJNS5_1CILi1EEES8_S8_EEENS6_IJNS7_ILi64EEENS7_ILi80EEENS7_ILi256EEEEEENS_6half_tEfNS_4arch4Sm90ELb0ELb0ELb1ELb0ELb0ELb0ELb1ELb1ELi2ELi1ELi1ELi1ELb0EEENS1_24CollectiveEpilogueBwdGQAISD_fSG_Li256ELb0ELb0EEENS1_19SingleTileSchedulerILb0ELb0ELb0ELi80EEEEEEEEEvNT_6ParamsE)
        /*0284*/ 	.word	0x00000008


	//----- nvinfo : EIATTR_REGCOUNT
	.align		4
.L_122:
        /*0288*/ 	.byte	0x04, 0x2f
        /*028a*/ 	.short	(.L_124 - .L_123)
	.align		4
.L_123:
        /*028c*/ 	.word	index@(_ZN7cutlass13device_kernelIN5flash11enable_sm90INS1_16FlashAttnBwdSm90INS1_25CollectiveMainloopBwdSm90ILi2ELi1ELi1EN4cute5tupleIJNS5_1CILi1EEES8_S8_EEENS6_IJNS7_ILi64EEENS7_ILi80EEENS7_ILi256EEEEEENS_6half_tEfNS_4arch4Sm90ELb0ELb0ELb1ELb0ELb0ELb0ELb1ELb1ELi2ELi1ELi1ELi1ELb0EEENS1_21CollectiveEpilogueBwdISD_SE_SG_Li256ELb0ELb1ELi2EEENS1_19SingleTileSchedulerILb0ELb0ELb0ELi80EEEEEEEEEvNT_6ParamsE)
        /*0290*/ 	.word	0x000000a8


	//----- nvinfo : EIATTR_FRAME_SIZE
	.align		4
.L_124:
        /*0294*/ 	.byte	0x04, 0x11
        /*0296*/ 	.short	(.L_126 - .L_125)
	.align		4
.L_125:
        /*0298*/ 	.word	index@(_ZN7cutlass13device_kernelIN5flash11enable_sm90INS1_16FlashAttnBwdSm90INS1_25CollectiveMainloopBwdSm90ILi2ELi1ELi1EN4cute5tupleIJNS5_1CILi1EEES8_S8_EEENS6_IJNS7_ILi64EEENS7_ILi80EEENS7_ILi256EEEEEENS_6half_tEfNS_4arch4Sm90ELb0ELb0ELb1ELb0ELb0ELb0ELb1ELb1ELi2ELi1ELi1ELi1ELb0EEENS1_21CollectiveEpilogueBwdISD_SE_SG_Li256ELb0ELb1ELi2EEENS1_19SingleTileSchedulerILb0ELb0ELb0ELi80EEEEEEEEEvNT_6ParamsE)
        /*029c*/ 	.word	0x00000010


	//----- nvinfo : EIATTR_MIN_STACK_SIZE
	.align		4
.L_126:
        /*02a0*/ 	.byte	0x04, 0x12
        /*02a2*/ 	.short	(.L_128 - .L_127)
	.align		4
.L_127:
        /*02a4*/ 	.word	index@(_ZN7cutlass13device_kernelIN5flash11enable_sm90INS1_16FlashAttnBwdSm90INS1_25CollectiveMainloopBwdSm90ILi2ELi1ELi1EN4cute5tupleIJNS5_1CILi1EEES8_S8_EEENS6_IJNS7_ILi64EEENS7_ILi80EEENS7_ILi256EEEEEENS_6half_tEfNS_4arch4Sm90ELb0ELb0ELb1ELb0ELb0ELb0ELb1ELb1ELi2ELi1ELi1ELi1ELb0EEENS1_21CollectiveEpilogueBwdISD_SE_SG_Li256ELb0ELb1ELi2EEENS1_19SingleTileSchedulerILb0ELb0ELb0ELi80EEEEEEEEEvNT_6ParamsE)
        /*02a8*/ 	.word	0x00000010


	//----- nvinfo : EIATTR_MIN_STACK_SIZE
	.align		4
.L_128:
        /*02ac*/ 	.byte	0x04, 0x12
        /*02ae*/ 	.short	(.L_130 - .L_129)
	.align		4
.L_129:
        /*02b0*/ 	.word	index@(_ZN7cutlass13device_kernelIN5flash11enable_sm90INS1_16FlashAttnBwdSm90INS1_25CollectiveMainloopBwdSm90ILi2ELi1ELi1EN4cute5tupleIJNS5_1CILi1EEES8_S8_EEENS6_IJNS7_ILi64EEENS7_ILi80EEENS7_ILi256EEEEEENS_6half_tEfNS_4arch4Sm90ELb0ELb0ELb1ELb0ELb0ELb0ELb1ELb1ELi2ELi1ELi1ELi1ELb0EEENS1_24CollectiveEpilogueBwdGQAISD_fSG_Li256ELb0ELb0EEENS1_19SingleTileSchedulerILb0ELb0ELb0ELi80EEEEEEEEEvNT_6ParamsE)
        /*02b4*/ 	.word	0x00000008


	//----- nvinfo : EIATTR_MIN_STACK_SIZE
	.align		4
.L_130:
        /*02b8*/ 	.byte	0x04, 0x12
        /*02ba*/ 	.short	(.L_132 - .L_131)
	.align		4
.L_131:
        /*02bc*/ 	.word	index@(_ZN7cutlass13device_kernelIN5flash11enable_sm90INS1_16FlashAttnBwdSm90INS1_25CollectiveMainloopBwdSm90ILi2ELi1ELi1EN4cute5tupleIJNS5_1CILi1EEES8_S8_EEENS6_IJNS7_ILi64EEENS7_ILi80EEENS7_ILi256EEEEEENS_6half_tEfNS_4arch4Sm90ELb0ELb0ELb1ELb1ELb0ELb0ELb1ELb1ELi2ELi1ELi1ELi1ELb0EEENS1_21CollectiveEpilogueBwdISD_SE_SG_Li256ELb1ELb1ELi2EEENS1_19SingleTileSchedulerILb1ELb0ELb0ELi80EEEEEEEEEvNT_6ParamsE)
        /*02c0*/ 	.word	0x00000008


	//----- nvinfo : EIATTR_MIN_STACK_SIZE
	.align		4
.L_132:
        /*02c4*/ 	.byte	0x04, 0x12
        /*02c6*/ 	.short	(.L_134 - .L_133)
	.align		4
.L_133:
        /*02c8*/ 	.word	index@(_ZN7cutlass13device_kernelIN5flash11enable_sm90INS1_16FlashAttnBwdSm90INS1_25CollectiveMainloopBwdSm90ILi2ELi1ELi1EN4cute5tupleIJNS5_1CILi1EEES8_S8_EEENS6_IJNS7_ILi64EEENS7_ILi80EEENS7_ILi256EEEEEENS_6half_tEfNS_4arch4Sm90ELb0ELb0ELb1ELb1ELb0ELb0ELb1ELb1ELi2ELi1ELi1ELi1ELb0EEENS1_24CollectiveEpilogueBwdGQAISD_fSG_Li256ELb1ELb0EEENS1_19SingleTileSchedulerILb1ELb0ELb0ELi80EEEEEEEEEvNT_6ParamsE)
        /*02cc*/ 	.word	0x00000008


	//----- nvinfo : EIATTR_MIN_STACK_SIZE
	.align		4
.L_134:
        /*02d0*/ 	.byte	0x04, 0x12
        /*02d2*/ 	.short	(.L_136 - .L_135)
	.align		4
.L_135:
        /*02d4*/ 	.word	index@(_ZN7cutlass13device_kernelIN5flash11enable_sm90INS1_16FlashAttnBwdSm90INS1_25CollectiveMainloopBwdSm90ILi2ELi1ELi1EN4cute5tupleIJNS5_1CILi1EEES8_S8_EEENS6_IJNS7_ILi64EEENS7_ILi80EEENS7_ILi256EEEEEENS_6half_tEfNS_4arch4Sm90ELb0ELb1ELb1ELb0ELb0ELb0ELb1ELb1ELi2ELi1ELi1ELi1ELb0EEENS1_21CollectiveEpilogueBwdISD_SE_SG_Li256ELb0ELb1ELi2EEENS1_19SingleTileSchedulerILb0ELb0ELb0ELi80EEEEEEEEEvNT_6ParamsE)
        /*02d8*/ 	.word	0x00000008


	//----- nvinfo : EIATTR_MIN_STACK_SIZE
	.align		4
.L_136:
        /*02dc*/ 	.byte	0x04, 0x12
        /*02de*/ 	.short	(.L_138 - .L_137)
	.align		4
.L_137:
        /*02e0*/ 	.word	index@(_ZN7cutlass13device_kernelIN5flash11enable_sm90INS1_16FlashAttnBwdSm90INS1_25CollectiveMainloopBwdSm90ILi2ELi1ELi1EN4cute5tupleIJNS5_1CILi1EEES8_S8_EEENS6_IJNS7_ILi64EEENS7_ILi80EEENS7_ILi256EEEEEENS_6half_tEfNS_4arch4Sm90ELb0ELb1ELb1ELb0ELb0ELb0ELb1ELb1ELi2ELi1ELi1ELi1ELb0EEENS1_24CollectiveEpilogueBwdGQAISD_fSG_Li256ELb0ELb0EEENS1_19SingleTileSchedulerILb0ELb0ELb0ELi80EEEEEEEEEvNT_6ParamsE)
        /*02e4*/ 	.word	0x00000008


	//----- nvinfo : EIATTR_MIN_STACK_SIZE
	.align		4
.L_138:
        /*02e8*/ 	.byte	0x04, 0x12
        /*02ea*/ 	.short	(.L_140 - .L_139)
	.align		4
.L_139:
        /*02ec*/ 	.word	index@(_ZN7cutlass13device_kernelIN5flash11enable_sm90INS1_16FlashAttnBwdSm90INS1_25CollectiveMainloopBwdSm90ILi2ELi1ELi1EN4cute5tupleIJNS5_1CILi1EEES8_S8_EEENS6_IJNS7_ILi64EEENS7_ILi80EEENS7_ILi256EEEEEENS_6half_tEfNS_4arch4Sm90ELb0ELb1ELb1ELb1ELb0ELb0ELb1ELb1ELi2ELi1ELi1ELi1ELb0EEENS1_21CollectiveEpilogueBwdISD_SE_SG_Li256ELb1ELb1ELi2EEENS1_19SingleTileSchedulerILb1ELb0ELb0ELi80EEEEEEEEEvNT_6ParamsE)
        /*02f0*/ 	.word	0x00000008


	//----- nvinfo : EIATTR_MIN_STACK_SIZE
	.align		4
.L_140:
        /*02f4*/ 	.byte	0x04, 0x12
        /*02f6*/ 	.short	(.L_142 - .L_141)
	.align		4
.L_141:
        /*02f8*/ 	.word	index@(_ZN7cutlass13device_kernelIN5flash11enable_sm90INS1_16FlashAttnBwdSm90INS1_25CollectiveMainloopBwdSm90ILi2ELi1ELi1EN4cute5tupleIJNS5_1CILi1EEES8_S8_EEENS6_IJNS7_ILi64EEENS7_ILi80EEENS7_ILi256EEEEEENS_6half_tEfNS_4arch4Sm90ELb0ELb1ELb1ELb1ELb0ELb0ELb1ELb1ELi2ELi1ELi1ELi1ELb0EEENS1_24CollectiveEpilogueBwdGQAISD_fSG_Li256ELb1ELb0EEENS1_19SingleTileSchedulerILb1ELb0ELb0ELi80EEEEEEEEEvNT_6ParamsE)
        /*02fc*/ 	.word	0x00000008


	//----- nvinfo : EIATTR_MIN_STACK_SIZE
	.align		4
.L_142:
        /*0300*/ 	.byte	0x04, 0x12
        /*0302*/ 	.short	(.L_144 - .L_143)
	.align		4
.L_143:
        /*0304*/ 	.word	index@(_ZN7cutlass13device_kernelIN5flash11enable_sm90INS1_16FlashAttnBwdSm90INS1_25CollectiveMainloopBwdSm90ILi2ELi1ELi1EN4cute5tupleIJNS5_1CILi1EEES8_S8_EEENS6_IJNS7_ILi64EEENS7_ILi80EEENS7_ILi256EEEEEENS_6half_tEfNS_4arch4Sm90ELb1ELb0ELb1ELb0ELb0ELb0ELb1ELb1ELi2ELi1ELi1ELi1ELb0EEENS1_21CollectiveEpilogueBwdISD_SE_SG_Li256ELb0ELb1ELi2EEENS1_25SingleTileBwdLPTSchedulerILb0ELi80ELb0EEEEEEEEEvNT_6ParamsE)
        /*0308*/ 	.word	0x00000018


	//----- nvinfo : EIATTR_MIN_STACK_SIZE
	.align		4
.L_144:
        /*030c*/ 	.byte	0x04, 0x12
        /*030e*/ 	.short	(.L_146 - .L_145)
	.align		4
.L_145:
        /*0310*/ 	.word	index@(_ZN7cutlass13device_kernelIN5flash11enable_sm90INS1_16FlashAttnBwdSm90INS1_25CollectiveMainloopBwdSm90ILi2ELi1ELi1EN4cute5tupleIJNS5_1CILi1EEES8_S8_EEENS6_IJNS7_ILi64EEENS7_ILi80EEENS7_ILi256EEEEEENS_6half_tEfNS_4arch4Sm90ELb1ELb0ELb1ELb0ELb0ELb0ELb1ELb1ELi2ELi1ELi1ELi1ELb0EEENS1_24CollectiveEpilogueBwdGQAISD_fSG_Li256ELb0ELb0EEENS1_25SingleTileBwdLPTSchedulerILb0ELi80ELb0EEEEEEEEEvNT_6ParamsE)
        /*0314*/ 	.word	0x00000020


	//----- nvinfo : EIATTR_MIN_STACK_SIZE
	.align		4
.L_146:
        /*0318*/ 	.byte	0x04, 0x12
        /*031a*/ 	.short	(.L_148 - .L_147)
	.align		4
.L_147:
        /*031c*/ 	.word	index@(_ZN7cutlass13device_kernelIN5flash11enable_sm90INS1_16FlashAttnBwdSm90INS1_25CollectiveMainloopBwdSm90ILi2ELi1ELi1EN4cute5tupleIJNS5_1CILi1EEES8_S8_EEENS6_IJNS7_ILi64EEENS7_ILi80EEENS7_ILi256EEEEEENS_6half_tEfNS_4arch4Sm90ELb1ELb0ELb1ELb1ELb0ELb0ELb1ELb1ELi2ELi1ELi1ELi1ELb0EEENS1_21CollectiveEpilogueBwdISD_SE_SG_Li256ELb1ELb1ELi2EEENS1_25SingleTileBwdLPTSchedulerILb1ELi80ELb0EEEEEEEEEvNT_6ParamsE)
        /*0320*/ 	.word	0x00000018


	//----- nvinfo : EIATTR_MIN_STACK_SIZE
	.align		4
.L_148:
        /*0324*/ 	.byte	0x04, 0x12
        /*0326*/ 	.short	(.L_150 - .L_149)
	.align		4
.L_149:
        /*0328*/ 	.word	index@(_ZN7cutlass13device_kernelIN5flash11enable_sm90INS1_16FlashAttnBwdSm90INS1_25CollectiveMainloopBwdSm90ILi2ELi1ELi1EN4cute5tupleIJNS5_1CILi1EEES8_S8_EEENS6_IJNS7_ILi64EEENS7_ILi80EEENS7_ILi256EEEEEENS_6half_tEfNS_4arch4Sm90ELb1ELb0ELb1ELb1ELb0ELb0ELb1ELb1ELi2ELi1ELi1ELi1ELb0EEENS1_24CollectiveEpilogueBwdGQAISD_fSG_Li256ELb1ELb0EEENS1_25SingleTileBwdLPTSchedulerILb1ELi80ELb0EEEEEEEEEvNT_6ParamsE)
        /*032c*/ 	.word	0x00000018


	//----- nvinfo : EIATTR_MIN_STACK_SIZE
	.align		4
.L_150:
        /*0330*/ 	.byte	0x04, 0x12
        /*0332*/ 	.short	(.L_152 - .L_151)
	.align		4
.L_151:
        /*0334*/ 	.word	index@(_ZN7cutlass13device_kernelIN5flash11enable_sm90INS1_16FlashAttnBwdSm90INS1_25CollectiveMainloopBwdSm90ILi2ELi1ELi1EN4cute5tupleIJNS5_1CILi1EEES8_S8_EEENS6_IJNS7_ILi64EEENS7_ILi80EEENS7_ILi256EEEEEENS_6half_tEfNS_4arch4Sm90ELb0ELb0ELb0ELb0ELb0ELb0ELb1ELb1ELi2ELi1ELi1ELi1ELb0EEENS1_21CollectiveEpilogueBwdISD_SE_SG_Li256ELb0ELb1ELi2EEENS1_19SingleTileSchedulerILb0ELb0ELb0ELi80EEEEEEEEEvNT_6ParamsE)
        /*0338*/ 	.word	0x00000008


	//----- nvinfo : EIATTR_MIN_STACK_SIZE
	.align		4
.L_152:
        /*033c*/ 	.byte	0x04, 0x12
        /*033e*/ 	.short	(.L_154 - .L_153)
	.align		4
.L_153:
        /*0340*/ 	.word	index@(_ZN7cutlass13device_kernelIN5flash11enable_sm90INS1_16FlashAttnBwdSm90INS1_25CollectiveMainloopBwdSm90ILi2ELi1ELi1EN4cute5tupleIJNS5_1CILi1EEES8_S8_EEENS6_IJNS7_ILi64EEENS7_ILi80EEENS7_ILi256EEEEEENS_6half_tEfNS_4arch4Sm90ELb0ELb0ELb0ELb0ELb0ELb0ELb1ELb1ELi2ELi1ELi1ELi1ELb0EEENS1_24CollectiveEpilogueBwdGQAISD_fSG_Li256ELb0ELb0EEENS1_19SingleTileSchedulerILb0ELb0ELb0ELi80EEEEEEEEEvNT_6ParamsE)
        /*0344*/ 	.word	0x00000008


	//----- nvinfo : EIATTR_MIN_STACK_SIZE
	.align		4
.L_154:
        /*0348*/ 	.byte	0x04, 0x12
        /*034a*/ 	.short	(.L_156 - .L_155)
	.align		4
.L_155:
        /*034c*/ 	.word	index@(_ZN7cutlass13device_kernelIN5flash11enable_sm90INS1_16FlashAttnBwdSm90INS1_25CollectiveMainloopBwdSm90ILi2ELi1ELi1EN4cute5tupleIJNS5_1CILi1EEES8_S8_EEENS6_IJNS7_ILi64EEENS7_ILi80EEENS7_ILi256EEEEEENS_6half_tEfNS_4arch4Sm90ELb0ELb0ELb0ELb1ELb0ELb0ELb1ELb1ELi2ELi1ELi1ELi1ELb0EEENS1_21CollectiveEpilogueBwdISD_SE_SG_Li256ELb1ELb1ELi2EEENS1_19SingleTileSchedulerILb1ELb0ELb0ELi80EEEEEEEEEvNT_6ParamsE)
        /*0350*/ 	.word	0x00000010


	//----- nvinfo : EIATTR_MIN_STACK_SIZE
	.align		4
.L_156:
        /*0354*/ 	.byte	0x04, 0x12
        /*0356*/ 	.short	(.L_158 - .L_157)
	.align		4
.L_157:
        /*0358*/ 	.word	index@(_ZN7cutlass13device_kernelIN5flash11enable_sm90INS1_16FlashAttnBwdSm90INS1_25CollectiveMainloopBwdSm90ILi2ELi1ELi1EN4cute5tupleIJNS5_1CILi1EEES8_S8_EEENS6_IJNS7_ILi64EEENS7_ILi80EEENS7_ILi256EEEEEENS_6half_tEfNS_4arch4Sm90ELb0ELb0ELb0ELb1ELb0ELb0ELb1ELb1ELi2ELi1ELi1ELi1ELb0EEENS1_24CollectiveEpilogueBwdGQAISD_fSG_Li256ELb1ELb0EEENS1_19SingleTileSchedulerILb1ELb0ELb0ELi80EEEEEEEEEvNT_6ParamsE)
        /*035c*/ 	.word	0x00000010


	//----- nvinfo : EIATTR_MIN_STACK_SIZE
	.align		4
.L_158:
        /*0360*/ 	.byte	0x04, 0x12
        /*0362*/ 	.short	(.L_160 - .L_159)
	.align		4
.L_159:
        /*0364*/ 	.word	index@(_ZN7cutlass13device_kernelIN5flash11enable_sm90INS1_16FlashAttnBwdSm90INS1_25CollectiveMainloopBwdSm90ILi2ELi1ELi1EN4cute5tupleIJNS5_1CILi1EEES8_S8_EEENS6_IJNS7_ILi64EEENS7_ILi80EEENS7_ILi256EEEEEENS_6half_tEfNS_4arch4Sm90ELb0ELb1ELb0ELb0ELb0ELb0ELb1ELb1ELi2ELi1ELi1ELi1ELb0EEENS1_21CollectiveEpilogueBwdISD_SE_SG_Li256ELb0ELb1ELi2EEENS1_19SingleTileSchedulerILb0ELb0ELb0ELi80EEEEEEEEEvNT_6ParamsE)
        /*0368*/ 	.word	0x00000008


	//----- nvinfo : EIATTR_MIN_STACK_SIZE
	.align		4
.L_160:
        /*036c*/ 	.byte	0x04, 0x12
        /*036e*/ 	.short	(.L_162 - .L_161)
	.align		4
.L_161:
        /*0370*/ 	.word	index@(_ZN7cutlass13device_kernelIN5flash11enable_sm90INS1_16FlashAttnBwdSm90INS1_25CollectiveMainloopBwdSm90ILi2ELi1ELi1EN4cute5tupleIJNS5_1CILi1EEES8_S8_EEENS6_IJNS7_ILi64EEENS7_ILi80EEENS7_ILi256EEEEEENS_6half_tEfNS_4arch4Sm90ELb0ELb1ELb0ELb0ELb0ELb0ELb1ELb1ELi2ELi1ELi1ELi1ELb0EEENS1_24CollectiveEpilogueBwdGQAISD_fSG_Li256ELb0ELb0EEENS1_19SingleTileSchedulerILb0ELb0ELb0ELi80EEEEEEEEEvNT_6ParamsE)
        /*0374*/ 	.word	0x00000008


	//----- nvinfo : EIATTR_MIN_STACK_SIZE
	.align		4
.L_162:
        /*0378*/ 	.byte	0x04, 0x12
        /*037a*/ 	.short	(.L_164 - .L_163)
	.align		4
.L_163:
        /*037c*/ 	.word	index@(_ZN7cutlass13device_kernelIN5flash11enable_sm90INS1_16FlashAttnBwdSm90INS1_25CollectiveMainloopBwdSm90ILi2ELi1ELi1EN4cute5tupleIJNS5_1CILi1EEES8_S8_EEENS6_IJNS7_ILi64EEENS7_ILi80EEENS7_ILi256EEEEEENS_6half_tEfNS_4arch4Sm90ELb0ELb1ELb0ELb1ELb0ELb0ELb1ELb1ELi2ELi1ELi1ELi1ELb0EEENS1_21CollectiveEpilogueBwdISD_SE_SG_Li256ELb1ELb1ELi2EEENS1_19SingleTileSchedulerILb1ELb0ELb0ELi80EEEEEEEEEvNT_6ParamsE)
        /*0380*/ 	.word	0x00000008


	//----- nvinfo : EIATTR_MIN_STACK_SIZE
	.align		4
.L_164:
        /*0384*/ 	.byte	0x04, 0x12
        /*0386*/ 	.short	(.L_166 - .L_165)
	.align		4
.L_165:
        /*0388*/ 	.word	index@(_ZN7cutlass13device_kernelIN5flash11enable_sm90INS1_16FlashAttnBwdSm90INS1_25CollectiveMainloopBwdSm90ILi2ELi1ELi1EN4cute5tupleIJNS5_1CILi1EEES8_S8_EEENS6_IJNS7_ILi64EEENS7_ILi80EEENS7_ILi256EEEEEENS_6half_tEfNS_4arch4Sm90ELb0ELb1ELb0ELb1ELb0ELb0ELb1ELb1ELi2ELi1ELi1ELi1ELb0EEENS1_24CollectiveEpilogueBwdGQAISD_fSG_Li256ELb1ELb0EEENS1_19SingleTileSchedulerILb1ELb0ELb0ELi80EEEEEEEEEvNT_6ParamsE)
        /*038c*/ 	.word	0x00000008


	//----- nvinfo : EIATTR_MIN_STACK_SIZE
	.align		4
.L_166:
        /*0390*/ 	.byte	0x04, 0x12
        /*0392*/ 	.short	(.L_168 - .L_167)
	.align		4
.L_167:
        /*0394*/ 	.word	index@(_ZN7cutlass13device_kernelIN5flash11enable_sm90INS1_16FlashAttnBwdSm90INS1_25CollectiveMainloopBwdSm90ILi2ELi1ELi1EN4cute5tupleIJNS5_1CILi1EEES8_S8_EEENS6_IJNS7_ILi64EEENS7_ILi80EEENS7_ILi256EEEEEENS_6half_tEfNS_4arch4Sm90ELb1ELb0ELb0ELb0ELb0ELb0ELb1ELb1ELi2ELi1ELi1ELi1ELb0EEENS1_21CollectiveEpilogueBwdISD_SE_SG_Li256ELb0ELb1ELi2EEENS1_25SingleTileBwdLPTSchedulerILb0ELi80ELb0EEEEEEEEEvNT_6ParamsE)
        /*0398*/ 	.word	0x00000010


	//----- nvinfo : EIATTR_MIN_STACK_SIZE
	.align		4
.L_168:
        /*039c*/ 	.byte	0x04, 0x12
        /*039e*/ 	.short	(.L_170 - .L_169)
	.align		4
.L_169:
        /*03a0*/ 	.word	index@(_ZN7cutlass13device_kernelIN5flash11enable_sm90INS1_16FlashAttnBwdSm90INS1_25CollectiveMainloopBwdSm90ILi2ELi1ELi1EN4cute5tupleIJNS5_1CILi1EEES8_S8_EEENS6_IJNS7_ILi64EEENS7_ILi80EEENS7_ILi256EEEEEENS_6half_tEfNS_4arch4Sm90ELb1ELb0ELb0ELb0ELb0ELb0ELb1ELb1ELi2ELi1ELi1ELi1ELb0EEENS1_24CollectiveEpilogueBwdGQAISD_fSG_Li256ELb0ELb0EEENS1_25SingleTileBwdLPTSchedulerILb0ELi80ELb0EEEEEEEEEvNT_6ParamsE)
        /*03a4*/ 	.word	0x00000010


	//----- nvinfo : EIATTR_MIN_STACK_SIZE
	.align		4
.L_170:
        /*03a8*/ 	.byte	0x04, 0x12
        /*03aa*/ 	.short	(.L_172 - .L_171)
	.align		4
.L_171:
        /*03ac*/ 	.word	index@(_ZN7cutlass13device_kernelIN5flash22FlashAttnBwdPreprocessIN4cute5tupleIJNS3_1CILi64EEENS5_ILi256EEEEEENS_6half_tEfNS_4arch4Sm90ELb1ELb0EEEEEvNT_6ParamsE)
        /*03b0*/ 	.word	0x00000000


	//----- nvinfo : EIATTR_MIN_STACK_SIZE
	.align		4
.L_172:
        /*03b4*/ 	.byte	0x04, 0x12
        /*03b6*/ 	.short	(.L_174 - .L_173)
	.align		4
.L_173:
        /*03b8*/ 	.word	index@(_ZN7cutlass13device_kernelIN5flash11enable_sm90INS1_16FlashAttnBwdSm90INS1_25CollectiveMainloopBwdSm90ILi2ELi1ELi1EN4cute5tupleIJNS5_1CILi1EEES8_S8_EEENS6_IJNS7_ILi64EEENS7_ILi80EEENS7_ILi256EEEEEENS_6half_tEfNS_4arch4Sm90ELb1ELb0ELb0ELb1ELb0ELb0ELb1ELb1ELi2ELi1ELi1ELi1ELb0EEENS1_21CollectiveEpilogueBwdISD_SE_SG_Li256ELb1ELb1ELi2EEENS1_25SingleTileBwdLPTSchedulerILb1ELi80ELb0EEEEEEEEEvNT_6ParamsE)
        /*03bc*/ 	.word	0x00000010


	//----- nvinfo : EIATTR_MIN_STACK_SIZE
	.align		4
.L_174:
        /*03c0*/ 	.byte	0x04, 0x12
        /*03c2*/ 	.short	(.L_176 - .L_175)
	.align		4
.L_175:
        /*03c4*/ 	.word	index@(_ZN7cutlass13device_kernelIN5flash32FlashAttnBwdPostprocessConvertdQIN4cute5tupleIJNS3_1CILi80EEENS5_ILi256EEEEEENS_6half_tEfNS_4arch4Sm90ELi256ENS3_8TiledMMAINS3_8MMA_AtomIJNS3_4SM904GMMA25MMA_64x16x16_F32F16F16_SSILNSF_5MajorE1ELSH_1ELNSF_7ScaleInE1ELSI_1EEEEEENS3_6LayoutINS4_IJNS5_ILi2EEENS5_ILi1EEESN_EEENS4_IJSN_NS5_ILi0EEESP_EEEEENS4_IJNS3_10UnderscoreESS_SS_EEEEELb1EEEEEvNT_6ParamsE)
        /*03c8*/ 	.word	0x00000000


	//----- nvinfo : EIATTR_MIN_STACK_SIZE
	.align		4
.L_176:
        /*03cc*/ 	.byte	0x04, 0x12
        /*03ce*/ 	.short	(.L_178 - .L_177)
	.align		4
.L_177:
        /*03d0*/ 	.word	index@(_ZN7cutlass13device_kernelIN5flash32FlashAttnBwdPostprocessConvertdQIN4cute5tupleIJNS3_1CILi64EEENS5_ILi256EEEEEENS_6half_tEfNS_4arch4Sm90ELi256ENS3_8TiledMMAINS3_8MMA_AtomIJNS3_4SM904GMMA25MMA_64x64x16_F32F16F16_SSILNSF_5MajorE1ELSH_0ELNSF_7ScaleInE1ELSI_1EEEEEENS3_6LayoutINS4_IJNS5_ILi2EEENS5_ILi1EEESN_EEENS4_IJSN_NS5_ILi0EEESP_EEEEENS4_IJNS3_10UnderscoreESS_SS_EEEEELb1EEEEEvNT_6ParamsE)
        /*03d4*/ 	.word	0x00000000


	//----- nvinfo : EIATTR_MIN_STACK_SIZE
	.align		4
.L_178:
        /*03d8*/ 	.byte	0x04, 0x12
        /*03da*/ 	.short	(.L_180 - .L_179)
	.align		4
.L_179:
        /*03dc*/ 	.word	index@(_ZN7cutlass13device_kernelIN5flash11enable_sm90INS1_16FlashAttnBwdSm90INS1_25CollectiveMainloopBwdSm90ILi2ELi1ELi1EN4cute5tupleIJNS5_1CILi1EEES8_S8_EEENS6_IJNS7_ILi64EEENS7_ILi80EEENS7_ILi256EEEEEENS_6half_tEfNS_4arch4Sm90ELb1ELb0ELb0ELb1ELb0ELb0ELb1ELb1ELi2ELi1ELi1ELi1ELb0EEENS1_24CollectiveEpilogueBwdGQAISD_fSG_Li256ELb1ELb0EEENS1_25SingleTileBwdLPTSchedulerILb1ELi80ELb0EEEEEEEEEvNT_6ParamsE)
        /*03e0*/ 	.word	0x00000008


	//----- nvinfo : EIATTR_MIN_STACK_SIZE
	.align		4
.L_180:
        /*03e4*/ 	.byte	0x04, 0x12
        /*03e6*/ 	.short	(.L_182 - .L_181)
	.align		4
.L_181:
        /*03e8*/ 	.word	index@(_ZN7cutlass13device_kernelIN5flash22FlashAttnBwdPreprocessIN4cute5tupleIJNS3_1CILi64EEENS5_ILi256EEEEEENS_6half_tEfNS_4arch4Sm90ELb1ELb1EEEEEvNT_6ParamsE)
        /*03ec*/ 	.word	0x00000000
.L_182:


//--------------------- .nv.compat                --------------------------
	.section	.nv.compat,"",@"SHT_CUDA_COMPAT_INFO"
	.align	4
        /*0000*/ 	.byte	0x02, 0x09, 0x01, 0x00, 0x02, 0x02, 0x04, 0x00, 0x02, 0x05, 0x05, 0x00, 0x03, 0x07, 0x01, 0x01
        /*0010*/ 	.byte	0x02, 0x03, 0x01, 0x00, 0x02, 0x06, 0x01, 0x00, 0x04, 0x0b, 0x08, 0x00, 0x00, 0x00, 0x00, 0x00
        /*0020*/ 	.byte	0x00, 0x00, 0x00, 0x00


//--------------------- .nv.info._ZN7cutlass13device_kernelIN5flash11enable_sm90INS1_16FlashAttnBwdSm90INS1_25CollectiveMainloopBwdSm90ILi2ELi1ELi1EN4cute5tupleIJNS5_1CILi1EEES8_S8_EEENS6_IJNS7_ILi64EEENS7_ILi80EEENS7_ILi256EEEEEENS_6half_tEfNS_4arch4Sm90ELb0ELb0ELb1ELb0ELb0ELb0ELb1ELb1ELi2ELi1ELi1ELi1ELb0EEENS1_21CollectiveEpilogueBwdISD_SE_SG_Li256ELb0ELb1ELi2EEENS1_19SingleTileSchedulerILb0ELb0ELb0ELi80EEEEEEEEEvNT_6ParamsE --------------------------
	.section	.nv.info._ZN7cutlass13device_kernelIN5flash11enable_sm90INS1_16FlashAttnBwdSm90INS1_25CollectiveMainloopBwdSm90ILi2ELi1ELi1EN4cute5tupleIJNS5_1CILi1EEES8_S8_EEENS6_IJNS7_ILi64EEENS7_ILi80EEENS7_ILi256EEEEEENS_6half_tEfNS_4arch4Sm90ELb0ELb0ELb1ELb0ELb0ELb0ELb1ELb1ELi2ELi1ELi1ELi1ELb0EEENS1_21CollectiveEpilogueBwdISD_SE_SG_Li256ELb0ELb1ELi2EEENS1_19SingleTileSchedulerILb0ELb0ELb0ELi80EEEEEEEEEvNT_6ParamsE,"",@"SHT_CUDA_INFO"
	.sectionflags	@""
	.align	4


	//----- nvinfo : EIATTR_CUDA_API_VERSION
	.align		4
        /*0000*/ 	.byte	0x04, 0x37
        /*0002*/ 	.short	(.L_184 - .L_183)
.L_183:
        /*0004*/ 	.word	0x00000082


	//----- nvinfo : EIATTR_KPARAM_INFO
	.align		4
.L_184:
        /*0008*/ 	.byte	0x04, 0x17
        /*000a*/ 	.short	(.L_186 - .L_185)
.L_185:
        /*000c*/ 	.word	0x00000000
        /*0010*/ 	.short	0x0000
        /*0012*/ 	.short	0x0070
        /*0014*/ 	.byte	0x00, 0xf0, 0x01, 0x24


	//----- nvinfo : EIATTR_SPARSE_MMA_MASK
	.align		4
.L_186:
        /*0018*/ 	.byte	0x03, 0x50
        /*001a*/ 	.short	0x0000


	//----- nvinfo : EIATTR_MAXREG_COUNT
	.align		4
        /*001c*/ 	.byte	0x03, 0x1b
        /*001e*/ 	.short	0x00a8


	//----- nvinfo : EIATTR_NUM_BARRIERS
	.align		4
        /*0020*/ 	.byte	0x02, 0x4c
        /*0022*/ 	.byte	0x0a
	.zero		1


	//----- nvinfo : EIATTR_EXTERNS
	.align		4
        /*0024*/ 	.byte	0x04, 0x0f
        /*0026*/ 	.short	(.L_188 - .L_187)


	//   ....[0]....
	.align		4
.L_187:
        /*0028*/ 	.word	index@(__assertfail)


	//----- nvinfo : EIATTR_ANNOTATIONS
	.align		4
.L_188:
        /*002c*/ 	.byte	0x04, 0x55
        /*002e*/ 	.short	(.L_190 - .L_189)


	//   ....[0]....
.L_189:
        /*0030*/ 	.word	0x00000001
        /*0034*/ 	.byte	0x80, 0x0a, 0x00, 0x00, 0x01, 0x00, 0x00, 0x00, 0xf0, 0x0f, 0x00, 0x00, 0x01, 0x00, 0x00, 0x00
        /*0044*/ 	.byte	0xb0, 0x98, 0x00, 0x00, 0x01, 0x00, 0x00, 0x00, 0x40, 0xa3, 0x00, 0x00, 0x01, 0x00, 0x00, 0x00
        /*0054*/ 	.byte	0xa0, 0xba, 0x00, 0x00, 0x01, 0x00, 0x00, 0x00, 0x00, 0xbb, 0x00, 0x00


	//----- nvinfo : EIATTR_MERCURY_ISA_VERSION
	.align		4
.L_190:
        /*0060*/ 	.byte	0x03, 0x5f
        /*0062*/ 	.short	0x0101


	//----- nvinfo : EIATTR_INT_WARP_WIDE_INSTR_OFFSETS
	.align		4
        /*0064*/ 	.byte	0x04, 0x31
        /*0066*/ 	.short	(.L_192 - .L_191)


	//   ....[0]....
.L_191:
        /*0068*/ 	.word	0x000001e0


	//   ....[1]....
        /*006c*/ 	.word	0x00000290


	//----- nvinfo : EIATTR_COOP_GROUP_MASK_REGIDS
	.align		4
.L_192:
        /*0070*/ 	.byte	0x04, 0x29
        /*0072*/ 	.short	(.L_194 - .L_193)


	//   ....[0]....
.L_193:
        /*0074*/ 	.word	0xffffffff


	//   ....[1]....
        /*0078*/ 	.word	0xffffffff


	//   ....[2]....
        /*007c*/ 	.word	0xffffffff


	//   ....[3]....
        /*0080*/ 	.word	0xffffffff


	//   ....[4]....
        /*0084*/ 	.word	0xffffffff


	//   ....[5]....
        /*0088*/ 	.word	0xffffffff


	//   ....[6]....
        /*008c*/ 	.word	0xffffffff


	//----- nvinfo : EIATTR_COOP_GROUP_INSTR_OFFSETS
	.align		4
.L_194:
        /*0090*/ 	.byte	0x04, 0x28
        /*0092*/ 	.short	(.L_196 - .L_195)


	//   ....[0]....
.L_195:
        /*0094*/ 	.word	0x00000060


	//   ....[1]....
        /*0098*/ 	.word	0x000001f0


	//   ....[2]....
        /*009c*/ 	.word	0x000002a0


	//   ....[3]....
        /*00a0*/ 	.word	0x00000400


	//   ....[4]....
        /*00a4*/ 	.word	0x000006d0


	//   ....[5]....
        /*00a8*/ 	.word	0x0000a9c0


	//   ....[6]....
        /*00ac*/ 	.word	0x0000af30


	//----- nvinfo : EIATTR_REG_RECONFIG
	.align		4
.L_196:
        /*00b0*/ 	.byte	0x01, 0x54
	.zero		2


	//----- nvinfo : EIATTR_SYSCALL_OFFSETS
	.align		4
        /*00b4*/ 	.byte	0x04, 0x46
        /*00b6*/ 	.short	(.L_198 - .L_197)


	//   ....[0]....
.L_197:
        /*00b8*/ 	.word	0x00009fb0


	//   ....[1]....
        /*00bc*/ 	.word	0x0000a0f0


	//   ....[2]....
        /*00c0*/ 	.word	0x0000a210


	//   ....[3]....
        /*00c4*/ 	.word	0x0000a330


	//----- nvinfo : EIATTR_MBARRIER_INSTR_OFFSETS
	.align		4
.L_198:
        /*00c8*/ 	.byte	0x04, 0x39
        /*00ca*/ 	.short	(.L_200 - .L_199)


	//   ....[0]....
.L_199:
        /*00cc*/ 	.word	0x000002c0
        /*00d0*/ 	.word	0x000000ff
        /*00d4*/ 	.word	0x00031800
        /*00d8*/ 	.short	0x0100
        /*00da*/ 	.byte	0x06
	.zero		1


	//   ....[1]....
        /*00dc*/ 	.word	0x000003b0
        /*00e0*/ 	.word	0x000000ff
        /*00e4*/ 	.word	0x00031810
        /*00e8*/ 	.short	0x0100
        /*00ea*/ 	.byte	0x08
	.zero		1


	//   ....[2]....
        /*00ec*/ 	.word	0x000003c0
        /*00f0*/ 	.word	0x000000ff
        /*00f4*/ 	.word	0x00031820
        /*00f8*/ 	.short	0x0100
        /*00fa*/ 	.byte	0x08
	.zero		1


	//   ....[3]....
        /*00fc*/ 	.word	0x000003d0
        /*0100*/ 	.word	0x000000ff
        /*0104*/ 	.word	0x00031818
        /*0108*/ 	.short	0x0100
        /*010a*/ 	.byte	0x08
	.zero		1


	//   ....[4]....
        /*010c*/ 	.word	0x000003e0
        /*0110*/ 	.word	0x000000ff
        /*0114*/ 	.word	0x00031828
        /*0118*/ 	.short	0x0100
        /*011a*/ 	.byte	0x08
	.zero		1


	//   ....[5]....
        /*011c*/ 	.word	0x00000510
        /*0120*/ 	.word	0x000000ff
        /*0124*/ 	.word	0x00031830
        /*0128*/ 	.short	0x0100
        /*012a*/ 	.byte	0x08
	.zero		1


	//   ....[6]....
        /*012c*/ 	.word	0x00000520
        /*0130*/ 	.word	0x000000ff
        /*0134*/ 	.word	0x00031838
        /*0138*/ 	.short	0x0100
        /*013a*/ 	.byte	0x08
	.zero		1


	//   ....[7]....
        /*013c*/ 	.word	0x00000670
        /*0140*/ 	.word	0x000000ff
        /*0144*/ 	.word	0x00031800
        /*0148*/ 	.short	0x010a
        /*014a*/ 	.byte	0x3c
	.zero		1


	//   ....[8]....
        /*014c*/ 	.word	0x000006f0
        /*0150*/ 	.word	0x000000ff
        /*0154*/ 	.word	0x00031800
        /*0158*/ 	.short	0x010a
        /*015a*/ 	.byte	0x3c
	.zero		1


	//   ....[9]....
        /*015c*/ 	.word	0x000010a0
        /*0160*/ 	.word	0x00000011
        /*0164*/ 	.word	0x00031810
        /*0168*/ 	.short	0x010a
        /*016a*/ 	.byte	0x3f
	.zero		1


	//   ....[10]....
        /*016c*/ 	.word	0x00001180
        /*0170*/ 	.word	0x00000011
        /*0174*/ 	.word	0x00031810
        /*0178*/ 	.short	0x010a
        /*017a*/ 	.byte	0x3f
	.zero		1


	//   ....[11]....
        /*017c*/ 	.word	0x000036f0
        /*0180*/ 	.word	0x000000ff
        /*0184*/ 	.word	0x00031830
        /*0188*/ 	.short	0x010a
        /*018a*/ 	.byte	0x3c
	.zero		1


	//   ....[12]....
        /*018c*/ 	.word	0x000037b0
        /*0190*/ 	.word	0x000000ff
        /*0194*/ 	.word	0x00031830
        /*0198*/ 	.short	0x010a
        /*019a*/ 	.byte	0x3c
	.zero		1


	//   ....[13]....
        /*019c*/ 	.word	0x00008f60
        /*01a0*/ 	.word	0x000000ff
        /*01a4*/ 	.word	0x00000000
        /*01a8*/ 	.short	0x0101
        /*01aa*/ 	.byte	0x04
	.zero		1


	//   ....[14]....
        /*01ac*/ 	.word	0x00009930
        /*01b0*/ 	.word	0x00000011
        /*01b4*/ 	.word	0x00000000
        /*01b8*/ 	.short	0x0101
        /*01ba*/ 	.byte	0x3f
	.zero		1


	//   ....[15]....
        /*01bc*/ 	.word	0x0000b250
        /*01c0*/ 	.word	0x00000008
        /*01c4*/ 	.word	0x00031820
        /*01c8*/ 	.short	0x010a
        /*01ca*/ 	.byte	0x3f
	.zero		1


	//   ....[16]....
        /*01cc*/ 	.word	0x0000ba20
        /*01d0*/ 	.word	0x00000008
        /*01d4*/ 	.word	0x00031838
        /*01d8*/ 	.short	0x010a
        /*01da*/ 	.byte	0x3f
	.zero		1


	//   ....[17]....
        /*01dc*/ 	.word	0x0000bda0
        /*01e0*/ 	.word	0x00000013
        /*01e4*/ 	.word	0x00031820
        /*01e8*/ 	.short	0x010a
        /*01ea*/ 	.byte	0x3f
	.zero		1


	//   ....[18]....
        /*01ec*/ 	.word	0x0000c190
        /*01f0*/ 	.word	0x00000008
        /*01f4*/ 	.word	0x00031838
        /*01f8*/ 	.short	0x010a
        /*01fa*/ 	.byte	0x3f
	.zero		1


	//   ....[19]....
        /*01fc*/ 	.word	0x0000c640
        /*0200*/ 	.word	0x00000005
        /*0204*/ 	.word	0x00000000
        /*0208*/ 	.short	0x010a
        /*020a*/ 	.byte	0x3f
	.zero		1


	//   ....[20]....
        /*020c*/ 	.word	0x0000c6d0
        /*0210*/ 	.word	0x00000003
        /*0214*/ 	.word	0x00000000
        /*0218*/ 	.short	0x010a
        /*021a*/ 	.byte	0x3f
	.zero		1


	//   ....[21]....
        /*021c*/ 	.word	0x0000c720
        /*0220*/ 	.word	0x00000007
        /*0224*/ 	.word	0x00031838
        /*0228*/ 	.short	0x010a
        /*022a*/ 	.byte	0x3f
	.zero		1


	//   ....[22]....
        /*022c*/ 	.word	0x0000c790
        /*0230*/ 	.word	0x00000008
        /*0234*/ 	.word	0x00031800
        /*0238*/ 	.short	0x010a
        /*023a*/ 	.byte	0x3f
	.zero		1


	//   ....[23]....
        /*023c*/ 	.word	0x0000c7e0
        /*0240*/ 	.word	0x00000011
        /*0244*/ 	.word	0x00031810
        /*0248*/ 	.short	0x010a
        /*024a*/ 	.byte	0x3f
	.zero		1


	//   ....[24]....
        /*024c*/ 	.word	0x0000c830
        /*0250*/ 	.word	0x00000005
        /*0254*/ 	.word	0x00031830
        /*0258*/ 	.short	0x010a
        /*025a*/ 	.byte	0x3f
	.zero		1


	//   ....[25]....
        /*025c*/ 	.word	0x0000c880
        /*0260*/ 	.word	0x00000008
        /*0264*/ 	.word	0x00031820
        /*0268*/ 	.short	0x010a
        /*026a*/ 	.byte	0x3f
	.zero		1


	//   ....[26]....
        /*026c*/ 	.word	0x0000c8d0
        /*0270*/ 	.word	0x00000008
        /*0274*/ 	.word	0x00031838
        /*0278*/ 	.short	0x010a
        /*027a*/ 	.byte	0x3f
	.zero		1


	//   ....[27]....
        /*027c*/ 	.word	0x0000c930
        /*0280*/ 	.word	0x00000013
        /*0284*/ 	.word	0x00031820
        /*0288*/ 	.short	0x010a
        /*028a*/ 	.byte	0x3f
	.zero		1


	//   ....[28]....
        /*028c*/ 	.word	0x0000c980
        /*0290*/ 	.word	0x00000008
        /*0294*/ 	.word	0x00031838
        /*0298*/ 	.short	0x010a
        /*029a*/ 	.byte	0x3f
	.zero		1


	//   ....[29]....
        /*029c*/ 	.word	0x0000ca50
        /*02a0*/ 	.word	0x00000005
        /*02a4*/ 	.word	0x00000000
        /*02a8*/ 	.short	0x010a
        /*02aa*/ 	.byte	0x3f
	.zero		1


	//   ....[30]....
        /*02ac*/ 	.word	0x0000caa0
        /*02b0*/ 	.word	0x00000003
        /*02b4*/ 	.word	0x00000000
        /*02b8*/ 	.short	0x010a
        /*02ba*/ 	.byte	0x3f
	.zero		1


	//----- nvinfo : EIATTR_NUM_MBARRIERS
	.align		4
.L_200:
        /*02bc*/ 	.byte	0x03, 0x38
        /*02be*/ 	.short	0x0007


	//----- nvinfo : EIATTR_EXIT_INSTR_OFFSETS
	.align		4
        /*02c0*/ 	.byte	0x04, 0x1c
        /*02c2*/ 	.short	(.L_202 - .L_201)


	//   ....[0]....
.L_201:
        /*02c4*/ 	.word	0x00000610


	//   ....[1]....
        /*02c8*/ 	.word	0x0000aef0


	//   ....[2]....
        /*02cc*/ 	.word	0x0000af50


	//   ....[3]....
        /*02d0*/ 	.word	0x0000c770


	//----- nvinfo : EIATTR_MAX_THREADS
	.align		4
.L_202:
        /*02d4*/ 	.byte	0x04, 0x05
        /*02d6*/ 	.short	(.L_204 - .L_203)
.L_203:
        /*02d8*/ 	.word	0x00000180
        /*02dc*/ 	.word	0x00000001
        /*02e0*/ 	.word	0x00000001


	//----- nvinfo : EIATTR_CRS_STACK_SIZE
	.align		4
.L_204:
        /*02e4*/ 	.byte	0x04, 0x1e
        /*02e6*/ 	.short	(.L_206 - .L_205)
.L_205:
        /*02e8*/ 	.word	0x00000000


	//----- nvinfo : EIATTR_CBANK_PARAM_SIZE
	.align		4
.L_206:
        /*02ec*/ 	.byte	0x03, 0x19
        /*02ee*/ 	.short	0x0970


	//----- nvinfo : EIATTR_PARAM_CBANK
	.align		4
        /*02f0*/ 	.byte	0x04, 0x0a
        /*02f2*/ 	.short	(.L_208 - .L_207)
	.align		4
.L_207:
        /*02f4*/ 	.word	index@(.nv.constant0._ZN7cutlass13device_kernelIN5flash11enable_sm90INS1_16FlashAttnBwdSm90INS1_25CollectiveMainloopBwdSm90ILi2ELi1ELi1EN4cute5tupleIJNS5_1CILi1EEES8_S8_EEENS6_IJNS7_ILi64EEENS7_ILi80EEENS7_ILi256EEEEEENS_6half_tEfNS_4arch4Sm90ELb0ELb0ELb1ELb0ELb0ELb0ELb1ELb1ELi2ELi1ELi1ELi1ELb0EEENS1_21CollectiveEpilogueBwdISD_SE_SG_Li256ELb0ELb1ELi2EEENS1_19SingleTileSchedulerILb0ELb0ELb0ELi80EEEEEEEEEvNT_6ParamsE)
        /*02f8*/ 	.short	0x0210
        /*02fa*/ 	.short	0x0970


	//----- nvinfo : EIATTR_SW_WAR
	.align		4
.L_208:
        /*02fc*/ 	.byte	0x04, 0x36
        /*02fe*/ 	.short	(.L_210 - .L_209)
.L_209:
        /*0300*/ 	.word	0x00000008
.L_210:


//--------------------- .nv.info._ZN7cutlass13device_kernelIN5flash11enable_sm90INS1_16FlashAttnBwdSm90INS1_25CollectiveMainloopBwdSm90ILi2ELi1ELi1EN4cute5tupleIJNS5_1CILi1EEES8_S8_EEENS6_IJNS7_ILi64EEENS7_ILi80EEENS7_ILi256EEEEEENS_6half_tEfNS_4arch4Sm90ELb0ELb0ELb1ELb0ELb0ELb0ELb1ELb1ELi2ELi1ELi1ELi1ELb0EEENS1_24CollectiveEpilogueBwdGQAISD_fSG_Li256ELb0ELb0EEENS1_19SingleTileSchedulerILb0ELb0ELb0ELi80EEEEEEEEEvNT_6ParamsE --------------------------
	.section	.nv.info._ZN7cutlass13device_kernelIN5flash11enable_sm90INS1_16FlashAttnBwdSm90INS1_25CollectiveMainloopBwdSm90ILi2ELi1ELi1EN4cute5tupleIJNS5_1CILi1EEES8_S8_EEENS6_IJNS7_ILi64EEENS7_ILi80EEENS7_ILi256EEEEEENS_6half_tEfNS_4arch4Sm90ELb0ELb0ELb1ELb0ELb0ELb0ELb1ELb1ELi2ELi1ELi1ELi1ELb0EEENS1_24CollectiveEpilogueBwdGQAISD_fSG_Li256ELb0ELb0EEENS1_19SingleTileSchedulerILb0ELb0ELb0ELi80EEEEEEEEEvNT_6ParamsE,"",@"SHT_CUDA_INFO"
	.sectionflags	@""
	.align	4


	//----- nvinfo : EIATTR_CUDA_API_VERSION
	.align		4
        /*0000*/ 	.byte	0x04, 0x37
        /*0002*/ 	.short	(.L_212 - .L_211)
.L_211:
        /*0004*/ 	.word	0x00000082


	//----- nvinfo : EIATTR_KPARAM_INFO
	.align		4
.L_212:
        /*0008*/ 	.byte	0x04, 0x17
        /*000a*/ 	.short	(.L_214 - .L_213)
.L_213:
        /*000c*/ 	.word	0x00000000
        /*0010*/ 	.short	0x0000
        /*0012*/ 	.short	0x0070
        /*0014*/ 	.byte	0x00, 0xf0, 0x01, 0x1a


	//----- nvinfo : EIATTR_SPARSE_MMA_MASK
	.align		4
.L_214:
        /*0018*/ 	.byte	0x03, 0x50
        /*001a*/ 	.short	0x0000


	//----- nvinfo : EIATTR_MAXREG_COUNT
	.align		4
        /*001c*/ 	.byte	0x03, 0x1b
        /*001e*/ 	.short	0x00a8


	//----- nvinfo : EIATTR_NUM_BARRIERS
	.align		4
        /*0020*/ 	.byte	0x02, 0x4c
        /*0022*/ 	.byte	0x0a
	.zero		1


	//----- nvinfo : EIATTR_ANNOTATIONS
	.align		4
        /*0024*/ 	.byte	0x04, 0x55
        /*0026*/ 	.short	(.L_216 - .L_215)


	//   ....[0]....
.L_215:
        /*0028*/ 	.word	0x00000001
        /*002c*/ 	.byte	0xf0, 0x97, 0x00, 0x00, 0x01, 0x00, 0x00, 0x00, 0x50, 0x98, 0x00, 0x00


	//----- nvinfo : EIATTR_MERCURY_ISA_VERSION
	.align		4
.L_216:
        /*0038*/ 	.byte	0x03, 0x5f
        /*003a*/ 	.short	0x0101


	//----- nvinfo : EIATTR_INT_WARP_WIDE_INSTR_OFFSETS
	.align		4
        /*003c*/ 	.byte	0x04, 0x31
        /*003e*/ 	.short	(.L_218 - .L_217)


	//   ....[0]....
.L_217:
        /*0040*/ 	.word	0x00000180


	//   ....[1]....
        /*0044*/ 	.word	0x00000230


	//----- nvinfo : EIATTR_COOP_GROUP_MASK_REGIDS
	.align		4
.L_218:
        /*0048*/ 	.byte	0x04, 0x29
        /*004a*/ 	.short	(.L_220 - .L_219)


	//   ....[0]....
.L_219:
        /*004c*/ 	.word	0xffffffff


	//   ....[1]....
        /*0050*/ 	.word	0xffffffff


	//   ....[2]....
        /*0054*/ 	.word	0xffffffff


	//   ....[3]....
        /*0058*/ 	.word	0xffffffff


	//   ....[4]....
        /*005c*/ 	.word	0xffffffff


	//   ....[5]....
        /*0060*/ 	.word	0xffffffff


	//----- nvinfo : EIATTR_COOP_GROUP_INSTR_OFFSETS
	.align		4
.L_220:
        /*0064*/ 	.byte	0x04, 0x28
        /*0066*/ 	.short	(.L_222 - .L_221)


	//   ....[0]....
.L_221:
        /*0068*/ 	.word	0x00000060


	//   ....[1]....
        /*006c*/ 	.word	0x00000190


	//   ....[2]....
        /*0070*/ 	.word	0x00000240


	//   ....[3]....
        /*0074*/ 	.word	0x000003a0


	//   ....[4]....
        /*0078*/ 	.word	0x00000680


	//   ....[5]....
        /*007c*/ 	.word	0x00008ca0


	//----- nvinfo : EIATTR_REG_RECONFIG
	.align		4
.L_222:
        /*0080*/ 	.byte	0x01, 0x54
	.zero		2


	//----- nvinfo : EIATTR_MBARRIER_INSTR_OFFSETS
	.align		4
        /*0084*/ 	.byte	0x04, 0x39
        /*0086*/ 	.short	(.L_224 - .L_223)


	//   ....[0]....
.L_223:
        /*0088*/ 	.word	0x00000260
        /*008c*/ 	.word	0x000000ff
        /*0090*/ 	.word	0x00031800
        /*0094*/ 	.short	0x0100
        /*0096*/ 	.byte	0x06
	.zero		1


	//   ....[1]....
        /*0098*/ 	.word	0x00000350
        /*009c*/ 	.word	0x000000ff
        /*00a0*/ 	.word	0x00031810
        /*00a4*/ 	.short	0x0100
        /*00a6*/ 	.byte	0x08
	.zero		1


	//   ....[2]....
        /*00a8*/ 	.word	0x00000360
        /*00ac*/ 	.word	0x000000ff
        /*00b0*/ 	.word	0x00031820
        /*00b4*/ 	.short	0x0100
        /*00b6*/ 	.byte	0x08
	.zero		1


	//   ....[3]....
        /*00b8*/ 	.word	0x00000370
        /*00bc*/ 	.word	0x000000ff
        /*00c0*/ 	.word	0x00031818
        /*00c4*/ 	.short	0x0100
        /*00c6*/ 	.byte	0x08
	.zero		1


	//   ....[4]....
        /*00c8*/ 	.word	0x00000380
        /*00cc*/ 	.word	0x000000ff
        /*00d0*/ 	.word	0x00031828
        /*00d4*/ 	.short	0x0100
        /*00d6*/ 	.byte	0x08
	.zero		1


	//   ....[5]....
        /*00d8*/ 	.word	0x000004b0
        /*00dc*/ 	.word	0x000000ff
        /*00e0*/ 	.word	0x00031830
        /*00e4*/ 	.short	0x0100
        /*00e6*/ 	.byte	0x08
	.zero		1


	//   ....[6]....
        /*00e8*/ 	.word	0x000004c0
        /*00ec*/ 	.word	0x000000ff
        /*00f0*/ 	.word	0x00031838
        /*00f4*/ 	.short	0x0100
        /*00f6*/ 	.byte	0x08
	.zero		1


	//   ....[7]....
        /*00f8*/ 	.word	0x00000630
        /*00fc*/ 	.word	0x000000ff
        /*0100*/ 	.word	0x00031800
        /*0104*/ 	.short	0x010a
        /*0106*/ 	.byte	0x3c
	.zero		1


	//   ....[8]....
        /*0108*/ 	.word	0x00000770
        /*010c*/ 	.word	0x000000ff
        /*0110*/ 	.word	0x00031800
        /*0114*/ 	.short	0x010a
        /*0116*/ 	.byte	0x3c
	.zero		1


	//   ....[9]....
        /*0118*/ 	.word	0x00001430
        /*011c*/ 	.word	0x00000010
        /*0120*/ 	.word	0x00031810
        /*0124*/ 	.short	0x010a
        /*0126*/ 	.byte	0x3f
	.zero		1


	//   ....[10]....
        /*0128*/ 	.word	0x00001500
        /*012c*/ 	.word	0x00000010
        /*0130*/ 	.word	0x00031810
        /*0134*/ 	.short	0x010a
        /*0136*/ 	.byte	0x3f
	.zero		1


	//   ....[11]....
        /*0138*/ 	.word	0x00003090
        /*013c*/ 	.word	0x000000ff
        /*0140*/ 	.word	0x00031830
        /*0144*/ 	.short	0x010a
        /*0146*/ 	.byte	0x3c
	.zero		1


	//   ....[12]....
        /*0148*/ 	.word	0x00003150
        /*014c*/ 	.word	0x000000ff
        /*0150*/ 	.word	0x00031830
        /*0154*/ 	.short	0x010a
        /*0156*/ 	.byte	0x3c
	.zero		1


	//   ....[13]....
        /*0158*/ 	.word	0x00007840
        /*015c*/ 	.word	0x000000ff
        /*0160*/ 	.word	0x00000000
        /*0164*/ 	.short	0x0101
        /*0166*/ 	.byte	0x04
	.zero		1


	//   ....[14]....
        /*0168*/ 	.word	0x00007f30
        /*016c*/ 	.word	0x00000010
        /*0170*/ 	.word	0x00000000
        /*0174*/ 	.short	0x0101
        /*0176*/ 	.byte	0x3f
	.zero		1


	//   ....[15]....
        /*0178*/ 	.word	0x00008fb0
        /*017c*/ 	.word	0x00000007
        /*0180*/ 	.word	0x00031820
        /*0184*/ 	.short	0x010a
        /*0186*/ 	.byte	0x3f
	.zero		1


	//   ....[16]....
        /*0188*/ 	.word	0x00009770
        /*018c*/ 	.word	0x00000007
        /*0190*/ 	.word	0x00031838
        /*0194*/ 	.short	0x010a
        /*0196*/ 	.byte	0x3f
	.zero		1


	//   ....[17]....
        /*0198*/ 	.word	0x00009af0
        /*019c*/ 	.word	0x00000012
        /*01a0*/ 	.word	0x00031820
        /*01a4*/ 	.short	0x010a
        /*01a6*/ 	.byte	0x3f
	.zero		1


	//   ....[18]....
        /*01a8*/ 	.word	0x00009ee0
        /*01ac*/ 	.word	0x00000007
        /*01b0*/ 	.word	0x00031838
        /*01b4*/ 	.short	0x010a
        /*01b6*/ 	.byte	0x3f
	.zero		1


	//   ....[19]....
        /*01b8*/ 	.word	0x0000a360
        /*01bc*/ 	.word	0x00000004
        /*01c0*/ 	.word	0x00000000
        /*01c4*/ 	.short	0x010a
        /*01c6*/ 	.byte	0x3f
	.zero		1


	//   ....[20]....
        /*01c8*/ 	.word	0x0000a3f0
        /*01cc*/ 	.word	0x00000011
        /*01d0*/ 	.word	0x00000000
        /*01d4*/ 	.short	0x010a
        /*01d6*/ 	.byte	0x3f
	.zero		1


	//   ....[21]....
        /*01d8*/ 	.word	0x0000a440
        /*01dc*/ 	.word	0x00000005
        /*01e0*/ 	.word	0x00031838
        /*01e4*/ 	.short	0x010a
        /*01e6*/ 	.byte	0x3f
	.zero		1


	//   ....[22]....
        /*01e8*/ 	.word	0x0000a4b0
        /*01ec*/ 	.word	0x00000002
        /*01f0*/ 	.word	0x00031800
        /*01f4*/ 	.short	0x010a
        /*01f6*/ 	.byte	0x3f
	.zero		1


	//   ....[23]....
        /*01f8*/ 	.word	0x0000a500
        /*01fc*/ 	.word	0x00000010
        /*0200*/ 	.word	0x00031810
        /*0204*/ 	.short	0x010a
        /*0206*/ 	.byte	0x3f
	.zero		1


	//   ....[24]....
        /*0208*/ 	.word	0x0000a550
        /*020c*/ 	.word	0x00000005
        /*0210*/ 	.word	0x00031830
        /*0214*/ 	.short	0x010a
        /*0216*/ 	.byte	0x3f
	.zero		1


	//   ....[25]....
        /*0218*/ 	.word	0x0000a5a0
        /*021c*/ 	.word	0x00000007
        /*0220*/ 	.word	0x00031820
        /*0224*/ 	.short	0x010a
        /*0226*/ 	.byte	0x3f
	.zero		1


	//   ....[26]....
        /*0228*/ 	.word	0x0000a5f0
        /*022c*/ 	.word	0x00000007
        /*0230*/ 	.word	0x00031838
        /*0234*/ 	.short	0x010a
        /*0236*/ 	.byte	0x3f
	.zero		1


	//   ....[27]....
        /*0238*/ 	.word	0x0000a650
        /*023c*/ 	.word	0x00000012
        /*0240*/ 	.word	0x00031820
        /*0244*/ 	.short	0x010a
        /*0246*/ 	.byte	0x3f
	.zero		1


	//   ....[28]....
        /*0248*/ 	.word	0x0000a6a0
        /*024c*/ 	.word	0x00000007
        /*0250*/ 	.word	0x00031838
        /*0254*/ 	.short	0x010a
        /*0256*/ 	.byte	0x3f
	.zero		1


	//   ....[29]....
        /*0258*/ 	.word	0x0000a6f0
        /*025c*/ 	.word	0x00000004
        /*0260*/ 	.word	0x00000000
        /*0264*/ 	.short	0x010a
        /*0266*/ 	.byte	0x3f
	.zero		1


	//   ....[30]....
        /*0268*/ 	.word	0x0000a740
        /*026c*/ 	.word	0x00000011
        /*0270*/ 	.word	0x00000000
        /*0274*/ 	.short	0x010a
        /*0276*/ 	.byte	0x3f
	.zero		1


	//----- nvinfo : EIATTR_NUM_MBARRIERS
	.align		4
.L_224:
        /*0278*/ 	.byte	0x03, 0x38
        /*027a*/ 	.short	0x0007


	//----- nvinfo : EIATTR_EXIT_INSTR_OFFSETS
	.align		4
        /*027c*/ 	.byte	0x04, 0x1c
        /*027e*/ 	.short	(.L_226 - .L_225)


	//   ....[0]....
.L_225:
        /*0280*/ 	.word	0x0000a490


	//----- nvinfo : EIATTR_MAX_THREADS
	.align		4
.L_226:
        /*0284*/ 	.byte	0x04, 0x05
        /*0286*/ 	.short	(.L_228 - .L_227)
.L_227:
        /*0288*/ 	.word	0x00000180
        /*028c*/ 	.word	0x00000001
        /*0290*/ 	.word	0x00000001


	//----- nvinfo : EIATTR_CRS_STACK_SIZE
	.align		4
.L_228:
        /*0294*/ 	.byte	0x04, 0x1e
        /*0296*/ 	.short	(.L_230 - .L_229)
.L_229:
        /*0298*/ 	.word	0x00000000


	//----- nvinfo : EIATTR_CBANK_PARAM_SIZE
	.align		4
.L_230:
        /*029c*/ 	.byte	0x03, 0x19
        /*029e*/ 	.short	0x06f0


	//----- nvinfo : EIATTR_PARAM_CBANK
	.align		4
        /*02a0*/ 	.byte	0x04, 0x0a
        /*02a2*/ 	.short	(.L_232 - .L_231)
	.align		4
.L_231:
        /*02a4*/ 	.word	index@(.nv.constant0._ZN7cutlass13device_kernelIN5flash11enable_sm90INS1_16FlashAttnBwdSm90INS1_25CollectiveMainloopBwdSm90ILi2ELi1ELi1EN4cute5tupleIJNS5_1CILi1EEES8_S8_EEENS6_IJNS7_ILi64EEENS7_ILi80EEENS7_ILi256EEEEEENS_6half_tEfNS_4arch4Sm90ELb0ELb0ELb1ELb0ELb0ELb0ELb1ELb1ELi2ELi1ELi1ELi1ELb0EEENS1_24CollectiveEpilogueBwdGQAISD_fSG_Li256ELb0ELb0EEENS1_19SingleTileSchedulerILb0ELb0ELb0ELi80EEEEEEEEEvNT_6ParamsE)
        /*02a8*/ 	.short	0x0210
        /*02aa*/ 	.short	0x06f0


	//----- nvinfo : EIATTR_SW_WAR
	.align		4
.L_232:
        /*02ac*/ 	.byte	0x04, 0x36
        /*02ae*/ 	.short	(.L_234 - .L_233)
.L_233:
        /*02b0*/ 	.word	0x00000008
.L_234:


//--------------------- .nv.info._ZN7cutlass13device_kernelIN5flash11enable_sm90INS1_16FlashAttnBwdSm90INS1_25CollectiveMainloopBwdSm90ILi2ELi1ELi1EN4cute5tupleIJNS5_1CILi1EEES8_S8_EEENS6_IJNS7_ILi64EEENS7_ILi80EEENS7_ILi256EEEEEENS_6half_tEfNS_4arch4Sm90ELb0ELb0ELb1ELb1ELb0ELb0ELb1ELb1ELi2ELi1ELi1ELi1ELb0EEENS1_21CollectiveEpilogueBwdISD_SE_SG_Li256ELb1ELb1ELi2EEENS1_19SingleTileSchedulerILb1ELb0ELb0ELi80EEEEEEEEEvNT_6ParamsE --------------------------
	.section	.nv.info._ZN7cutlass13device_kernelIN5flash11enable_sm90INS1_16FlashAttnBwdSm90INS1_25CollectiveMainloopBwdSm90ILi2ELi1ELi1EN4cute5tupleIJNS5_1CILi1EEES8_S8_EEENS6_IJNS7_ILi64EEENS7_ILi80EEENS7_ILi256EEEEEENS_6half_tEfNS_4arch4Sm90ELb0ELb0ELb1ELb1ELb0ELb0ELb1ELb1ELi2ELi1ELi1ELi1ELb0EEENS1_21CollectiveEpilogueBwdISD_SE_SG_Li256ELb1ELb1ELi2EEENS1_19SingleTileSchedulerILb1ELb0ELb0ELi80EEEEEEEEEvNT_6ParamsE,"",@"SHT_CUDA_INFO"
	.sectionflags	@""
	.align	4


	//----- nvinfo : EIATTR_CUDA_API_VERSION
	.align		4
        /*0000*/ 	.byte	0x04, 0x37
        /*0002*/ 	.short	(.L_236 - .L_235)
.L_235:
        /*0004*/ 	.word	0x00000082


	//----- nvinfo : EIATTR_KPARAM_INFO
	.align		4
.L_236:
        /*0008*/ 	.byte	0x04, 0x17
        /*000a*/ 	.short	(.L_238 - .L_237)
.L_237:
        /*000c*/ 	.word	0x00000000
        /*0010*/ 	.short	0x0000
        /*0012*/ 	.short	0x0070
        /*0014*/ 	.byte	0x00, 0xf0, 0x01, 0x1a


	//----- nvinfo : EIATTR_SPARSE_MMA_MASK
	.align		4
.L_238:
        /*0018*/ 	.byte	0x03, 0x50
        /*001a*/ 	.short	0x0000


	//----- nvinfo : EIATTR_MAXREG_COUNT
	.align		4
        /*001c*/ 	.byte	0x03, 0x1b
        /*001e*/ 	.short	0x00a8


	//----- nvinfo : EIATTR_NUM_BARRIERS
	.align		4
        /*0020*/ 	.byte	0x02, 0x4c
        /*0022*/ 	.byte	0x0a
	.zero		1


	//----- nvinfo : EIATTR_ANNOTATIONS
	.align		4
        /*0024*/ 	.byte	0x04, 0x55
        /*0026*/ 	.short	(.L_240 - .L_239)


	//   ....[0]....
.L_239:
        /*0028*/ 	.word	0x00000001
        /*002c*/ 	.byte	0xc0, 0xde, 0x00, 0x00, 0x01, 0x00, 0x00, 0x00, 0x20, 0xdf, 0x00, 0x00


	//----- nvinfo : EIATTR_MERCURY_ISA_VERSION
	.align		4
.L_240:
        /*0038*/ 	.byte	0x03, 0x5f
        /*003a*/ 	.short	0x0101


	//----- nvinfo : EIATTR_INT_WARP_WIDE_INSTR_OFFSETS
	.align		4
        /*003c*/ 	.byte	0x04, 0x31
        /*003e*/ 	.short	(.L_242 - .L_241)


	//   ....[0]....
.L_241:
        /*0040*/ 	.word	0x00000180


	//   ....[1]....
        /*0044*/ 	.word	0x00000230


	//   ....[2]....
        /*0048*/ 	.word	0x0000d090


	//----- nvinfo : EIATTR_COOP_GROUP_MASK_REGIDS
	.align		4
.L_242:
        /*004c*/ 	.byte	0x04, 0x29
        /*004e*/ 	.short	(.L_244 - .L_243)


	//   ....[0]....
.L_243:
        /*0050*/ 	.word	0xffffffff


	//   ....[1]....
        /*0054*/ 	.word	0xffffffff


	//   ....[2]....
        /*0058*/ 	.word	0xffffffff


	//   ....[3]....
        /*005c*/ 	.word	0xffffffff


	//   ....[4]....
        /*0060*/ 	.word	0xffffffff


	//   ....[5]....
        /*0064*/ 	.word	0xffffffff


	//----- nvinfo : EIATTR_COOP_GROUP_INSTR_OFFSETS
	.align		4
.L_244:
        /*0068*/ 	.byte	0x04, 0x28
        /*006a*/ 	.short	(.L_246 - .L_245)


	//   ....[0]....
.L_245:
        /*006c*/ 	.word	0x00000060


	//   ....[1]....
        /*0070*/ 	.word	0x00000190


	//   ....[2]....
        /*0074*/ 	.word	0x00000240


	//   ....[3]....
        /*0078*/ 	.word	0x000003a0


	//   ....[4]....
        /*007c*/ 	.word	0x00001070


	//   ....[5]....
        /*0080*/ 	.word	0x0000cd00


	//----- nvinfo : EIATTR_REG_RECONFIG
	.align		4
.L_246:
        /*0084*/ 	.byte	0x01, 0x54
	.zero		2


	//----- nvinfo : EIATTR_MBARRIER_INSTR_OFFSETS
	.align		4
        /*0088*/ 	.byte	0x04, 0x39
        /*008a*/ 	.short	(.L_248 - .L_247)


	//   ....[0]....
.L_247:
        /*008c*/ 	.word	0x00000260
        /*0090*/ 	.word	0x000000ff
        /*0094*/ 	.word	0x00031600
        /*0098*/ 	.short	0x0100
        /*009a*/ 	.byte	0x06
	.zero		1


	//   ....[1]....
        /*009c*/ 	.word	0x00000350
        /*00a0*/ 	.word	0x000000ff
        /*00a4*/ 	.word	0x00031610
        /*00a8*/ 	.short	0x0100
        /*00aa*/ 	.byte	0x08
	.zero		1


	//   ....[2]....
        /*00ac*/ 	.word	0x00000360
        /*00b0*/ 	.word	0x000000ff
        /*00b4*/ 	.word	0x00031620
        /*00b8*/ 	.short	0x0100
        /*00ba*/ 	.byte	0x08
	.zero		1


	//   ....[3]....
        /*00bc*/ 	.word	0x00000370
        /*00c0*/ 	.word	0x000000ff
        /*00c4*/ 	.word	0x00031618
        /*00c8*/ 	.short	0x0100
        /*00ca*/ 	.byte	0x08
	.zero		1


	//   ....[4]....
        /*00cc*/ 	.word	0x00000380
        /*00d0*/ 	.word	0x000000ff
        /*00d4*/ 	.word	0x00031628
        /*00d8*/ 	.short	0x0100
        /*00da*/ 	.byte	0x08
	.zero		1


	//   ....[5]....
        /*00dc*/ 	.word	0x000004b0
        /*00e0*/ 	.word	0x000000ff
        /*00e4*/ 	.word	0x00031630
        /*00e8*/ 	.short	0x0100
        /*00ea*/ 	.byte	0x08
	.zero		1


	//   ....[6]....
        /*00ec*/ 	.word	0x000004c0
        /*00f0*/ 	.word	0x000000ff
        /*00f4*/ 	.word	0x00031638
        /*00f8*/ 	.short	0x0100
        /*00fa*/ 	.byte	0x08
	.zero		1


	//   ....[7]....
        /*00fc*/ 	.word	0x00001000
        /*0100*/ 	.word	0x00000012
        /*0104*/ 	.word	0x00031600
        /*0108*/ 	.short	0x010a
        /*010a*/ 	.byte	0x3f
	.zero		1


	//   ....[8]....
        /*010c*/ 	.word	0x00001090
        /*0110*/ 	.word	0x00000012
        /*0114*/ 	.word	0x00031600
        /*0118*/ 	.short	0x010a
        /*011a*/ 	.byte	0x3f
	.zero		1


	//   ....[9]....
        /*011c*/ 	.word	0x000019d0
        /*0120*/ 	.word	0x00000011
        /*0124*/ 	.word	0x00031610
        /*0128*/ 	.short	0x010a
        /*012a*/ 	.byte	0x3f
	.zero		1


	//   ....[10]....
        /*012c*/ 	.word	0x00001a90
        /*0130*/ 	.word	0x00000011
        /*0134*/ 	.word	0x00031610
        /*0138*/ 	.short	0x010a
        /*013a*/ 	.byte	0x3f
	.zero		1


	//   ....[11]....
        /*013c*/ 	.word	0x00003620
        /*0140*/ 	.word	0x00000012
        /*0144*/ 	.word	0x00031630
        /*0148*/ 	.short	0x010a
        /*014a*/ 	.byte	0x3f
	.zero		1


	//   ....[12]....
        /*014c*/ 	.word	0x000036e0
        /*0150*/ 	.word	0x00000012
        /*0154*/ 	.word	0x00031630
        /*0158*/ 	.short	0x010a
        /*015a*/ 	.byte	0x3f
	.zero		1


	//   ....[13]....
        /*015c*/ 	.word	0x00007da0
        /*0160*/ 	.word	0x00000018
        /*0164*/ 	.word	0x00000000
        /*0168*/ 	.short	0x0101
        /*016a*/ 	.byte	0x3f
	.zero		1


	//   ....[14]....
        /*016c*/ 	.word	0x00008490
        /*0170*/ 	.word	0x00000011
        /*0174*/ 	.word	0x00000000
        /*0178*/ 	.short	0x0101
        /*017a*/ 	.byte	0x3f
	.zero		1


	//   ....[15]....
        /*017c*/ 	.word	0x0000d400
        /*0180*/ 	.word	0x00000000
        /*0184*/ 	.word	0x00031620
        /*0188*/ 	.short	0x010a
        /*018a*/ 	.byte	0x3f
	.zero		1


	//   ....[16]....
        /*018c*/ 	.word	0x0000de40
        /*0190*/ 	.word	0x00000000
        /*0194*/ 	.word	0x00031638
        /*0198*/ 	.short	0x010a
        /*019a*/ 	.byte	0x3f
	.zero		1


	//   ....[17]....
        /*019c*/ 	.word	0x0000e1f0
        /*01a0*/ 	.word	0x00000013
        /*01a4*/ 	.word	0x00031620
        /*01a8*/ 	.short	0x010a
        /*01aa*/ 	.byte	0x3f
	.zero		1


	//   ....[18]....
        /*01ac*/ 	.word	0x0000e620
        /*01b0*/ 	.word	0x00000000
        /*01b4*/ 	.word	0x00031638
        /*01b8*/ 	.short	0x010a
        /*01ba*/ 	.byte	0x3f
	.zero		1


	//   ....[19]....
        /*01bc*/ 	.word	0x0000eb50
        /*01c0*/ 	.word	0x00000006
        /*01c4*/ 	.word	0x00000000
        /*01c8*/ 	.short	0x010a
        /*01ca*/ 	.byte	0x3f
	.zero		1


	//   ....[20]....
        /*01cc*/ 	.word	0x0000ebe0
        /*01d0*/ 	.word	0x00000005
        /*01d4*/ 	.word	0x00000000
        /*01d8*/ 	.short	0x010a
        /*01da*/ 	.byte	0x3f
	.zero		1


	//   ....[21]....
        /*01dc*/ 	.word	0x0000ec30
        /*01e0*/ 	.word	0x00000007
        /*01e4*/ 	.word	0x00031638
        /*01e8*/ 	.short	0x010a
        /*01ea*/ 	.byte	0x3f
	.zero		1


	//   ....[22]....
        /*01ec*/ 	.word	0x0000ec90
        /*01f0*/ 	.word	0x00000012
        /*01f4*/ 	.word	0x00031600
        /*01f8*/ 	.short	0x010a
        /*01fa*/ 	.byte	0x3f
	.zero		1


	//   ....[23]....
        /*01fc*/ 	.word	0x0000ece0
        /*0200*/ 	.word	0x00000011
        /*0204*/ 	.word	0x00031610
        /*0208*/ 	.short	0x010a
        /*020a*/ 	.byte	0x3f
	.zero		1


	//   ....[24]....
        /*020c*/ 	.word	0x0000ed30
        /*0210*/ 	.word	0x00000012
        /*0214*/ 	.word	0x00031630
        /*0218*/ 	.short	0x010a
        /*021a*/ 	.byte	0x3f
	.zero		1


	//   ....[25]....
        /*021c*/ 	.word	0x0000ed80
        /*0220*/ 	.word	0x00000000
        /*0224*/ 	.word	0x00031620
        /*0228*/ 	.short	0x010a
        /*022a*/ 	.byte	0x3f
	.zero		1


	//   ....[26]....
        /*022c*/ 	.word	0x0000edd0
        /*0230*/ 	.word	0x00000000
        /*0234*/ 	.word	0x00031638
        /*0238*/ 	.short	0x010a
        /*023a*/ 	.byte	0x3f
	.zero		1


	//   ....[27]....
        /*023c*/ 	.word	0x0000ee30
        /*0240*/ 	.word	0x00000013
        /*0244*/ 	.word	0x00031620
        /*0248*/ 	.short	0x010a
        /*024a*/ 	.byte	0x3f
	.zero		1


	//   ....[28]....
        /*024c*/ 	.word	0x0000ee80
        /*0250*/ 	.word	0x00000000
        /*0254*/ 	.word	0x00031638
        /*0258*/ 	.short	0x010a
        /*025a*/ 	.byte	0x3f
	.zero		1


	//   ....[29]....
        /*025c*/ 	.word	0x0000eed0
        /*0260*/ 	.word	0x00000006
        /*0264*/ 	.word	0x00000000
        /*0268*/ 	.short	0x010a
        /*026a*/ 	.byte	0x3f
	.zero		1


	//   ....[30]....
        /*026c*/ 	.word	0x0000ef20
        /*0270*/ 	.word	0x00000005
        /*0274*/ 	.word	0x00000000
        /*0278*/ 	.short	0x010a
        /*027a*/ 	.byte	0x3f
	.zero		1


	//----- nvinfo : EIATTR_NUM_MBARRIERS
	.align		4
.L_248:
        /*027c*/ 	.byte	0x03, 0x38
        /*027e*/ 	.short	0x0007


	//----- nvinfo : EIATTR_EXIT_INSTR_OFFSETS
	.align		4
        /*0280*/ 	.byte	0x04, 0x1c
        /*0282*/ 	.short	(.L_250 - .L_249)


	//   ....[0]....
.L_249:
        /*0284*/ 	.word	0x0000ec80


	//----- nvinfo : EIATTR_MAX_THREADS
	.align		4
.L_250:
        /*0288*/ 	.byte	0x04, 0x05
        /*028a*/ 	.short	(.L_252 - .L_251)
.L_251:
        /*028c*/ 	.word	0x00000180
        /*0290*/ 	.word	0x00000001
        /*0294*/ 	.word	0x00000001


	//----- nvinfo : EIATTR_CRS_STACK_SIZE
	.align		4
.L_252:
        /*0298*/ 	.byte	0x04, 0x1e
        /*029a*/ 	.short	(.L_254 - .L_253)
.L_253:
        /*029c*/ 	.word	0x00000000


	//----- nvinfo : EIATTR_CBANK_PARAM_SIZE
	.align		4
.L_254:
        /*02a0*/ 	.byte	0x03, 0x19
        /*02a2*/ 	.short	0x06f0


	//----- nvinfo : EIATTR_PARAM_CBANK
	.align		4
        /*02a4*/ 	.byte	0x04, 0x0a
        /*02a6*/ 	.short	(.L_256 - .L_255)
	.align		4
.L_255:
        /*02a8*/ 	.word	index@(.nv.constant0._ZN7cutlass13device_kernelIN5flash11enable_sm90INS1_16FlashAttnBwdSm90INS1_25CollectiveMainloopBwdSm90ILi2ELi1ELi1EN4cute5tupleIJNS5_1CILi1EEES8_S8_EEENS6_IJNS7_ILi64EEENS7_ILi80EEENS7_ILi256EEEEEENS_6half_tEfNS_4arch4Sm90ELb0ELb0ELb1ELb1ELb0ELb0ELb1ELb1ELi2ELi1ELi1ELi1ELb0EEENS1_21CollectiveEpilogueBwdISD_SE_SG_Li256ELb1ELb1ELi2EEENS1_19SingleTileSchedulerILb1ELb0ELb0ELi80EEEEEEEEEvNT_6ParamsE)
        /*02ac*/ 	.short	0x0210
        /*02ae*/ 	.short	0x06f0


	//----- nvinfo : EIATTR_SW_WAR
	.align		4
.L_256:
        /*02b0*/ 	.byte	0x04, 0x36
        /*02b2*/ 	.short	(.L_258 - .L_257)
.L_257:
        /*02b4*/ 	.word	0x00000008
.L_258:


//--------------------- .nv.info._ZN7cutlass13device_kernelIN5flash11enable_sm90INS1_16FlashAttnBwdSm90INS1_25CollectiveMainloopBwdSm90ILi2ELi1ELi1EN4cute5tupleIJNS5_1CILi1EEES8_S8_EEENS6_IJNS7_ILi64EEENS7_ILi80EEENS7_ILi256EEEEEENS_6half_tEfNS_4arch4Sm90ELb0ELb0ELb1ELb1ELb0ELb0ELb1ELb1ELi2ELi1ELi1ELi1ELb0EEENS1_24CollectiveEpilogueBwdGQAISD_fSG_Li256ELb1ELb0EEENS1_19SingleTileSchedulerILb1ELb0ELb0ELi80EEEEEEEEEvNT_6ParamsE --------------------------
	.section	.nv.info._ZN7cutlass13device_kernelIN5flash11enable_sm90INS1_16FlashAttnBwdSm90INS1_25CollectiveMainloopBwdSm90ILi2ELi1ELi1EN4cute5tupleIJNS5_1CILi1EEES8_S8_EEENS6_IJNS7_ILi64EEENS7_ILi80EEENS7_ILi256EEEEEENS_6half_tEfNS_4arch4Sm90ELb0ELb0ELb1ELb1ELb0ELb0ELb1ELb1ELi2ELi1ELi1ELi1ELb0EEENS1_24CollectiveEpilogueBwdGQAISD_fSG_Li256ELb1ELb0EEENS1_19SingleTileSchedulerILb1ELb0ELb0ELi80EEEEEEEEEvNT_6ParamsE,"",@"SHT_CUDA_INFO"
	.sectionflags	@""
	.align	4


	//----- nvinfo : EIATTR_CUDA_API_VERSION
	.align		4
        /*0000*/ 	.byte	0x04, 0x37
        /*0002*/ 	.short	(.L_260 - .L_259)
.L_259:
        /*0004*/ 	.word	0x00000082


	//----- nvinfo : EIATTR_KPARAM_INFO
	.align		4
.L_260:
        /*0008*/ 	.byte	0x04, 0x17
        /*000a*/ 	.short	(.L_262 - .L_261)
.L_261:
        /*000c*/ 	.word	0x00000000
        /*0010*/ 	.short	0x0000
        /*0012*/ 	.short	0x0070
        /*0014*/ 	.byte	0x00, 0xf0, 0x01, 0x1a


	//----- nvinfo : EIATTR_SPARSE_MMA_MASK
	.align		4
.L_262:
        /*0018*/ 	.byte	0x03, 0x50
        /*001a*/ 	.short	0x0000


	//----- nvinfo : EIATTR_MAXREG_COUNT
	.align		4
        /*001c*/ 	.byte	0x03, 0x1b
        /*001e*/ 	.short	0x00a8


	//----- nvinfo : EIATTR_NUM_BARRIERS
	.align		4
        /*0020*/ 	.byte	0x02, 0x4c
        /*0022*/ 	.byte	0x0a
	.zero		1


	//----- nvinfo : EIATTR_ANNOTATIONS
	.align		4
        /*0024*/ 	.byte	0x04, 0x55
        /*0026*/ 	.short	(.L_264 - .L_263)


	//   ....[0]....
.L_263:
        /*0028*/ 	.word	0x00000001
        /*002c*/ 	.byte	0x60, 0xa5, 0x00, 0x00, 0x01, 0x00, 0x00, 0x00, 0xc0, 0xa5, 0x00, 0x00


	//----- nvinfo : EIATTR_MERCURY_ISA_VERSION
	.align		4
.L_264:
        /*0038*/ 	.byte	0x03, 0x5f
        /*003a*/ 	.short	0x0101


	//----- nvinfo : EIATTR_INT_WARP_WIDE_INSTR_OFFSETS
	.align		4
        /*003c*/ 	.byte	0x04, 0x31
        /*003e*/ 	.short	(.L_266 - .L_265)


	//   ....[0]....
.L_265:
        /*0040*/ 	.word	0x00000180


	//   ....[1]....
        /*0044*/ 	.word	0x00000230


	//   ....[2]....
        /*0048*/ 	.word	0x00009730


	//----- nvinfo : EIATTR_COOP_GROUP_MASK_REGIDS
	.align		4
.L_266:
        /*004c*/ 	.byte	0x04, 0x29
        /*004e*/ 	.short	(.L_268 - .L_267)


	//   ....[0]....
.L_267:
        /*0050*/ 	.word	0xffffffff


	//   ....[1]....
        /*0054*/ 	.word	0xffffffff


	//   ....[2]....
        /*0058*/ 	.word	0xffffffff


	//   ....[3]....
        /*005c*/ 	.word	0xffffffff


	//   ....[4]....
        /*0060*/ 	.word	0xffffffff


	//   ....[5]....
        /*0064*/ 	.word	0xffffffff


	//----- nvinfo : EIATTR_COOP_GROUP_INSTR_OFFSETS
	.align		4
.L_268:
        /*0068*/ 	.byte	0x04, 0x28
        /*006a*/ 	.short	(.L_270 - .L_269)


	//   ....[0]....
.L_269:
        /*006c*/ 	.word	0x00000060


	//   ....[1]....
        /*0070*/ 	.word	0x00000190


	//   ....[2]....
        /*0074*/ 	.word	0x00000240


	//   ....[3]....
        /*0078*/ 	.word	0x000003a0


	//   ....[4]....
        /*007c*/ 	.word	0x000010a0


	//   ....[5]....
        /*0080*/ 	.word	0x000093a0


	//----- nvinfo : EIATTR_REG_RECONFIG
	.align		4
.L_270:
        /*0084*/ 	.byte	0x01, 0x54
	.zero		2


	//----- nvinfo : EIATTR_MBARRIER_INSTR_OFFSETS
	.align		4
        /*0088*/ 	.byte	0x04, 0x39
        /*008a*/ 	.short	(.L_272 - .L_271)


	//   ....[0]....
.L_271:
        /*008c*/ 	.word	0x00000260
        /*0090*/ 	.word	0x000000ff
        /*0094*/ 	.word	0x00031800
        /*0098*/ 	.short	0x0100
        /*009a*/ 	.byte	0x06
	.zero		1


	//   ....[1]....
        /*009c*/ 	.word	0x00000350
        /*00a0*/ 	.word	0x000000ff
        /*00a4*/ 	.word	0x00031810
        /*00a8*/ 	.short	0x0100
        /*00aa*/ 	.byte	0x08
	.zero		1


	//   ....[2]....
        /*00ac*/ 	.word	0x00000360
        /*00b0*/ 	.word	0x000000ff
        /*00b4*/ 	.word	0x00031820
        /*00b8*/ 	.short	0x0100
        /*00ba*/ 	.byte	0x08
	.zero		1


	//   ....[3]....
        /*00bc*/ 	.word	0x00000370
        /*00c0*/ 	.word	0x000000ff
        /*00c4*/ 	.word	0x00031818
        /*00c8*/ 	.short	0x0100
        /*00ca*/ 	.byte	0x08
	.zero		1


	//   ....[4]....
        /*00cc*/ 	.word	0x00000380
        /*00d0*/ 	.word	0x000000ff
        /*00d4*/ 	.word	0x00031828
        /*00d8*/ 	.short	0x0100
        /*00da*/ 	.byte	0x08
	.zero		1


	//   ....[5]....
        /*00dc*/ 	.word	0x000004b0
        /*00e0*/ 	.word	0x000000ff
        /*00e4*/ 	.word	0x00031830
        /*00e8*/ 	.short	0x0100
        /*00ea*/ 	.byte	0x08
	.zero		1


	//   ....[6]....
        /*00ec*/ 	.word	0x000004c0
        /*00f0*/ 	.word	0x000000ff
        /*00f4*/ 	.word	0x00031838
        /*00f8*/ 	.short	0x0100
        /*00fa*/ 	.byte	0x08
	.zero		1


	//   ....[7]....
        /*00fc*/ 	.word	0x00001030
        /*0100*/ 	.word	0x00000012
        /*0104*/ 	.word	0x00031800
        /*0108*/ 	.short	0x010a
        /*010a*/ 	.byte	0x3f
	.zero		1


	//   ....[8]....
        /*010c*/ 	.word	0x000010c0
        /*0110*/ 	.word	0x00000012
        /*0114*/ 	.word	0x00031800
        /*0118*/ 	.short	0x010a
        /*011a*/ 	.byte	0x3f
	.zero		1


	//   ....[9]....
        /*011c*/ 	.word	0x000019f0
        /*0120*/ 	.word	0x00000011
        /*0124*/ 	.word	0x00031810
        /*0128*/ 	.short	0x010a
        /*012a*/ 	.byte	0x3f
	.zero		1


	//   ....[10]....
        /*012c*/ 	.word	0x00001ab0
        /*0130*/ 	.word	0x00000011
        /*0134*/ 	.word	0x00031810
        /*0138*/ 	.short	0x010a
        /*013a*/ 	.byte	0x3f
	.zero		1


	//   ....[11]....
        /*013c*/ 	.word	0x00003640
        /*0140*/ 	.word	0x00000012
        /*0144*/ 	.word	0x00031830
        /*0148*/ 	.short	0x010a
        /*014a*/ 	.byte	0x3f
	.zero		1


	//   ....[12]....
        /*014c*/ 	.word	0x00003700
        /*0150*/ 	.word	0x00000012
        /*0154*/ 	.word	0x00031830
        /*0158*/ 	.short	0x010a
        /*015a*/ 	.byte	0x3f
	.zero		1


	//   ....[13]....
        /*015c*/ 	.word	0x00007dc0
        /*0160*/ 	.word	0x00000018
        /*0164*/ 	.word	0x00000000
        /*0168*/ 	.short	0x0101
        /*016a*/ 	.byte	0x3f
	.zero		1


	//   ....[14]....
        /*016c*/ 	.word	0x000084b0
        /*0170*/ 	.word	0x00000011
        /*0174*/ 	.word	0x00000000
        /*0178*/ 	.short	0x0101
        /*017a*/ 	.byte	0x3f
	.zero		1


	//   ....[15]....
        /*017c*/ 	.word	0x00009aa0
        /*0180*/ 	.word	0x00000000
        /*0184*/ 	.word	0x00031820
        /*0188*/ 	.short	0x010a
        /*018a*/ 	.byte	0x3f
	.zero		1


	//   ....[16]....
        /*018c*/ 	.word	0x0000a4e0
        /*0190*/ 	.word	0x00000000
        /*0194*/ 	.word	0x00031838
        /*0198*/ 	.short	0x010a
        /*019a*/ 	.byte	0x3f
	.zero		1


	//   ....[17]....
        /*019c*/ 	.word	0x0000a890
        /*01a0*/ 	.word	0x00000013
        /*01a4*/ 	.word	0x00031820
        /*01a8*/ 	.short	0x010a
        /*01aa*/ 	.byte	0x3f
	.zero		1


	//   ....[18]....
        /*01ac*/ 	.word	0x0000acc0
        /*01b0*/ 	.word	0x00000000
        /*01b4*/ 	.word	0x00031838
        /*01b8*/ 	.short	0x010a
        /*01ba*/ 	.byte	0x3f
	.zero		1


	//   ....[19]....
        /*01bc*/ 	.word	0x0000b1f0
        /*01c0*/ 	.word	0x00000006
        /*01c4*/ 	.word	0x00000000
        /*01c8*/ 	.short	0x010a
        /*01ca*/ 	.byte	0x3f
	.zero		1


	//   ....[20]....
        /*01cc*/ 	.word	0x0000b280
        /*01d0*/ 	.word	0x00000005
        /*01d4*/ 	.word	0x00000000
        /*01d8*/ 	.short	0x010a
        /*01da*/ 	.byte	0x3f
	.zero		1


	//   ....[21]....
        /*01dc*/ 	.word	0x0000b2d0
        /*01e0*/ 	.word	0x00000007
        /*01e4*/ 	.word	0x00031838
        /*01e8*/ 	.short	0x010a
        /*01ea*/ 	.byte	0x3f
	.zero		1


	//   ....[22]....
        /*01ec*/ 	.word	0x0000b330
        /*01f0*/ 	.word	0x00000012
        /*01f4*/ 	.word	0x00031800
        /*01f8*/ 	.short	0x010a
        /*01fa*/ 	.byte	0x3f
	.zero		1


	//   ....[23]....
        /*01fc*/ 	.word	0x0000b380
        /*0200*/ 	.word	0x00000011
        /*0204*/ 	.word	0x00031810
        /*0208*/ 	.short	0x010a
        /*020a*/ 	.byte	0x3f
	.zero		1


	//   ....[24]....
        /*020c*/ 	.word	0x0000b3d0
        /*0210*/ 	.word	0x00000012
        /*0214*/ 	.word	0x00031830
        /*0218*/ 	.short	0x010a
        /*021a*/ 	.byte	0x3f
	.zero		1


	//   ....[25]....
        /*021c*/ 	.word	0x0000b420
        /*0220*/ 	.word	0x00000000
        /*0224*/ 	.word	0x00031820
        /*0228*/ 	.short	0x010a
        /*022a*/ 	.byte	0x3f
	.zero		1


	//   ....[26]....
        /*022c*/ 	.word	0x0000b470
        /*0230*/ 	.word	0x00000000
        /*0234*/ 	.word	0x00031838
        /*0238*/ 	.short	0x010a
        /*023a*/ 	.byte	0x3f
	.zero		1


	//   ....[27]....
        /*023c*/ 	.word	0x0000b4d0
        /*0240*/ 	.word	0x00000013
        /*0244*/ 	.word	0x00031820
        /*0248*/ 	.short	0x010a
        /*024a*/ 	.byte	0x3f
	.zero		1


	//   ....[28]....
        /*024c*/ 	.word	0x0000b520
        /*0250*/ 	.word	0x00000000
        /*0254*/ 	.word	0x00031838
        /*0258*/ 	.short	0x010a
        /*025a*/ 	.byte	0x3f
	.zero		1


	//   ....[29]....
        /*025c*/ 	.word	0x0000b570
        /*0260*/ 	.word	0x00000006
        /*0264*/ 	.word	0x00000000
        /*0268*/ 	.short	0x010a
        /*026a*/ 	.byte	0x3f
	.zero		1


	//   ....[30]....
        /*026c*/ 	.word	0x0000b5c0
        /*0270*/ 	.word	0x00000005
        /*0274*/ 	.word	0x00000000
        /*0278*/ 	.short	0x010a
        /*027a*/ 	.byte	0x3f
	.zero		1


	//----- nvinfo : EIATTR_NUM_MBARRIERS
	.align		4
.L_272:
        /*027c*/ 	.byte	0x03, 0x38
        /*027e*/ 	.short	0x0007


	//----- nvinfo : EIATTR_EXIT_INSTR_OFFSETS
	.align		4
        /*0280*/ 	.byte	0x04, 0x1c
        /*0282*/ 	.short	(.L_274 - .L_273)


	//   ....[0]....
.L_273:
        /*0284*/ 	.word	0x0000b320


	//----- nvinfo : EIATTR_MAX_THREADS
	.align		4
.L_274:
        /*0288*/ 	.byte	0x04, 0x05
        /*028a*/ 	.short	(.L_276 - .L_275)
.L_275:
        /*028c*/ 	.word	0x00000180
        /*0290*/ 	.word	0x00000001
        /*0294*/ 	.word	0x00000001


	//----- nvinfo : EIATTR_CRS_STACK_SIZE
	.align		4
.L_276:
        /*0298*/ 	.byte	0x04, 0x1e
        /*029a*/ 	.short	(.L_278 - .L_277)
.L_277:
        /*029c*/ 	.word	0x00000000


	//----- nvinfo : EIATTR_CBANK_PARAM_SIZE
	.align		4
.L_278:
        /*02a0*/ 	.byte	0x03, 0x19
        /*02a2*/ 	.short	0x06f0


	//----- nvinfo : EIATTR_PARAM_CBANK
	.align		4
        /*02a4*/ 	.byte	0x04, 0x0a
        /*02a6*/ 	.short	(.L_280 - .L_279)
	.align		4
.L_279:
        /*02a8*/ 	.word	index@(.nv.constant0._ZN7cutlass13device_kernelIN5flash11enable_sm90INS1_16FlashAttnBwdSm90INS1_25CollectiveMainloopBwdSm90ILi2ELi1ELi1EN4cute5tupleIJNS5_1CILi1EEES8_S8_EEENS6_IJNS7_ILi64EEENS7_ILi80EEENS7_ILi256EEEEEENS_6half_tEfNS_4arch4Sm90ELb0ELb0ELb1ELb1ELb0ELb0ELb1ELb1ELi2ELi1ELi1ELi1ELb0EEENS1_24CollectiveEpilogueBwdGQAISD_fSG_Li256ELb1ELb0EEENS1_19SingleTileSchedulerILb1ELb0ELb0ELi80EEEEEEEEEvNT_6ParamsE)
        /*02ac*/ 	.short	0x0210
        /*02ae*/ 	.short	0x06f0


	//----- nvinfo : EIATTR_SW_WAR
	.align		4
.L_280:
        /*02b0*/ 	.byte	0x04, 0x36
        /*02b2*/ 	.short	(.L_282 - .L_281)
.L_281:
        /*02b4*/ 	.word	0x00000008
.L_282:


//--------------------- .nv.info._ZN7cutlass13device_kernelIN5flash11enable_sm90INS1_16FlashAttnBwdSm90INS1_25CollectiveMainloopBwdSm90ILi2ELi1ELi1EN4cute5tupleIJNS5_1CILi1EEES8_S8_EEENS6_IJNS7_ILi64EEENS7_ILi80EEENS7_ILi256EEEEEENS_6half_tEfNS_4arch4Sm90ELb0ELb1ELb1ELb0ELb0ELb0ELb1ELb1ELi2ELi1ELi1ELi1ELb0EEENS1_21CollectiveEpilogueBwdISD_SE_SG_Li256ELb0ELb1ELi2EEENS1_19SingleTileSchedulerILb0ELb0ELb0ELi80EEEEEEEEEvNT_6ParamsE --------------------------
	.section	.nv.info._ZN7cutlass13device_kernelIN5flash11enable_sm90INS1_16FlashAttnBwdSm90INS1_25CollectiveMainloopBwdSm90ILi2ELi1ELi1EN4cute5tupleIJNS5_1CILi1EEES8_S8_EEENS6_IJNS7_ILi64EEENS7_ILi80EEENS7_ILi256EEEEEENS_6half_tEfNS_4arch4Sm90ELb0ELb1ELb1ELb0ELb0ELb0ELb1ELb1ELi2ELi1ELi1ELi1ELb0EEENS1_21CollectiveEpilogueBwdISD_SE_SG_Li256ELb0ELb1ELi2EEENS1_19SingleTileSchedulerILb0ELb0ELb0ELi80EEEEEEEEEvNT_6ParamsE,"",@"SHT_CUDA_INFO"
	.sectionflags	@""
	.align	4


	//----- nvinfo : EIATTR_CUDA_API_VERSION
	.align		4
        /*0000*/ 	.byte	0x04, 0x37
        /*0002*/ 	.short	(.L_284 - .L_283)
.L_283:
        /*0004*/ 	.word	0x00000082


	//----- nvinfo : EIATTR_KPARAM_INFO
	.align		4
.L_284:
        /*0008*/ 	.byte	0x04, 0x17
        /*000a*/ 	.short	(.L_286 - .L_285)
.L_285:
        /*000c*/ 	.word	0x00000000
        /*0010*/ 	.short	0x0000
        /*0012*/ 	.short	0x0070
        /*0014*/ 	.byte	0x00, 0xf0, 0x01, 0x24


	//----- nvinfo : EIATTR_SPARSE_MMA_MASK
	.align		4
.L_286:
        /*0018*/ 	.byte	0x03, 0x50
        /*001a*/ 	.short	0x0000


	//----- nvinfo : EIATTR_MAXREG_COUNT
	.align		4
        /*001c*/ 	.byte	0x03, 0x1b
        /*001e*/ 	.short	0x00a8


	//----- nvinfo : EIATTR_NUM_BARRIERS
	.align		4
        /*0020*/ 	.byte	0x02, 0x4c
        /*0022*/ 	.byte	0x0a
	.zero		1


	//----- nvinfo : EIATTR_EXTERNS
	.align		4
        /*0024*/ 	.byte	0x04, 0x0f
        /*0026*/ 	.short	(.L_288 - .L_287)


	//   ....[0]....
	.align		4
.L_287:
        /*0028*/ 	.word	index@(__assertfail)


	//----- nvinfo : EIATTR_ANNOTATIONS
	.align		4
.L_288:
        /*002c*/ 	.byte	0x04, 0x55
        /*002e*/ 	.short	(.L_290 - .L_289)


	//   ....[0]....
.L_289:
        /*0030*/ 	.word	0x00000001
        /*0034*/ 	.byte	0x20, 0x03, 0x00, 0x00, 0x01, 0x00, 0x00, 0x00, 0x40, 0x0e, 0x00, 0x00, 0x01, 0x00, 0x00, 0x00
        /*0044*/ 	.byte	0x50, 0xf4, 0x00, 0x00


	//----- nvinfo : EIATTR_MERCURY_ISA_VERSION
	.align		4
.L_290:
        /*0048*/ 	.byte	0x03, 0x5f
        /*004a*/ 	.short	0x0101


	//----- nvinfo : EIATTR_INT_WARP_WIDE_INSTR_OFFSETS
	.align		4
        /*004c*/ 	.byte	0x04, 0x31
        /*004e*/ 	.short	(.L_292 - .L_291)


	//   ....[0]....
.L_291:
        /*0050*/ 	.word	0x000001f0


	//   ....[1]....
        /*0054*/ 	.word	0x00000220


	//----- nvinfo : EIATTR_COOP_GROUP_MASK_REGIDS
	.align		4
.L_292:
        /*0058*/ 	.byte	0x04, 0x29
        /*005a*/ 	.short	(.L_294 - .L_293)


	//   ....[0]....
.L_293:
        /*005c*/ 	.word	0xffffffff


	//   ....[1]....
        /*0060*/ 	.word	0xffffffff


	//   ....[2]....
        /*0064*/ 	.word	0xffffffff


	//   ....[3]....
        /*0068*/ 	.word	0xffffffff


	//   ....[4]....
        /*006c*/ 	.word	0xffffffff


	//   ....[5]....
        /*0070*/ 	.word	0xffffffff


	//   ....[6]....
        /*0074*/ 	.word	0xffffffff


	//----- nvinfo : EIATTR_COOP_GROUP_INSTR_OFFSETS
	.align		4
.L_294:
        /*0078*/ 	.byte	0x04, 0x28
        /*007a*/ 	.short	(.L_296 - .L_295)


	//   ....[0]....
.L_295:
        /*007c*/ 	.word	0x00000060


	//   ....[1]....
        /*0080*/ 	.word	0x00000200


	//   ....[2]....
        /*0084*/ 	.word	0x00000280


	//   ....[3]....
        /*0088*/ 	.word	0x00000460


	//   ....[4]....
        /*008c*/ 	.word	0x00000e00


	//   ....[5]....
        /*0090*/ 	.word	0x0000b8b0


	//   ....[6]....
        /*0094*/ 	.word	0x0000db60


	//----- nvinfo : EIATTR_REG_RECONFIG
	.align		4
.L_296:
        /*0098*/ 	.byte	0x01, 0x54
	.zero		2


	//----- nvinfo : EIATTR_SYSCALL_OFFSETS
	.align		4
        /*009c*/ 	.byte	0x04, 0x46
        /*009e*/ 	.short	(.L_298 - .L_297)


	//   ....[0]....
.L_297:
        /*00a0*/ 	.word	0x0000b2d0


	//   ....[1]....
        /*00a4*/ 	.word	0x0000b410


	//   ....[2]....
        /*00a8*/ 	.word	0x0000b530


	//   ....[3]....
        /*00ac*/ 	.word	0x0000b650


	//----- nvinfo : EIATTR_MBARRIER_INSTR_OFFSETS
	.align		4
.L_298:
        /*00b0*/ 	.byte	0x04, 0x39
        /*00b2*/ 	.short	(.L_300 - .L_299)


	//   ....[0]....
.L_299:
        /*00b4*/ 	.word	0x000002f0
        /*00b8*/ 	.word	0x000000ff
        /*00bc*/ 	.word	0x00031800
        /*00c0*/ 	.short	0x0100
        /*00c2*/ 	.byte	0x06
	.zero		1


	//   ....[1]....
        /*00c4*/ 	.word	0x00000410
        /*00c8*/ 	.word	0x000000ff
        /*00cc*/ 	.word	0x00031810
        /*00d0*/ 	.short	0x0100
        /*00d2*/ 	.byte	0x08
	.zero		1


	//   ....[2]....
        /*00d4*/ 	.word	0x00000420
        /*00d8*/ 	.word	0x000000ff
        /*00dc*/ 	.word	0x00031820
        /*00e0*/ 	.short	0x0100
        /*00e2*/ 	.byte	0x08
	.zero		1


	//   ....[3]....
        /*00e4*/ 	.word	0x00000430
        /*00e8*/ 	.word	0x000000ff
        /*00ec*/ 	.word	0x00031818
        /*00f0*/ 	.short	0x0100
        /*00f2*/ 	.byte	0x08
	.zero		1


	//   ....[4]....
        /*00f4*/ 	.word	0x00000440
        /*00f8*/ 	.word	0x000000ff
        /*00fc*/ 	.word	0x00031828
        /*0100*/ 	.short	0x0100
        /*0102*/ 	.byte	0x08
	.zero		1


	//   ....[5]....
        /*0104*/ 	.word	0x00000570
        /*0108*/ 	.word	0x000000ff
        /*010c*/ 	.word	0x00031830
        /*0110*/ 	.short	0x0100
        /*0112*/ 	.byte	0x08
	.zero		1


	//   ....[6]....
        /*0114*/ 	.word	0x00000580
        /*0118*/ 	.word	0x000000ff
        /*011c*/ 	.word	0x00031838
        /*0120*/ 	.short	0x0100
        /*0122*/ 	.byte	0x08
	.zero		1


	//   ....[7]....
        /*0124*/ 	.word	0x00000d90
        /*0128*/ 	.word	0x00000011
        /*012c*/ 	.word	0x00031800
        /*0130*/ 	.short	0x010a
        /*0132*/ 	.byte	0x3f
	.zero		1


	//   ....[8]....
        /*0134*/ 	.word	0x00000e20
        /*0138*/ 	.word	0x00000011
        /*013c*/ 	.word	0x00031800
        /*0140*/ 	.short	0x010a
        /*0142*/ 	.byte	0x3f
	.zero		1


	//   ....[9]....
        /*0144*/ 	.word	0x00001790
        /*0148*/ 	.word	0x00000010
        /*014c*/ 	.word	0x00031810
        /*0150*/ 	.short	0x010a
        /*0152*/ 	.byte	0x3f
	.zero		1


	//   ....[10]....
        /*0154*/ 	.word	0x00001860
        /*0158*/ 	.word	0x00000010
        /*015c*/ 	.word	0x00031810
        /*0160*/ 	.short	0x010a
        /*0162*/ 	.byte	0x3f
	.zero		1


	//   ....[11]....
        /*0164*/ 	.word	0x00003e10
        /*0168*/ 	.word	0x00000011
        /*016c*/ 	.word	0x00031830
        /*0170*/ 	.short	0x010a
        /*0172*/ 	.byte	0x3f
	.zero		1


	//   ....[12]....
        /*0174*/ 	.word	0x00003ed0
        /*0178*/ 	.word	0x00000011
        /*017c*/ 	.word	0x00031830
        /*0180*/ 	.short	0x010a
        /*0182*/ 	.byte	0x3f
	.zero		1


	//   ....[13]....
        /*0184*/ 	.word	0x0000a210
        /*0188*/ 	.word	0x00000018
        /*018c*/ 	.word	0x00000000
        /*0190*/ 	.short	0x0101
        /*0192*/ 	.byte	0x3f
	.zero		1


	//   ....[14]....
        /*0194*/ 	.word	0x0000ac00
        /*0198*/ 	.word	0x00000010
        /*019c*/ 	.word	0x00000000
        /*01a0*/ 	.short	0x0101
        /*01a2*/ 	.byte	0x3f
	.zero		1


	//   ....[15]....
        /*01a4*/ 	.word	0x0000e050
        /*01a8*/ 	.word	0x00000005
        /*01ac*/ 	.word	0x00031820
        /*01b0*/ 	.short	0x010a
        /*01b2*/ 	.byte	0x3f
	.zero		1


	//   ....[16]....
        /*01b4*/ 	.word	0x0000e920
        /*01b8*/ 	.word	0x00000005
        /*01bc*/ 	.word	0x00031838
        /*01c0*/ 	.short	0x010a
        /*01c2*/ 	.byte	0x3f
	.zero		1


	//   ....[17]....
        /*01c4*/ 	.word	0x0000ec80
        /*01c8*/ 	.word	0x00000013
        /*01cc*/ 	.word	0x00031820
        /*01d0*/ 	.short	0x010a
        /*01d2*/ 	.byte	0x3f
	.zero		1


	//   ....[18]....
        /*01d4*/ 	.word	0x0000f060
        /*01d8*/ 	.word	0x00000005
        /*01dc*/ 	.word	0x00031838
        /*01e0*/ 	.short	0x010a
        /*01e2*/ 	.byte	0x3f
	.zero		1


	//   ....[19]....
        /*01e4*/ 	.word	0x0000f520
        /*01e8*/ 	.word	0x00000005
        /*01ec*/ 	.word	0x00000000
        /*01f0*/ 	.short	0x010a
        /*01f2*/ 	.byte	0x3f
	.zero		1


	//   ....[20]....
        /*01f4*/ 	.word	0x0000f5b0
        /*01f8*/ 	.word	0x00000003
        /*01fc*/ 	.word	0x00000000
        /*0200*/ 	.short	0x010a
        /*0202*/ 	.byte	0x3f
	.zero		1


	//   ....[21]....
        /*0204*/ 	.word	0x0000f600
        /*0208*/ 	.word	0x00000004
        /*020c*/ 	.word	0x00031838
        /*0210*/ 	.short	0x010a
        /*0212*/ 	.byte	0x3f
	.zero		1


	//   ....[22]....
        /*0214*/ 	.word	0x0000f660
        /*0218*/ 	.word	0x00000011
        /*021c*/ 	.word	0x00031800
        /*0220*/ 	.short	0x010a
        /*0222*/ 	.byte	0x3f
	.zero		1


	//   ....[23]....
        /*0224*/ 	.word	0x0000f6b0
        /*0228*/ 	.word	0x00000010
        /*022c*/ 	.word	0x00031810
        /*0230*/ 	.short	0x010a
        /*0232*/ 	.byte	0x3f
	.zero		1


	//   ....[24]....
        /*0234*/ 	.word	0x0000f700
        /*0238*/ 	.word	0x00000011
        /*023c*/ 	.word	0x00031830
        /*0240*/ 	.short	0x010a
        /*0242*/ 	.byte	0x3f
	.zero		1


	//   ....[25]....
        /*0244*/ 	.word	0x0000f750
        /*0248*/ 	.word	0x00000005
        /*024c*/ 	.word	0x00031820
        /*0250*/ 	.short	0x010a
        /*0252*/ 	.byte	0x3f
	.zero		1


	//   ....[26]....
        /*0254*/ 	.word	0x0000f7a0
        /*0258*/ 	.word	0x00000005
        /*025c*/ 	.word	0x00031838
        /*0260*/ 	.short	0x010a
        /*0262*/ 	.byte	0x3f
	.zero		1


	//   ....[27]....
        /*0264*/ 	.word	0x0000f800
        /*0268*/ 	.word	0x00000013
        /*026c*/ 	.word	0x00031820
        /*0270*/ 	.short	0x010a
        /*0272*/ 	.byte	0x3f
	.zero		1


	//   ....[28]....
        /*0274*/ 	.word	0x0000f850
        /*0278*/ 	.word	0x00000005
        /*027c*/ 	.word	0x00031838
        /*0280*/ 	.short	0x010a
        /*0282*/ 	.byte	0x3f
	.zero		1


	//   ....[29]....
        /*0284*/ 	.word	0x0000f920
        /*0288*/ 	.word	0x00000005
        /*028c*/ 	.word	0x00000000
        /*0290*/ 	.short	0x010a
        /*0292*/ 	.byte	0x3f
	.zero		1


	//   ....[30]....
        /*0294*/ 	.word	0x0000f970
        /*0298*/ 	.word	0x00000003
        /*029c*/ 	.word	0x00000000
        /*02a0*/ 	.short	0x010a
        /*02a2*/ 	.byte	0x3f
	.zero		1


	//----- nvinfo : EIATTR_NUM_MBARRIERS
	.align		4
.L_300:
        /*02a4*/ 	.byte	0x03, 0x38
        /*02a6*/ 	.short	0x0007


	//----- nvinfo : EIATTR_EXIT_INSTR_OFFSETS
	.align		4
        /*02a8*/ 	.byte	0x04, 0x1c
        /*02aa*/ 	.short	(.L_302 - .L_301)


	//   ....[0]....
.L_301:
        /*02ac*/ 	.word	0x00000650


	//   ....[1]....
        /*02b0*/ 	.word	0x0000c1f0


	//   ....[2]....
        /*02b4*/ 	.word	0x0000db10


	//   ....[3]....
        /*02b8*/ 	.word	0x0000f650


	//----- nvinfo : EIATTR_MAX_THREADS
	.align		4
.L_302:
        /*02bc*/ 	.byte	0x04, 0x05
        /*02be*/ 	.short	(.L_304 - .L_303)
.L_303:
        /*02c0*/ 	.word	0x00000180
        /*02c4*/ 	.word	0x00000001
        /*02c8*/ 	.word	0x00000001


	//----- nvinfo : EIATTR_CRS_STACK_SIZE
	.align		4
.L_304:
        /*02cc*/ 	.byte	0x04, 0x1e
        /*02ce*/ 	.short	(.L_306 - .L_305)
.L_305:
        /*02d0*/ 	.word	0x00000000


	//----- nvinfo : EIATTR_CBANK_PARAM_SIZE
	.align		4
.L_306:
        /*02d4*/ 	.byte	0x03, 0x19
        /*02d6*/ 	.short	0x0970


	//----- nvinfo : EIATTR_PARAM_CBANK
	.align		4
        /*02d8*/ 	.byte	0x04, 0x0a
        /*02da*/ 	.short	(.L_308 - .L_307)
	.align		4
.L_307:
        /*02dc*/ 	.word	index@(.nv.constant0._ZN7cutlass13device_kernelIN5flash11enable_sm90INS1_16FlashAttnBwdSm90INS1_25CollectiveMainloopBwdSm90ILi2ELi1ELi1EN4cute5tupleIJNS5_1CILi1EEES8_S8_EEENS6_IJNS7_ILi64EEENS7_ILi80EEENS7_ILi256EEEEEENS_6half_tEfNS_4arch4Sm90ELb0ELb1ELb1ELb0ELb0ELb0ELb1ELb1ELi2ELi1ELi1ELi1ELb0EEENS1_21CollectiveEpilogueBwdISD_SE_SG_Li256ELb0ELb1ELi2EEENS1_19SingleTileSchedulerILb0ELb0ELb0ELi80EEEEEEEEEvNT_6ParamsE)
        /*02e0*/ 	.short	0x0210
        /*02e2*/ 	.short	0x0970


	//----- nvinfo : EIATTR_SW_WAR
	.align		4
.L_308:
        /*02e4*/ 	.byte	0x04, 0x36
        /*02e6*/ 	.short	(.L_310 - .L_309)
.L_309:
        /*02e8*/ 	.word	0x00000008
.L_310:


//--------------------- .nv.info._ZN7cutlass13device_kernelIN5flash11enable_sm90INS1_16FlashAttnBwdSm90INS1_25CollectiveMainloopBwdSm90ILi2ELi1ELi1EN4cute5tupleIJNS5_1CILi1EEES8_S8_EEENS6_IJNS7_ILi64EEENS7_ILi80EEENS7_ILi256EEEEEENS_6half_tEfNS_4arch4Sm90ELb0ELb1ELb1ELb0ELb0ELb0ELb1ELb1ELi2ELi1ELi1ELi1ELb0EEENS1_24CollectiveEpilogueBwdGQAISD_fSG_Li256ELb0ELb0EEENS1_19SingleTileSchedulerILb0ELb0ELb0ELi80EEEEEEEEEvNT_6ParamsE --------------------------
	.section	.nv.info._ZN7cutlass13device_kernelIN5flash11enable_sm90INS1_16FlashAttnBwdSm90INS1_25CollectiveMainloopBwdSm90ILi2ELi1ELi1EN4cute5tupleIJNS5_1CILi1EEES8_S8_EEENS6_IJNS7_ILi64EEENS7_ILi80EEENS7_ILi256EEEEEENS_6half_tEfNS_4arch4Sm90ELb0ELb1ELb1ELb0ELb0ELb0ELb1ELb1ELi2ELi1ELi1ELi1ELb0EEENS1_24CollectiveEpilogueBwdGQAISD_fSG_Li256ELb0ELb0EEENS1_19SingleTileSchedulerILb0ELb0ELb0ELi80EEEEEEEEEvNT_6ParamsE,"",@"SHT_CUDA_INFO"
	.sectionflags	@""
	.align	4


	//----- nvinfo : EIATTR_CUDA_API_VERSION
	.align		4
        /*0000*/ 	.byte	0x04, 0x37
        /*0002*/ 	.short	(.L_312 - .L_311)
.L_311:
        /*0004*/ 	.word	0x00000082


	//----- nvinfo : EIATTR_KPARAM_INFO
	.align		4
.L_312:
        /*0008*/ 	.byte	0x04, 0x17
        /*000a*/ 	.short	(.L_314 - .L_313)
.L_313:
        /*000c*/ 	.word	0x00000000
        /*0010*/ 	.short	0x0000
        /*0012*/ 	.short	0x0070
        /*0014*/ 	.byte	0x00, 0xf0, 0x01, 0x1a


	//----- nvinfo : EIATTR_SPARSE_MMA_MASK
	.align		4
.L_314:
        /*0018*/ 	.byte	0x03, 0x50
        /*001a*/ 	.short	0x0000


	//----- nvinfo : EIATTR_MAXREG_COUNT
	.align		4
        /*001c*/ 	.byte	0x03, 0x1b
        /*001e*/ 	.short	0x00a8


	//----- nvinfo : EIATTR_NUM_BARRIERS
	.align		4
        /*0020*/ 	.byte	0x02, 0x4c
        /*0022*/ 	.byte	0x0a
	.zero		1


	//----- nvinfo : EIATTR_ANNOTATIONS
	.align		4
        /*0024*/ 	.byte	0x04, 0x55
        /*0026*/ 	.short	(.L_316 - .L_315)


	//   ....[0]....
.L_315:
        /*0028*/ 	.word	0x00000001
        /*002c*/ 	.byte	0xc0, 0x02, 0x00, 0x00, 0x01, 0x00, 0x00, 0x00, 0xe0, 0x0d, 0x00, 0x00, 0x01, 0x00, 0x00, 0x00
        /*003c*/ 	.byte	0xb0, 0xb1, 0x00, 0x00


	//----- nvinfo : EIATTR_MERCURY_ISA_VERSION
	.align		4
.L_316:
        /*0040*/ 	.byte	0x03, 0x5f
        /*0042*/ 	.short	0x0101


	//----- nvinfo : EIATTR_INT_WARP_WIDE_INSTR_OFFSETS
	.align		4
        /*0044*/ 	.byte	0x04, 0x31
        /*0046*/ 	.short	(.L_318 - .L_317)


	//   ....[0]....
.L_317:
        /*0048*/ 	.word	0x00000190


	//   ....[1]....
        /*004c*/ 	.word	0x000001c0


	//----- nvinfo : EIATTR_COOP_GROUP_MASK_REGIDS
	.align		4
.L_318:
        /*0050*/ 	.byte	0x04, 0x29
        /*0052*/ 	.short	(.L_320 - .L_319)


	//   ....[0]....
.L_319:
        /*0054*/ 	.word	0xffffffff


	//   ....[1]....
        /*0058*/ 	.word	0xffffffff


	//   ....[2]....
        /*005c*/ 	.word	0xffffffff


	//   ....[3]....
        /*0060*/ 	.word	0xffffffff


	//   ....[4]....
        /*0064*/ 	.word	0xffffffff


	//   ....[5]....
        /*0068*/ 	.word	0xffffffff


	//----- nvinfo : EIATTR_COOP_GROUP_INSTR_OFFSETS
	.align		4
.L_320:
        /*006c*/ 	.byte	0x04, 0x28
        /*006e*/ 	.short	(.L_322 - .L_321)


	//   ....[0]....
.L_321:
        /*0070*/ 	.word	0x00000060


	//   ....[1]....
        /*0074*/ 	.word	0x000001a0


	//   ....[2]....
        /*0078*/ 	.word	0x00000220


	//   ....[3]....
        /*007c*/ 	.word	0x00000400


	//   ....[4]....
        /*0080*/ 	.word	0x00000da0


	//   ....[5]....
        /*0084*/ 	.word	0x000098f0


	//----- nvinfo : EIATTR_REG_RECONFIG
	.align		4
.L_322:
        /*0088*/ 	.byte	0x01, 0x54
	.zero		2


	//----- nvinfo : EIATTR_MBARRIER_INSTR_OFFSETS
	.align		4
        /*008c*/ 	.byte	0x04, 0x39
        /*008e*/ 	.short	(.L_324 - .L_323)


	//   ....[0]....
.L_323:
        /*0090*/ 	.word	0x00000290
        /*0094*/ 	.word	0x000000ff
        /*0098*/ 	.word	0x00031800
        /*009c*/ 	.short	0x0100
        /*009e*/ 	.byte	0x06
	.zero		1


	//   ....[1]....
        /*00a0*/ 	.word	0x000003b0
        /*00a4*/ 	.word	0x000000ff
        /*00a8*/ 	.word	0x00031810
        /*00ac*/ 	.short	0x0100
        /*00ae*/ 	.byte	0x08
	.zero		1


	//   ....[2]....
        /*00b0*/ 	.word	0x000003c0
        /*00b4*/ 	.word	0x000000ff
        /*00b8*/ 	.word	0x00031820
        /*00bc*/ 	.short	0x0100
        /*00be*/ 	.byte	0x08
	.zero		1


	//   ....[3]....
        /*00c0*/ 	.word	0x000003d0
        /*00c4*/ 	.word	0x000000ff
        /*00c8*/ 	.word	0x00031818
        /*00cc*/ 	.short	0x0100
        /*00ce*/ 	.byte	0x08
	.zero		1


	//   ....[4]....
        /*00d0*/ 	.word	0x000003e0
        /*00d4*/ 	.word	0x000000ff
        /*00d8*/ 	.word	0x00031828
        /*00dc*/ 	.short	0x0100
        /*00de*/ 	.byte	0x08
	.zero		1


	//   ....[5]....
        /*00e0*/ 	.word	0x00000510
        /*00e4*/ 	.word	0x000000ff
        /*00e8*/ 	.word	0x00031830
        /*00ec*/ 	.short	0x0100
        /*00ee*/ 	.byte	0x08
	.zero		1


	//   ....[6]....
        /*00f0*/ 	.word	0x00000520
        /*00f4*/ 	.word	0x000000ff
        /*00f8*/ 	.word	0x00031838
        /*00fc*/ 	.short	0x0100
        /*00fe*/ 	.byte	0x08
	.zero		1


	//   ....[7]....
        /*0100*/ 	.word	0x00000d30
        /*0104*/ 	.word	0x00000011
        /*0108*/ 	.word	0x00031800
        /*010c*/ 	.short	0x010a
        /*010e*/ 	.byte	0x3f
	.zero		1


	//   ....[8]....
        /*0110*/ 	.word	0x00000dc0
        /*0114*/ 	.word	0x00000011
        /*0118*/ 	.word	0x00031800
        /*011c*/ 	.short	0x010a
        /*011e*/ 	.byte	0x3f
	.zero		1


	//   ....[9]....
        /*0120*/ 	.word	0x00001740
        /*0124*/ 	.word	0x00000010
        /*0128*/ 	.word	0x00031810
        /*012c*/ 	.short	0x010a
        /*012e*/ 	.byte	0x3f
	.zero		1


	//   ....[10]....
        /*0130*/ 	.word	0x00001800
        /*0134*/ 	.word	0x00000010
        /*0138*/ 	.word	0x00031810
        /*013c*/ 	.short	0x010a
        /*013e*/ 	.byte	0x3f
	.zero		1


	//   ....[11]....
        /*0140*/ 	.word	0x000033d0
        /*0144*/ 	.word	0x00000011
        /*0148*/ 	.word	0x00031830
        /*014c*/ 	.short	0x010a
        /*014e*/ 	.byte	0x3f
	.zero		1


	//   ....[12]....
        /*0150*/ 	.word	0x00003490
        /*0154*/ 	.word	0x00000011
        /*0158*/ 	.word	0x00031830
        /*015c*/ 	.short	0x010a
        /*015e*/ 	.byte	0x3f
	.zero		1


	//   ....[13]....
        /*0160*/ 	.word	0x000083f0
        /*0164*/ 	.word	0x00000018
        /*0168*/ 	.word	0x00000000
        /*016c*/ 	.short	0x0101
        /*016e*/ 	.byte	0x3f
	.zero		1


	//   ....[14]....
        /*0170*/ 	.word	0x00008b00
        /*0174*/ 	.word	0x00000010
        /*0178*/ 	.word	0x00000000
        /*017c*/ 	.short	0x0101
        /*017e*/ 	.byte	0x3f
	.zero		1


	//   ....[15]....
        /*0180*/ 	.word	0x00009dd0
        /*0184*/ 	.word	0x00000006
        /*0188*/ 	.word	0x00031820
        /*018c*/ 	.short	0x010a
        /*018e*/ 	.byte	0x3f
	.zero		1


	//   ....[16]....
        /*0190*/ 	.word	0x0000a6a0
        /*0194*/ 	.word	0x00000006
        /*0198*/ 	.word	0x00031838
        /*019c*/ 	.short	0x010a
        /*019e*/ 	.byte	0x3f
	.zero		1


	//   ....[17]....
        /*01a0*/ 	.word	0x0000aa00
        /*01a4*/ 	.word	0x00000014
        /*01a8*/ 	.word	0x00031820
        /*01ac*/ 	.short	0x010a
        /*01ae*/ 	.byte	0x3f
	.zero		1


	//   ....[18]....
        /*01b0*/ 	.word	0x0000ade0
        /*01b4*/ 	.word	0x00000006
        /*01b8*/ 	.word	0x00031838
        /*01bc*/ 	.short	0x010a
        /*01be*/ 	.byte	0x3f
	.zero		1


	//   ....[19]....
        /*01c0*/ 	.word	0x0000b280
        /*01c4*/ 	.word	0x00000005
        /*01c8*/ 	.word	0x00000000
        /*01cc*/ 	.short	0x010a
        /*01ce*/ 	.byte	0x3f
	.zero		1


	//   ....[20]....
        /*01d0*/ 	.word	0x0000b310
        /*01d4*/ 	.word	0x00000003
        /*01d8*/ 	.word	0x00000000
        /*01dc*/ 	.short	0x010a
        /*01de*/ 	.byte	0x3f
	.zero		1


	//   ....[21]....
        /*01e0*/ 	.word	0x0000b360
        /*01e4*/ 	.word	0x00000007
        /*01e8*/ 	.word	0x00031838
        /*01ec*/ 	.short	0x010a
        /*01ee*/ 	.byte	0x3f
	.zero		1


	//   ....[22]....
        /*01f0*/ 	.word	0x0000b3c0
        /*01f4*/ 	.word	0x00000011
        /*01f8*/ 	.word	0x00031800
        /*01fc*/ 	.short	0x010a
        /*01fe*/ 	.byte	0x3f
	.zero		1


	//   ....[23]....
        /*0200*/ 	.word	0x0000b410
        /*0204*/ 	.word	0x00000010
        /*0208*/ 	.word	0x00031810
        /*020c*/ 	.short	0x010a
        /*020e*/ 	.byte	0x3f
	.zero		1


	//   ....[24]....
        /*0210*/ 	.word	0x0000b460
        /*0214*/ 	.word	0x00000011
        /*0218*/ 	.word	0x00031830
        /*021c*/ 	.short	0x010a
        /*021e*/ 	.byte	0x3f
	.zero		1


	//   ....[25]....
        /*0220*/ 	.word	0x0000b4b0
        /*0224*/ 	.word	0x00000006
        /*0228*/ 	.word	0x00031820
        /*022c*/ 	.short	0x010a
        /*022e*/ 	.byte	0x3f
	.zero		1


	//   ....[26]....
        /*0230*/ 	.word	0x0000b500
        /*0234*/ 	.word	0x00000006
        /*0238*/ 	.word	0x00031838
        /*023c*/ 	.short	0x010a
        /*023e*/ 	.byte	0x3f
	.zero		1


	//   ....[27]....
        /*0240*/ 	.word	0x0000b560
        /*0244*/ 	.word	0x00000014
        /*0248*/ 	.word	0x00031820
        /*024c*/ 	.short	0x010a
        /*024e*/ 	.byte	0x3f
	.zero		1


	//   ....[28]....
        /*0250*/ 	.word	0x0000b5b0
        /*0254*/ 	.word	0x00000006
        /*0258*/ 	.word	0x00031838
        /*025c*/ 	.short	0x010a
        /*025e*/ 	.byte	0x3f
	.zero		1


	//   ....[29]....
        /*0260*/ 	.word	0x0000b600
        /*0264*/ 	.word	0x00000005
        /*0268*/ 	.word	0x00000000
        /*026c*/ 	.short	0x010a
        /*026e*/ 	.byte	0x3f
	.zero		1


	//   ....[30]....
        /*0270*/ 	.word	0x0000b650
        /*0274*/ 	.word	0x00000003
        /*0278*/ 	.word	0x00000000
        /*027c*/ 	.short	0x010a
        /*027e*/ 	.byte	0x3f
	.zero		1


	//----- nvinfo : EIATTR_NUM_MBARRIERS
	.align		4
.L_324:
        /*0280*/ 	.byte	0x03, 0x38
        /*0282*/ 	.short	0x0007


	//----- nvinfo : EIATTR_EXIT_INSTR_OFFSETS
	.align		4
        /*0284*/ 	.byte	0x04, 0x1c
        /*0286*/ 	.short	(.L_326 - .L_325)


	//   ....[0]....
.L_325:
        /*0288*/ 	.word	0x0000b3b0


	//----- nvinfo : EIATTR_MAX_THREADS
	.align		4
.L_326:
        /*028c*/ 	.byte	0x04, 0x05
        /*028e*/ 	.short	(.L_328 - .L_327)
.L_327:
        /*0290*/ 	.word	0x00000180
        /*0294*/ 	.word	0x00000001
        /*0298*/ 	.word	0x00000001


	//----- nvinfo : EIATTR_CRS_STACK_SIZE
	.align		4
.L_328:
        /*029c*/ 	.byte	0x04, 0x1e
        /*029e*/ 	.short	(.L_330 - .L_329)
.L_329:
        /*02a0*/ 	.word	0x00000000


	//----- nvinfo : EIATTR_CBANK_PARAM_SIZE
	.align		4
.L_330:
        /*02a4*/ 	.byte	0x03, 0x19
        /*02a6*/ 	.short	0x06f0


	//----- nvinfo : EIATTR_PARAM_CBANK
	.align		4
        /*02a8*/ 	.byte	0x04, 0x0a
        /*02aa*/ 	.short	(.L_332 - .L_331)
	.align		4
.L_331:
        /*02ac*/ 	.word	index@(.nv.constant0._ZN7cutlass13device_kernelIN5flash11enable_sm90INS1_16FlashAttnBwdSm90INS1_25CollectiveMainloopBwdSm90ILi2ELi1ELi1EN4cute5tupleIJNS5_1CILi1EEES8_S8_EEENS6_IJNS7_ILi64EEENS7_ILi80EEENS7_ILi256EEEEEENS_6half_tEfNS_4arch4Sm90ELb0ELb1ELb1ELb0ELb0ELb0ELb1ELb1ELi2ELi1ELi1ELi1ELb0EEENS1_24CollectiveEpilogueBwdGQAISD_fSG_Li256ELb0ELb0EEENS1_19SingleTileSchedulerILb0ELb0ELb0ELi80EEEEEEEEEvNT_6ParamsE)
        /*02b0*/ 	.short	0x0210
        /*02b2*/ 	.short	0x06f0


	//----- nvinfo : EIATTR_SW_WAR
	.align		4
.L_332:
        /*02b4*/ 	.byte	0x04, 0x36
        /*02b6*/ 	.short	(.L_334 - .L_333)
.L_333:
        /*02b8*/ 	.word	0x00000008
.L_334:


//--------------------- .nv.info._ZN7cutlass13device_kernelIN5flash11enable_sm90INS1_16FlashAttnBwdSm90INS1_25CollectiveMainloopBwdSm90ILi2ELi1ELi1EN4cute5tupleIJNS5_1CILi1EEES8_S8_EEENS6_IJNS7_ILi64EEENS7_ILi80EEENS7_ILi256EEEEEENS_6half_tEfNS_4arch4Sm90ELb0ELb1ELb1ELb1ELb0ELb0ELb1ELb1ELi2ELi1ELi1ELi1ELb0EEENS1_21CollectiveEpilogueBwdISD_SE_SG_Li256ELb1ELb1ELi2EEENS1_19SingleTileSchedulerILb1ELb0ELb0ELi80EEEEEEEEEvNT_6ParamsE --------------------------
	.section	.nv.info._ZN7cutlass13device_kernelIN5flash11enable_sm90INS1_16FlashAttnBwdSm90INS1_25CollectiveMainloopBwdSm90ILi2ELi1ELi1EN4cute5tupleIJNS5_1CILi1EEES8_S8_EEENS6_IJNS7_ILi64EEENS7_ILi80EEENS7_ILi256EEEEEENS_6half_tEfNS_4arch4Sm90ELb0ELb1ELb1ELb1ELb0ELb0ELb1ELb1ELi2ELi1ELi1ELi1ELb0EEENS1_21CollectiveEpilogueBwdISD_SE_SG_Li256ELb1ELb1ELi2EEENS1_19SingleTileSchedulerILb1ELb0ELb0ELi80EEEEEEEEEvNT_6ParamsE,"",@"SHT_CUDA_INFO"
	.sectionflags	@""
	.align	4


	//----- nvinfo : EIATTR_CUDA_API_VERSION
	.align		4
        /*0000*/ 	.byte	0x04, 0x37
        /*0002*/ 	.short	(.L_336 - .L_335)
.L_335:
        /*0004*/ 	.word	0x00000082


	//----- nvinfo : EIATTR_KPARAM_INFO
	.align		4
.L_336:
        /*0008*/ 	.byte	0x04, 0x17
        /*000a*/ 	.short	(.L_338 - .L_337)
.L_337:
        /*000c*/ 	.word	0x00000000
        /*0010*/ 	.short	0x0000
        /*0012*/ 	.short	0x0070
        /*0014*/ 	.byte	0x00, 0xf0, 0x01, 0x1a


	//----- nvinfo : EIATTR_SPARSE_MMA_MASK
	.align		4
.L_338:
        /*0018*/ 	.byte	0x03, 0x50
        /*001a*/ 	.short	0x0000


	//----- nvinfo : EIATTR_MAXREG_COUNT
	.align		4
        /*001c*/ 	.byte	0x03, 0x1b
        /*001e*/ 	.short	0x00a8


	//----- nvinfo : EIATTR_NUM_BARRIERS
	.align		4
        /*0020*/ 	.byte	0x02, 0x4c
        /*0022*/ 	.byte	0x0a
	.zero		1


	//----- nvinfo : EIATTR_ANNOTATIONS
	.align		4
        /*0024*/ 	.byte	0x04, 0x55
        /*0026*/ 	.short	(.L_340 - .L_339)


	//   ....[0]....
.L_339:
        /*0028*/ 	.word	0x00000001
        /*002c*/ 	.byte	0xc0, 0x02, 0x00, 0x00, 0x01, 0x00, 0x00, 0x00, 0x20, 0x12, 0x00, 0x00, 0x01, 0x00, 0x00, 0x00
        /*003c*/ 	.byte	0x00, 0xf9, 0x00, 0x00


	//----- nvinfo : EIATTR_MERCURY_ISA_VERSION
	.align		4
.L_340:
        /*0040*/ 	.byte	0x03, 0x5f
        /*0042*/ 	.short	0x0101


	//----- nvinfo : EIATTR_INT_WARP_WIDE_INSTR_OFFSETS
	.align		4
        /*0044*/ 	.byte	0x04, 0x31
        /*0046*/ 	.short	(.L_342 - .L_341)


	//   ....[0]....
.L_341:
        /*0048*/ 	.word	0x00000190


	//   ....[1]....
        /*004c*/ 	.word	0x000001c0


	//----- nvinfo : EIATTR_COOP_GROUP_MASK_REGIDS
	.align		4
.L_342:
        /*0050*/ 	.byte	0x04, 0x29
        /*0052*/ 	.short	(.L_344 - .L_343)


	//   ....[0]....
.L_343:
        /*0054*/ 	.word	0xffffffff


	//   ....[1]....
        /*0058*/ 	.word	0xffffffff


	//   ....[2]....
        /*005c*/ 	.word	0xffffffff


	//   ....[3]....
        /*0060*/ 	.word	0xffffffff


	//   ....[4]....
        /*0064*/ 	.word	0xffffffff


	//   ....[5]....
        /*0068*/ 	.word	0xffffffff


	//----- nvinfo : EIATTR_COOP_GROUP_INSTR_OFFSETS
	.align		4
.L_344:
        /*006c*/ 	.byte	0x04, 0x28
        /*006e*/ 	.short	(.L_346 - .L_345)


	//   ....[0]....
.L_345:
        /*0070*/ 	.word	0x00000060


	//   ....[1]....
        /*0074*/ 	.word	0x000001a0


	//   ....[2]....
        /*0078*/ 	.word	0x00000220


	//   ....[3]....
        /*007c*/ 	.word	0x00000400


	//   ....[4]....
        /*0080*/ 	.word	0x000011e0


	//   ....[5]....
        /*0084*/ 	.word	0x0000d7e0


	//----- nvinfo : EIATTR_REG_RECONFIG
	.align		4
.L_346:
        /*0088*/ 	.byte	0x01, 0x54
	.zero		2


	//----- nvinfo : EIATTR_MBARRIER_INSTR_OFFSETS
	.align		4
        /*008c*/ 	.byte	0x04, 0x39
        /*008e*/ 	.short	(.L_348 - .L_347)


	//   ....[0]....
.L_347:
        /*0090*/ 	.word	0x00000290
        /*0094*/ 	.word	0x000000ff
        /*0098*/ 	.word	0x00031600
        /*009c*/ 	.short	0x0100
        /*009e*/ 	.byte	0x06
	.zero		1


	//   ....[1]....
        /*00a0*/ 	.word	0x000003b0
        /*00a4*/ 	.word	0x000000ff
        /*00a8*/ 	.word	0x00031610
        /*00ac*/ 	.short	0x0100
        /*00ae*/ 	.byte	0x08
	.zero		1


	//   ....[2]....
        /*00b0*/ 	.word	0x000003c0
        /*00b4*/ 	.word	0x000000ff
        /*00b8*/ 	.word	0x00031620
        /*00bc*/ 	.short	0x0100
        /*00be*/ 	.byte	0x08
	.zero		1


	//   ....[3]....
        /*00c0*/ 	.word	0x000003d0
        /*00c4*/ 	.word	0x000000ff
        /*00c8*/ 	.word	0x00031618
        /*00cc*/ 	.short	0x0100
        /*00ce*/ 	.byte	0x08
	.zero		1


	//   ....[4]....
        /*00d0*/ 	.word	0x000003e0
        /*00d4*/ 	.word	0x000000ff
        /*00d8*/ 	.word	0x00031628
        /*00dc*/ 	.short	0x0100
        /*00de*/ 	.byte	0x08
	.zero		1


	//   ....[5]....
        /*00e0*/ 	.word	0x00000510
        /*00e4*/ 	.word	0x000000ff
        /*00e8*/ 	.word	0x00031630
        /*00ec*/ 	.short	0x0100
        /*00ee*/ 	.byte	0x08
	.zero		1


	//   ....[6]....
        /*00f0*/ 	.word	0x00000520
        /*00f4*/ 	.word	0x000000ff
        /*00f8*/ 	.word	0x00031638
        /*00fc*/ 	.short	0x0100
        /*00fe*/ 	.byte	0x08
	.zero		1


	//   ....[7]....
        /*0100*/ 	.word	0x00001190
        /*0104*/ 	.word	0x00000011
        /*0108*/ 	.word	0x00031600
        /*010c*/ 	.short	0x010a
        /*010e*/ 	.byte	0x3f
	.zero		1


	//   ....[8]....
        /*0110*/ 	.word	0x00001200
        /*0114*/ 	.word	0x00000011
        /*0118*/ 	.word	0x00031600
        /*011c*/ 	.short	0x010a
        /*011e*/ 	.byte	0x3f
	.zero		1


	//   ....[9]....
        /*0120*/ 	.word	0x00001be0
        /*0124*/ 	.word	0x00000010
        /*0128*/ 	.word	0x00031610
        /*012c*/ 	.short	0x010a
        /*012e*/ 	.byte	0x3f
	.zero		1


	//   ....[10]....
        /*0130*/ 	.word	0x00001ca0
        /*0134*/ 	.word	0x00000010
        /*0138*/ 	.word	0x00031610
        /*013c*/ 	.short	0x010a
        /*013e*/ 	.byte	0x3f
	.zero		1


	//   ....[11]....
        /*0140*/ 	.word	0x00003860
        /*0144*/ 	.word	0x00000011
        /*0148*/ 	.word	0x00031630
        /*014c*/ 	.short	0x010a
        /*014e*/ 	.byte	0x3f
	.zero		1


	//   ....[12]....
        /*0150*/ 	.word	0x00003920
        /*0154*/ 	.word	0x00000011
        /*0158*/ 	.word	0x00031630
        /*015c*/ 	.short	0x010a
        /*015e*/ 	.byte	0x3f
	.zero		1


	//   ....[13]....
        /*0160*/ 	.word	0x00008870
        /*0164*/ 	.word	0x00000018
        /*0168*/ 	.word	0x00000000
        /*016c*/ 	.short	0x0101
        /*016e*/ 	.byte	0x3f
	.zero		1


	//   ....[14]....
        /*0170*/ 	.word	0x00008f70
        /*0174*/ 	.word	0x00000010
        /*0178*/ 	.word	0x00000000
        /*017c*/ 	.short	0x0101
        /*017e*/ 	.byte	0x3f
	.zero		1


	//   ....[15]....
        /*0180*/ 	.word	0x0000e290
        /*0184*/ 	.word	0x00000006
        /*0188*/ 	.word	0x00031620
        /*018c*/ 	.short	0x010a
        /*018e*/ 	.byte	0x3f
	.zero		1


	//   ....[16]....
        /*0190*/ 	.word	0x0000ecd0
        /*0194*/ 	.word	0x00000006
        /*0198*/ 	.word	0x00031638
        /*019c*/ 	.short	0x010a
        /*019e*/ 	.byte	0x3f
	.zero		1


	//   ....[17]....
        /*01a0*/ 	.word	0x0000f020
        /*01a4*/ 	.word	0x00000014
        /*01a8*/ 	.word	0x00031620
        /*01ac*/ 	.short	0x010a
        /*01ae*/ 	.byte	0x3f
	.zero		1


	//   ....[18]....
        /*01b0*/ 	.word	0x0000f460
        /*01b4*/ 	.word	0x00000006
        /*01b8*/ 	.word	0x00031638
        /*01bc*/ 	.short	0x010a
        /*01be*/ 	.byte	0x3f
	.zero		1


	//   ....[19]....
        /*01c0*/ 	.word	0x0000f9d0
        /*01c4*/ 	.word	0x00000005
        /*01c8*/ 	.word	0x00000000
        /*01cc*/ 	.short	0x010a
        /*01ce*/ 	.byte	0x3f
	.zero		1


	//   ....[20]....
        /*01d0*/ 	.word	0x0000fa60
        /*01d4*/ 	.word	0x00000003
        /*01d8*/ 	.word	0x00000000
        /*01dc*/ 	.short	0x010a
        /*01de*/ 	.byte	0x3f
	.zero		1


	//   ....[21]....
        /*01e0*/ 	.word	0x0000fab0
        /*01e4*/ 	.word	0x00000002
        /*01e8*/ 	.word	0x00031638
        /*01ec*/ 	.short	0x010a
        /*01ee*/ 	.byte	0x3f
	.zero		1


	//   ....[22]....
        /*01f0*/ 	.word	0x0000fb10
        /*01f4*/ 	.word	0x00000011
        /*01f8*/ 	.word	0x00031600
        /*01fc*/ 	.short	0x010a
        /*01fe*/ 	.byte	0x3f
	.zero		1


	//   ....[23]....
        /*0200*/ 	.word	0x0000fb60
        /*0204*/ 	.word	0x00000010
        /*0208*/ 	.word	0x00031610
        /*020c*/ 	.short	0x010a
        /*020e*/ 	.byte	0x3f
	.zero		1


	//   ....[24]....
        /*0210*/ 	.word	0x0000fbb0
        /*0214*/ 	.word	0x00000011
        /*0218*/ 	.word	0x00031630
        /*021c*/ 	.short	0x010a
        /*021e*/ 	.byte	0x3f
	.zero		1


	//   ....[25]....
        /*0220*/ 	.word	0x0000fc00
        /*0224*/ 	.word	0x00000006
        /*0228*/ 	.word	0x00031620
        /*022c*/ 	.short	0x010a
        /*022e*/ 	.byte	0x3f
	.zero		1


	//   ....[26]....
        /*0230*/ 	.word	0x0000fc50
        /*0234*/ 	.word	0x00000006
        /*0238*/ 	.word	0x00031638
        /*023c*/ 	.short	0x010a
        /*023e*/ 	.byte	0x3f
	.zero		1


	//   ....[27]....
        /*0240*/ 	.word	0x0000fcb0
        /*0244*/ 	.word	0x00000014
        /*0248*/ 	.word	0x00031620
        /*024c*/ 	.short	0x010a
        /*024e*/ 	.byte	0x3f
	.zero		1


	//   ....[28]....
        /*0250*/ 	.word	0x0000fd00
        /*0254*/ 	.word	0x00000006
        /*0258*/ 	.word	0x00031638
        /*025c*/ 	.short	0x010a
        /*025e*/ 	.byte	0x3f
	.zero		1


	//   ....[29]....
        /*0260*/ 	.word	0x0000fd50
        /*0264*/ 	.word	0x00000005
        /*0268*/ 	.word	0x00000000
        /*026c*/ 	.short	0x010a
        /*026e*/ 	.byte	0x3f
	.zero		1


	//   ....[30]....
        /*0270*/ 	.word	0x0000fda0
        /*0274*/ 	.word	0x00000003
        /*0278*/ 	.word	0x00000000
        /*027c*/ 	.short	0x010a
        /*027e*/ 	.byte	0x3f
	.zero		1


	//----- nvinfo : EIATTR_NUM_MBARRIERS
	.align		4
.L_348:
        /*0280*/ 	.byte	0x03, 0x38
        /*0282*/ 	.short	0x0007


	//----- nvinfo : EIATTR_EXIT_INSTR_OFFSETS
	.align		4
        /*0284*/ 	.byte	0x04, 0x1c
        /*0286*/ 	.short	(.L_350 - .L_349)


	//   ....[0]....
.L_349:
        /*0288*/ 	.word	0x0000fb00


	//----- nvinfo : EIATTR_MAX_THREADS
	.align		4
.L_350:
        /*028c*/ 	.byte	0x04, 0x05
        /*028e*/ 	.short	(.L_352 - .L_351)
.L_351:
        /*0290*/ 	.word	0x00000180
        /*0294*/ 	.word	0x00000001
        /*0298*/ 	.word	0x00000001


	//----- nvinfo : EIATTR_CRS_STACK_SIZE
	.align		4
.L_352:
        /*029c*/ 	.byte	0x04, 0x1e
        /*029e*/ 	.short	(.L_354 - .L_353)
.L_353:
        /*02a0*/ 	.word	0x00000000


	//----- nvinfo : EIATTR_CBANK_PARAM_SIZE
	.align		4
.L_354:
        /*02a4*/ 	.byte	0x03, 0x19
        /*02a6*/ 	.short	0x06f0


	//----- nvinfo : EIATTR_PARAM_CBANK
	.align		4
        /*02a8*/ 	.byte	0x04, 0x0a
        /*02aa*/ 	.short	(.L_356 - .L_355)
	.align		4
.L_355:
        /*02ac*/ 	.word	index@(.nv.constant0._ZN7cutlass13device_kernelIN5flash11enable_sm90INS1_16FlashAttnBwdSm90INS1_25CollectiveMainloopBwdSm90ILi2ELi1ELi1EN4cute5tupleIJNS5_1CILi1EEES8_S8_EEENS6_IJNS7_ILi64EEENS7_ILi80EEENS7_ILi256EEEEEENS_6half_tEfNS_4arch4Sm90ELb0ELb1ELb1ELb1ELb0ELb0ELb1ELb1ELi2ELi1ELi1ELi1ELb0EEENS1_21CollectiveEpilogueBwdISD_SE_SG_Li256ELb1ELb1ELi2EEENS1_19SingleTileSchedulerILb1ELb0ELb0ELi80EEEEEEEEEvNT_6ParamsE)
        /*02b0*/ 	.short	0x0210
        /*02b2*/ 	.short	0x06f0


	//----- nvinfo : EIATTR_SW_WAR
	.align		4
.L_356:
        /*02b4*/ 	.byte	0x04, 0x36
        /*02b6*/ 	.short	(.L_358 - .L_357)
.L_357:
        /*02b8*/ 	.word	0x00000008
.L_358:


//--------------------- .nv.info._ZN7cutlass13device_kernelIN5flash11enable_sm90INS1_16FlashAttnBwdSm90INS1_25CollectiveMainloopBwdSm90ILi2ELi1ELi1EN4cute5tupleIJNS5_1CILi1EEES8_S8_EEENS6_IJNS7_ILi64EEENS7_ILi80EEENS7_ILi256EEEEEENS_6half_tEfNS_4arch4Sm90ELb0ELb1ELb1ELb1ELb0ELb0ELb1ELb1ELi2ELi1ELi1ELi1ELb0EEENS1_24CollectiveEpilogueBwdGQAISD_fSG_Li256ELb1ELb0EEENS1_19SingleTileSchedulerILb1ELb0ELb0ELi80EEEEEEEEEvNT_6ParamsE --------------------------
	.section	.nv.info._ZN7cutlass13device_kernelIN5flash11enable_sm90INS1_16FlashAttnBwdSm90INS1_25CollectiveMainloopBwdSm90ILi2ELi1ELi1EN4cute5tupleIJNS5_1CILi1EEES8_S8_EEENS6_IJNS7_ILi64EEENS7_ILi80EEENS7_ILi256EEEEEENS_6half_tEfNS_4arch4Sm90ELb0ELb1ELb1ELb1ELb0ELb0ELb1ELb1ELi2ELi1ELi1ELi1ELb0EEENS1_24CollectiveEpilogueBwdGQAISD_fSG_Li256ELb1ELb0EEENS1_19SingleTileSchedulerILb1ELb0ELb0ELi80EEEEEEEEEvNT_6ParamsE,"",@"SHT_CUDA_INFO"
	.sectionflags	@""
	.align	4


	//----- nvinfo : EIATTR_CUDA_API_VERSION
	.align		4
        /*0000*/ 	.byte	0x04, 0x37
        /*0002*/ 	.short	(.L_360 - .L_359)
.L_359:
        /*0004*/ 	.word	0x00000082


	//----- nvinfo : EIATTR_KPARAM_INFO
	.align		4
.L_360:
        /*0008*/ 	.byte	0x04, 0x17
        /*000a*/ 	.short	(.L_362 - .L_361)
.L_361:
        /*000c*/ 	.word	0x00000000
        /*0010*/ 	.short	0x0000
        /*0012*/ 	.short	0x0070
        /*0014*/ 	.byte	0x00, 0xf0, 0x01, 0x1a


	//----- nvinfo : EIATTR_SPARSE_MMA_MASK
	.align		4
.L_362:
        /*0018*/ 	.byte	0x03, 0x50
        /*001a*/ 	.short	0x0000


	//----- nvinfo : EIATTR_MAXREG_COUNT
	.align		4
        /*001c*/ 	.byte	0x03, 0x1b
        /*001e*/ 	.short	0x00a8


	//----- nvinfo : EIATTR_NUM_BARRIERS
	.align		4
        /*0020*/ 	.byte	0x02, 0x4c
        /*0022*/ 	.byte	0x0a
	.zero		1


	//----- nvinfo : EIATTR_ANNOTATIONS
	.align		4
        /*0024*/ 	.byte	0x04, 0x55
        /*0026*/ 	.short	(.L_364 - .L_363)


	//   ....[0]....
.L_363:
        /*0028*/ 	.word	0x00000001
        /*002c*/ 	.byte	0xc0, 0x02, 0x00, 0x00, 0x01, 0x00, 0x00, 0x00, 0x50, 0x12, 0x00, 0x00, 0x01, 0x00, 0x00, 0x00
        /*003c*/ 	.byte	0x90, 0xbf, 0x00, 0x00


	//----- nvinfo : EIATTR_MERCURY_ISA_VERSION
	.align		4
.L_364:
        /*0040*/ 	.byte	0x03, 0x5f
        /*0042*/ 	.short	0x0101


	//----- nvinfo : EIATTR_INT_WARP_WIDE_INSTR_OFFSETS
	.align		4
        /*0044*/ 	.byte	0x04, 0x31
        /*0046*/ 	.short	(.L_366 - .L_365)


	//   ....[0]....
.L_365:
        /*0048*/ 	.word	0x00000190


	//   ....[1]....
        /*004c*/ 	.word	0x000001c0


	//----- nvinfo : EIATTR_COOP_GROUP_MASK_REGIDS
	.align		4
.L_366:
        /*0050*/ 	.byte	0x04, 0x29
        /*0052*/ 	.short	(.L_368 - .L_367)


	//   ....[0]....
.L_367:
        /*0054*/ 	.word	0xffffffff


	//   ....[1]....
        /*0058*/ 	.word	0xffffffff


	//   ....[2]....
        /*005c*/ 	.word	0xffffffff


	//   ....[3]....
        /*0060*/ 	.word	0xffffffff


	//   ....[4]....
        /*0064*/ 	.word	0xffffffff


	//   ....[5]....
        /*0068*/ 	.word	0xffffffff


	//----- nvinfo : EIATTR_COOP_GROUP_INSTR_OFFSETS
	.align		4
.L_368:
        /*006c*/ 	.byte	0x04, 0x28
        /*006e*/ 	.short	(.L_370 - .L_369)


	//   ....[0]....
.L_369:
        /*0070*/ 	.word	0x00000060


	//   ....[1]....
        /*0074*/ 	.word	0x000001a0


	//   ....[2]....
        /*0078*/ 	.word	0x00000220


	//   ....[3]....
        /*007c*/ 	.word	0x00000400


	//   ....[4]....
        /*0080*/ 	.word	0x00001210


	//   ....[5]....
        /*0084*/ 	.word	0x00009e70


	//----- nvinfo : EIATTR_REG_RECONFIG
	.align		4
.L_370:
        /*0088*/ 	.byte	0x01, 0x54
	.zero		2


	//----- nvinfo : EIATTR_MBARRIER_INSTR_OFFSETS
	.align		4
        /*008c*/ 	.byte	0x04, 0x39
        /*008e*/ 	.short	(.L_372 - .L_371)


	//   ....[0]....
.L_371:
        /*0090*/ 	.word	0x00000290
        /*0094*/ 	.word	0x000000ff
        /*0098*/ 	.word	0x00031800
        /*009c*/ 	.short	0x0100
        /*009e*/ 	.byte	0x06
	.zero		1


	//   ....[1]....
        /*00a0*/ 	.word	0x000003b0
        /*00a4*/ 	.word	0x000000ff
        /*00a8*/ 	.word	0x00031810
        /*00ac*/ 	.short	0x0100
        /*00ae*/ 	.byte	0x08
	.zero		1


	//   ....[2]....
        /*00b0*/ 	.word	0x000003c0
        /*00b4*/ 	.word	0x000000ff
        /*00b8*/ 	.word	0x00031820
        /*00bc*/ 	.short	0x0100
        /*00be*/ 	.byte	0x08
	.zero		1


	//   ....[3]....
        /*00c0*/ 	.word	0x000003d0
        /*00c4*/ 	.word	0x000000ff
        /*00c8*/ 	.word	0x00031818
        /*00cc*/ 	.short	0x0100
        /*00ce*/ 	.byte	0x08
	.zero		1


	//   ....[4]....
        /*00d0*/ 	.word	0x000003e0
        /*00d4*/ 	.word	0x000000ff
        /*00d8*/ 	.word	0x00031828
        /*00dc*/ 	.short	0x0100
        /*00de*/ 	.byte	0x08
	.zero		1


	//   ....[5]....
        /*00e0*/ 	.word	0x00000510
        /*00e4*/ 	.word	0x000000ff
        /*00e8*/ 	.word	0x00031830
        /*00ec*/ 	.short	0x0100
        /*00ee*/ 	.byte	0x08
	.zero		1


	//   ....[6]....
        /*00f0*/ 	.word	0x00000520
        /*00f4*/ 	.word	0x000000ff
        /*00f8*/ 	.word	0x00031838
        /*00fc*/ 	.short	0x0100
        /*00fe*/ 	.byte	0x08
	.zero		1


	//   ....[7]....
        /*0100*/ 	.word	0x000011f0
        /*0104*/ 	.word	0x00000011
        /*0108*/ 	.word	0x00031800
        /*010c*/ 	.short	0x010a
        /*010e*/ 	.byte	0x3f
	.zero		1


	//   ....[8]....
        /*0110*/ 	.word	0x00001230
        /*0114*/ 	.word	0x00000011
        /*0118*/ 	.word	0x00031800
        /*011c*/ 	.short	0x010a
        /*011e*/ 	.byte	0x3f
	.zero		1


	//   ....[9]....
        /*0120*/ 	.word	0x00001c00
        /*0124*/ 	.word	0x00000010
        /*0128*/ 	.word	0x00031810
        /*012c*/ 	.short	0x010a
        /*012e*/ 	.byte	0x3f
	.zero		1


	//   ....[10]....
        /*0130*/ 	.word	0x00001cc0
        /*0134*/ 	.word	0x00000010
        /*0138*/ 	.word	0x00031810
        /*013c*/ 	.short	0x010a
        /*013e*/ 	.byte	0x3f
	.zero		1


	//   ....[11]....
        /*0140*/ 	.word	0x00003880
        /*0144*/ 	.word	0x00000011
        /*0148*/ 	.word	0x00031830
        /*014c*/ 	.short	0x010a
        /*014e*/ 	.byte	0x3f
	.zero		1


	//   ....[12]....
        /*0150*/ 	.word	0x00003940
        /*0154*/ 	.word	0x00000011
        /*0158*/ 	.word	0x00031830
        /*015c*/ 	.short	0x010a
        /*015e*/ 	.byte	0x3f
	.zero		1


	//   ....[13]....
        /*0160*/ 	.word	0x00008880
        /*0164*/ 	.word	0x00000018
        /*0168*/ 	.word	0x00000000
        /*016c*/ 	.short	0x0101
        /*016e*/ 	.byte	0x3f
	.zero		1


	//   ....[14]....
        /*0170*/ 	.word	0x00008f80
        /*0174*/ 	.word	0x00000010
        /*0178*/ 	.word	0x00000000
        /*017c*/ 	.short	0x0101
        /*017e*/ 	.byte	0x3f
	.zero		1


	//   ....[15]....
        /*0180*/ 	.word	0x0000a920
        /*0184*/ 	.word	0x00000006
        /*0188*/ 	.word	0x00031820
        /*018c*/ 	.short	0x010a
        /*018e*/ 	.byte	0x3f
	.zero		1


	//   ....[16]....
        /*0190*/ 	.word	0x0000b360
        /*0194*/ 	.word	0x00000006
        /*0198*/ 	.word	0x00031838
        /*019c*/ 	.short	0x010a
        /*019e*/ 	.byte	0x3f
	.zero		1


	//   ....[17]....
        /*01a0*/ 	.word	0x0000b6b0
        /*01a4*/ 	.word	0x00000014
        /*01a8*/ 	.word	0x00031820
        /*01ac*/ 	.short	0x010a
        /*01ae*/ 	.byte	0x3f
	.zero		1


	//   ....[18]....
        /*01b0*/ 	.word	0x0000baf0
        /*01b4*/ 	.word	0x00000006
        /*01b8*/ 	.word	0x00031838
        /*01bc*/ 	.short	0x010a
        /*01be*/ 	.byte	0x3f
	.zero		1


	//   ....[19]....
        /*01c0*/ 	.word	0x0000c060
        /*01c4*/ 	.word	0x00000005
        /*01c8*/ 	.word	0x00000000
        /*01cc*/ 	.short	0x010a
        /*01ce*/ 	.byte	0x3f
	.zero		1


	//   ....[20]....
        /*01d0*/ 	.word	0x0000c0f0
        /*01d4*/ 	.word	0x00000003
        /*01d8*/ 	.word	0x00000000
        /*01dc*/ 	.short	0x010a
        /*01de*/ 	.byte	0x3f
	.zero		1


	//   ....[21]....
        /*01e0*/ 	.word	0x0000c140
        /*01e4*/ 	.word	0x00000002
        /*01e8*/ 	.word	0x00031838
        /*01ec*/ 	.short	0x010a
        /*01ee*/ 	.byte	0x3f
	.zero		1


	//   ....[22]....
        /*01f0*/ 	.word	0x0000c1a0
        /*01f4*/ 	.word	0x00000011
        /*01f8*/ 	.word	0x00031800
        /*01fc*/ 	.short	0x010a
        /*01fe*/ 	.byte	0x3f
	.zero		1


	//   ....[23]....
        /*0200*/ 	.word	0x0000c1f0
        /*0204*/ 	.word	0x00000010
        /*0208*/ 	.word	0x00031810
        /*020c*/ 	.short	0x010a
        /*020e*/ 	.byte	0x3f
	.zero		1


	//   ....[24]....
        /*0210*/ 	.word	0x0000c240
        /*0214*/ 	.word	0x00000011
        /*0218*/ 	.word	0x00031830
        /*021c*/ 	.short	0x010a
        /*021e*/ 	.byte	0x3f
	.zero		1


	//   ....[25]....
        /*0220*/ 	.word	0x0000c290
        /*0224*/ 	.word	0x00000006
        /*0228*/ 	.word	0x00031820
        /*022c*/ 	.short	0x010a
        /*022e*/ 	.byte	0x3f
	.zero		1


	//   ....[26]....
        /*0230*/ 	.word	0x0000c2e0
        /*0234*/ 	.word	0x00000006
        /*0238*/ 	.word	0x00031838
        /*023c*/ 	.short	0x010a
        /*023e*/ 	.byte	0x3f
	.zero		1


	//   ....[27]....
        /*0240*/ 	.word	0x0000c340
        /*0244*/ 	.word	0x00000014
        /*0248*/ 	.word	0x00031820
        /*024c*/ 	.short	0x010a
        /*024e*/ 	.byte	0x3f
	.zero		1


	//   ....[28]....
        /*0250*/ 	.word	0x0000c390
        /*0254*/ 	.word	0x00000006
        /*0258*/ 	.word	0x00031838
        /*025c*/ 	.short	0x010a
        /*025e*/ 	.byte	0x3f
	.zero		1


	//   ....[29]....
        /*0260*/ 	.word	0x0000c3e0
        /*0264*/ 	.word	0x00000005
        /*0268*/ 	.word	0x00000000
        /*026c*/ 	.short	0x010a
        /*026e*/ 	.byte	0x3f
	.zero		1


	//   ....[30]....
        /*0270*/ 	.word	0x0000c430
        /*0274*/ 	.word	0x00000003
        /*0278*/ 	.word	0x00000000
        /*027c*/ 	.short	0x010a
        /*027e*/ 	.byte	0x3f
	.zero		1


	//----- nvinfo : EIATTR_NUM_MBARRIERS
	.align		4
.L_372:
        /*0280*/ 	.byte	0x03, 0x38
        /*0282*/ 	.short	0x0007


	//----- nvinfo : EIATTR_EXIT_INSTR_OFFSETS
	.align		4
        /*0284*/ 	.byte	0x04, 0x1c
        /*0286*/ 	.short	(.L_374 - .L_373)


	//   ....[0]....
.L_373:
        /*0288*/ 	.word	0x0000c190


	//----- nvinfo : EIATTR_MAX_THREADS
	.align		4
.L_374:
        /*028c*/ 	.byte	0x04, 0x05
        /*028e*/ 	.short	(.L_376 - .L_375)
.L_375:
        /*0290*/ 	.word	0x00000180
        /*0294*/ 	.word	0x00000001
        /*0298*/ 	.word	0x00000001


	//----- nvinfo : EIATTR_CRS_STACK_SIZE
	.align		4
.L_376:
        /*029c*/ 	.byte	0x04, 0x1e
        /*029e*/ 	.short	(.L_378 - .L_377)
.L_377:
        /*02a0*/ 	.word	0x00000000


	//----- nvinfo : EIATTR_CBANK_PARAM_SIZE
	.align		4
.L_378:
        /*02a4*/ 	.byte	0x03, 0x19
        /*02a6*/ 	.short	0x06f0


	//----- nvinfo : EIATTR_PARAM_CBANK
	.align		4
        /*02a8*/ 	.byte	0x04, 0x0a
        /*02aa*/ 	.short	(.L_380 - .L_379)
	.align		4
.L_379:
        /*02ac*/ 	.word	index@(.nv.constant0._ZN7cutlass13device_kernelIN5flash11enable_sm90INS1_16FlashAttnBwdSm90INS1_25CollectiveMainloopBwdSm90ILi2ELi1ELi1EN4cute5tupleIJNS5_1CILi1EEES8_S8_EEENS6_IJNS7_ILi64EEENS7_ILi80EEENS7_ILi256EEEEEENS_6half_tEfNS_4arch4Sm90ELb0ELb1ELb1ELb1ELb0ELb0ELb1ELb1ELi2ELi1ELi1ELi1ELb0EEENS1_24CollectiveEpilogueBwdGQAISD_fSG_Li256ELb1ELb0EEENS1_19SingleTileSchedulerILb1ELb0ELb0ELi80EEEEEEEEEvNT_6ParamsE)
        /*02b0*/ 	.short	0x0210
        /*02b2*/ 	.short	0x06f0


	//----- nvinfo : EIATTR_SW_WAR
	.align		4
.L_380:
        /*02b4*/ 	.byte	0x04, 0x36
        /*02b6*/ 	.short	(.L_382 - .L_381)
.L_381:
        /*02b8*/ 	.word	0x00000008
.L_382:


//--------------------- .nv.info._ZN7cutlass13device_kernelIN5flash11enable_sm90INS1_16FlashAttnBwdSm90INS1_25CollectiveMainloopBwdSm90ILi2ELi1ELi1EN4cute5tupleIJNS5_1CILi1EEES8_S8_EEENS6_IJNS7_ILi64EEENS7_ILi80EEENS7_ILi256EEEEEENS_6half_tEfNS_4arch4Sm90ELb1ELb0ELb1ELb0ELb0ELb0ELb1ELb1ELi2ELi1ELi1ELi1ELb0EEENS1_21CollectiveEpilogueBwdISD_SE_SG_Li256ELb0ELb1ELi2EEENS1_25SingleTileBwdLPTSchedulerILb0ELi80ELb0EEEEEEEEEvNT_6ParamsE --------------------------
	.section	.nv.info._ZN7cutlass13device_kernelIN5flash11enable_sm90INS1_16FlashAttnBwdSm90INS1_25CollectiveMainloopBwdSm90ILi2ELi1ELi1EN4cute5tupleIJNS5_1CILi1EEES8_S8_EEENS6_IJNS7_ILi64EEENS7_ILi80EEENS7_ILi256EEEEEENS_6half_tEfNS_4arch4Sm90ELb1ELb0ELb1ELb0ELb0ELb0ELb1ELb1ELi2ELi1ELi1ELi1ELb0EEENS1_21CollectiveEpilogueBwdISD_SE_SG_Li256ELb0ELb1ELi2EEENS1_25SingleTileBwdLPTSchedulerILb0ELi80ELb0EEEEEEEEEvNT_6ParamsE,"",@"SHT_CUDA_INFO"
	.sectionflags	@""
	.align	4


	//----- nvinfo : EIATTR_CUDA_API_VERSION
	.align		4
        /*0000*/ 	.byte	0x04, 0x37
        /*0002*/ 	.short	(.L_384 - .L_383)
.L_383:
        /*0004*/ 	.word	0x00000082


	//----- nvinfo : EIATTR_KPARAM_INFO
	.align		4
.L_384:
        /*0008*/ 	.byte	0x04, 0x17
        /*000a*/ 	.short	(.L_386 - .L_385)
.L_385:
        /*000c*/ 	.word	0x00000000
        /*0010*/ 	.short	0x0000
        /*0012*/ 	.short	0x0070
        /*0014*/ 	.byte	0x00, 0xf0, 0x01, 0x24


	//----- nvinfo : EIATTR_SPARSE_MMA_MASK
	.align		4
.L_386:
        /*0018*/ 	.byte	0x03, 0x50
        /*001a*/ 	.short	0x0000


	//----- nvinfo : EIATTR_MAXREG_COUNT
	.align		4
        /*001c*/ 	.byte	0x03, 0x1b
        /*001e*/ 	.short	0x00a8


	//----- nvinfo : EIATTR_NUM_BARRIERS
	.align		4
        /*0020*/ 	.byte	0x02, 0x4c
        /*0022*/ 	.byte	0x0a
	.zero		1


	//----- nvinfo : EIATTR_EXTERNS
	.align		4
        /*0024*/ 	.byte	0x04, 0x0f
        /*0026*/ 	.short	(.L_388 - .L_387)


	//   ....[0]....
	.align		4
.L_387:
        /*0028*/ 	.word	index@(__assertfail)


	//----- nvinfo : EIATTR_ANNOTATIONS
	.align		4
.L_388:
        /*002c*/ 	.byte	0x04, 0x55
        /*002e*/ 	.short	(.L_390 - .L_389)


	//   ....[0]....
.L_389:
        /*0030*/ 	.word	0x00000001
        /*0034*/ 	.byte	0xa0, 0x12, 0x00, 0x00, 0x01, 0x00, 0x00, 0x00, 0x20, 0x13, 0x00, 0x00, 0x01, 0x00, 0x00, 0x00
        /*0044*/ 	.byte	0xb0, 0x41, 0x00, 0x00, 0x01, 0x00, 0x00, 0x00, 0xf0, 0x41, 0x00, 0x00, 0x01, 0x00, 0x00, 0x00
        /*0054*/ 	.byte	0x30, 0x42, 0x00, 0x00, 0x01, 0x00, 0x00, 0x00, 0x30, 0x71, 0x00, 0x00, 0x01, 0x00, 0x00, 0x00
        /*0064*/ 	.byte	0x40, 0x72, 0x00, 0x00, 0x01, 0x00, 0x00, 0x00, 0xa0, 0x74, 0x00, 0x00, 0x01, 0x00, 0x00, 0x00
        /*0074*/ 	.byte	0x70, 0x79, 0x00, 0x00, 0x01, 0x00, 0x00, 0x00, 0xa0, 0x79, 0x00, 0x00, 0x01, 0x00, 0x00, 0x00
        /*0084*/ 	.byte	0xb0, 0xe6, 0x00, 0x00, 0x01, 0x00, 0x00, 0x00, 0x30, 0xe7, 0x00, 0x00


	//----- nvinfo : EIATTR_MERCURY_ISA_VERSION
	.align		4
.L_390:
        /*0090*/ 	.byte	0x03, 0x5f
        /*0092*/ 	.short	0x0101


	//----- nvinfo : EIATTR_INT_WARP_WIDE_INSTR_OFFSETS
	.align		4
        /*0094*/ 	.byte	0x04, 0x31
        /*0096*/ 	.short	(.L_392 - .L_391)


	//   ....[0]....
.L_391:
        /*0098*/ 	.word	0x000001e0


	//   ....[1]....
        /*009c*/ 	.word	0x00000290


	//----- nvinfo : EIATTR_COOP_GROUP_MASK_REGIDS
	.align		4
.L_392:
        /*00a0*/ 	.byte	0x04, 0x29
        /*00a2*/ 	.short	(.L_394 - .L_393)


	//   ....[0]....
.L_393:
        /*00a4*/ 	.word	0xffffffff


	//   ....[1]....
        /*00a8*/ 	.word	0xffffffff


	//   ....[2]....
        /*00ac*/ 	.word	0xffffffff


	//   ....[3]....
        /*00b0*/ 	.word	0xffffffff


	//   ....[4]....
        /*00b4*/ 	.word	0xffffffff


	//   ....[5]....
        /*00b8*/ 	.word	0xffffffff


	//   ....[6]....
        /*00bc*/ 	.word	0xffffffff


	//----- nvinfo : EIATTR_COOP_GROUP_INSTR_OFFSETS
	.align		4
.L_394:
        /*00c0*/ 	.byte	0x04, 0x28
        /*00c2*/ 	.short	(.L_396 - .L_395)


	//   ....[0]....
.L_395:
        /*00c4*/ 	.word	0x00000060


	//   ....[1]....
        /*00c8*/ 	.word	0x000001f0


	//   ....[2]....
        /*00cc*/ 	.word	0x000002a0


	//   ....[3]....
        /*00d0*/ 	.word	0x00000400


	//   ....[4]....
        /*00d4*/ 	.word	0x00000f80


	//   ....[5]....
        /*00d8*/ 	.word	0x0000b4d0


	//   ....[6]....
        /*00dc*/ 	.word	0x0000d710


	//----- nvinfo : EIATTR_REG_RECONFIG
	.align		4
.L_396:
        /*00e0*/ 	.byte	0x01, 0x54
	.zero		2


	//----- nvinfo : EIATTR_SYSCALL_OFFSETS
	.align		4
        /*00e4*/ 	.byte	0x04, 0x46
        /*00e6*/ 	.short	(.L_398 - .L_397)


	//   ....[0]....
.L_397:
        /*00e8*/ 	.word	0x0000aef0


	//   ....[1]....
        /*00ec*/ 	.word	0x0000b030


	//   ....[2]....
        /*00f0*/ 	.word	0x0000b150


	//   ....[3]....
        /*00f4*/ 	.word	0x0000b270


	//----- nvinfo : EIATTR_MBARRIER_INSTR_OFFSETS
	.align		4
.L_398:
        /*00f8*/ 	.byte	0x04, 0x39
        /*00fa*/ 	.short	(.L_400 - .L_399)


	//   ....[0]....
.L_399:
        /*00fc*/ 	.word	0x000002c0
        /*0100*/ 	.word	0x000000ff
        /*0104*/ 	.word	0x00031800
        /*0108*/ 	.short	0x0100
        /*010a*/ 	.byte	0x06
	.zero		1


	//   ....[1]....
        /*010c*/ 	.word	0x000003b0
        /*0110*/ 	.word	0x000000ff
        /*0114*/ 	.word	0x00031810
        /*0118*/ 	.short	0x0100
        /*011a*/ 	.byte	0x08
	.zero		1


	//   ....[2]....
        /*011c*/ 	.word	0x000003c0
        /*0120*/ 	.word	0x000000ff
        /*0124*/ 	.word	0x00031820
        /*0128*/ 	.short	0x0100
        /*012a*/ 	.byte	0x08
	.zero		1


	//   ....[3]....
        /*012c*/ 	.word	0x000003d0
        /*0130*/ 	.word	0x000000ff
        /*0134*/ 	.word	0x00031818
        /*0138*/ 	.short	0x0100
        /*013a*/ 	.byte	0x08
	.zero		1


	//   ....[4]....
        /*013c*/ 	.word	0x000003e0
        /*0140*/ 	.word	0x000000ff
        /*0144*/ 	.word	0x00031828
        /*0148*/ 	.short	0x0100
        /*014a*/ 	.byte	0x08
	.zero		1


	//   ....[5]....
        /*014c*/ 	.word	0x00000510
        /*0150*/ 	.word	0x000000ff
        /*0154*/ 	.word	0x00031830
        /*0158*/ 	.short	0x0100
        /*015a*/ 	.byte	0x08
	.zero		1


	//   ....[6]....
        /*015c*/ 	.word	0x00000520
        /*0160*/ 	.word	0x000000ff
        /*0164*/ 	.word	0x00031838
        /*0168*/ 	.short	0x0100
        /*016a*/ 	.byte	0x08
	.zero		1


	//   ....[7]....
        /*016c*/ 	.word	0x00000f00
        /*0170*/ 	.word	0x00000011
        /*0174*/ 	.word	0x00031800
        /*0178*/ 	.short	0x010a
        /*017a*/ 	.byte	0x3f
	.zero		1


	//   ....[8]....
        /*017c*/ 	.word	0x00001000
        /*0180*/ 	.word	0x00000011
        /*0184*/ 	.word	0x00031800
        /*0188*/ 	.short	0x010a
        /*018a*/ 	.byte	0x3f
	.zero		1


	//   ....[9]....
        /*018c*/ 	.word	0x000018a0
        /*0190*/ 	.word	0x00000010
        /*0194*/ 	.word	0x00031810
        /*0198*/ 	.short	0x010a
        /*019a*/ 	.byte	0x3f
	.zero		1


	//   ....[10]....
        /*019c*/ 	.word	0x00001970
        /*01a0*/ 	.word	0x00000010
        /*01a4*/ 	.word	0x00031810
        /*01a8*/ 	.short	0x010a
        /*01aa*/ 	.byte	0x3f
	.zero		1


	//   ....[11]....
        /*01ac*/ 	.word	0x00003ee0
        /*01b0*/ 	.word	0x00000011
        /*01b4*/ 	.word	0x00031830
        /*01b8*/ 	.short	0x010a
        /*01ba*/ 	.byte	0x3f
	.zero		1


	//   ....[12]....
        /*01bc*/ 	.word	0x00003f20
        /*01c0*/ 	.word	0x00000011
        /*01c4*/ 	.word	0x00031830
        /*01c8*/ 	.short	0x010a
        /*01ca*/ 	.byte	0x3f
	.zero		1


	//   ....[13]....
        /*01cc*/ 	.word	0x00009e60
        /*01d0*/ 	.word	0x00000018
        /*01d4*/ 	.word	0x00000000
        /*01d8*/ 	.short	0x0101
        /*01da*/ 	.byte	0x3f
	.zero		1


	//   ....[14]....
        /*01dc*/ 	.word	0x0000a830
        /*01e0*/ 	.word	0x00000010
        /*01e4*/ 	.word	0x00000000
        /*01e8*/ 	.short	0x0101
        /*01ea*/ 	.byte	0x3f
	.zero		1


	//   ....[15]....
        /*01ec*/ 	.word	0x0000dd90
        /*01f0*/ 	.word	0x00000007
        /*01f4*/ 	.word	0x00031820
        /*01f8*/ 	.short	0x010a
        /*01fa*/ 	.byte	0x3f
	.zero		1


	//   ....[16]....
        /*01fc*/ 	.word	0x0000e630
        /*0200*/ 	.word	0x00000007
        /*0204*/ 	.word	0x00031838
        /*0208*/ 	.short	0x010a
        /*020a*/ 	.byte	0x3f
	.zero		1


	//   ....[17]....
        /*020c*/ 	.word	0x0000e9c0
        /*0210*/ 	.word	0x00000013
        /*0214*/ 	.word	0x00031820
        /*0218*/ 	.short	0x010a
        /*021a*/ 	.byte	0x3f
	.zero		1


	//   ....[18]....
        /*021c*/ 	.word	0x0000eda0
        /*0220*/ 	.word	0x00000007
        /*0224*/ 	.word	0x00031838
        /*0228*/ 	.short	0x010a
        /*022a*/ 	.byte	0x3f
	.zero		1


	//   ....[19]....
        /*022c*/ 	.word	0x0000f260
        /*0230*/ 	.word	0x00000003
        /*0234*/ 	.word	0x00000000
        /*0238*/ 	.short	0x010a
        /*023a*/ 	.byte	0x3f
	.zero		1


	//   ....[20]....
        /*023c*/ 	.word	0x0000f2f0
        /*0240*/ 	.word	0x00000011
        /*0244*/ 	.word	0x00000000
        /*0248*/ 	.short	0x010a
        /*024a*/ 	.byte	0x3f
	.zero		1


	//   ....[21]....
        /*024c*/ 	.word	0x0000f340
        /*0250*/ 	.word	0x00000005
        /*0254*/ 	.word	0x00031838
        /*0258*/ 	.short	0x010a
        /*025a*/ 	.byte	0x3f
	.zero		1


	//   ....[22]....
        /*025c*/ 	.word	0x0000f3a0
        /*0260*/ 	.word	0x00000011
        /*0264*/ 	.word	0x00031800
        /*0268*/ 	.short	0x010a
        /*026a*/ 	.byte	0x3f
	.zero		1


	//   ....[23]....
        /*026c*/ 	.word	0x0000f3f0
        /*0270*/ 	.word	0x00000010
        /*0274*/ 	.word	0x00031810
        /*0278*/ 	.short	0x010a
        /*027a*/ 	.byte	0x3f
	.zero		1


	//   ....[24]....
        /*027c*/ 	.word	0x0000f440
        /*0280*/ 	.word	0x00000011
        /*0284*/ 	.word	0x00031830
        /*0288*/ 	.short	0x010a
        /*028a*/ 	.byte	0x3f
	.zero		1


	//   ....[25]....
        /*028c*/ 	.word	0x0000f490
        /*0290*/ 	.word	0x00000007
        /*0294*/ 	.word	0x00031820
        /*0298*/ 	.short	0x010a
        /*029a*/ 	.byte	0x3f
	.zero		1


	//   ....[26]....
        /*029c*/ 	.word	0x0000f4e0
        /*02a0*/ 	.word	0x00000007
        /*02a4*/ 	.word	0x00031838
        /*02a8*/ 	.short	0x010a
        /*02aa*/ 	.byte	0x3f
	.zero		1


	//   ....[27]....
        /*02ac*/ 	.word	0x0000f540
        /*02b0*/ 	.word	0x00000013
        /*02b4*/ 	.word	0x00031820
        /*02b8*/ 	.short	0x010a
        /*02ba*/ 	.byte	0x3f
	.zero		1


	//   ....[28]....
        /*02bc*/ 	.word	0x0000f590
        /*02c0*/ 	.word	0x00000007
        /*02c4*/ 	.word	0x00031838
        /*02c8*/ 	.short	0x010a
        /*02ca*/ 	.byte	0x3f
	.zero		1


	//   ....[29]....
        /*02cc*/ 	.word	0x0000f660
        /*02d0*/ 	.word	0x00000003
        /*02d4*/ 	.word	0x00000000
        /*02d8*/ 	.short	0x010a
        /*02da*/ 	.byte	0x3f
	.zero		1


	//   ....[30]....
        /*02dc*/ 	.word	0x0000f6b0
        /*02e0*/ 	.word	0x00000011
        /*02e4*/ 	.word	0x00000000
        /*02e8*/ 	.short	0x010a
        /*02ea*/ 	.byte	0x3f
	.zero		1


	//----- nvinfo : EIATTR_NUM_MBARRIERS
	.align		4
.L_400:
        /*02ec*/ 	.byte	0x03, 0x38
        /*02ee*/ 	.short	0x0007


	//----- nvinfo : EIATTR_EXIT_INSTR_OFFSETS
	.align		4
        /*02f0*/ 	.byte	0x04, 0x1c
        /*02f2*/ 	.short	(.L_402 - .L_401)


	//   ....[0]....
.L_401:
        /*02f4*/ 	.word	0x00000880


	//   ....[1]....
        /*02f8*/ 	.word	0x0000bdc0


	//   ....[2]....
        /*02fc*/ 	.word	0x0000d6c0


	//   ....[3]....
        /*0300*/ 	.word	0x0000f390


	//----- nvinfo : EIATTR_MAX_THREADS
	.align		4
.L_402:
        /*0304*/ 	.byte	0x04, 0x05
        /*0306*/ 	.short	(.L_404 - .L_403)
.L_403:
        /*0308*/ 	.word	0x00000180
        /*030c*/ 	.word	0x00000001
        /*0310*/ 	.word	0x00000001


	//----- nvinfo : EIATTR_CRS_STACK_SIZE
	.align		4
.L_404:
        /*0314*/ 	.byte	0x04, 0x1e
        /*0316*/ 	.short	(.L_406 - .L_405)
.L_405:
        /*0318*/ 	.word	0x00000000


	//----- nvinfo : EIATTR_CBANK_PARAM_SIZE
	.align		4
.L_406:
        /*031c*/ 	.byte	0x03, 0x19
        /*031e*/ 	.short	0x0970


	//----- nvinfo : EIATTR_PARAM_CBANK
	.align		4
        /*0320*/ 	.byte	0x04, 0x0a
        /*0322*/ 	.short	(.L_408 - .L_407)
	.align		4
.L_407:
        /*0324*/ 	.word	index@(.nv.constant0._ZN7cutlass13device_kernelIN5flash11enable_sm90INS1_16FlashAttnBwdSm90INS1_25CollectiveMainloopBwdSm90ILi2ELi1ELi1EN4cute5tupleIJNS5_1CILi1EEES8_S8_EEENS6_IJNS7_ILi64EEENS7_ILi80EEENS7_ILi256EEEEEENS_6half_tEfNS_4arch4Sm90ELb1ELb0ELb1ELb0ELb0ELb0ELb1ELb1ELi2ELi1ELi1ELi1ELb0EEENS1_21CollectiveEpilogueBwdISD_SE_SG_Li256ELb0ELb1ELi2EEENS1_25SingleTileBwdLPTSchedulerILb0ELi80ELb0EEEEEEEEEvNT_6ParamsE)
        /*0328*/ 	.short	0x0210
        /*032a*/ 	.short	0x0970


	//----- nvinfo : EIATTR_SW_WAR
	.align		4
.L_408:
        /*032c*/ 	.byte	0x04, 0x36
        /*032e*/ 	.short	(.L_410 - .L_409)
.L_409:
        /*0330*/ 	.word	0x00000008
.L_410:


//--------------------- .nv.info._ZN7cutlass13device_kernelIN5flash11enable_sm90INS1_16FlashAttnBwdSm90INS1_25CollectiveMainloopBwdSm90ILi2ELi1ELi1EN4cute5tupleIJNS5_1CILi1EEES8_S8_EEENS6_IJNS7_ILi64EEENS7_ILi80EEENS7_ILi256EEEEEENS_6half_tEfNS_4arch4Sm90ELb1ELb0ELb1ELb0ELb0ELb0ELb1ELb1ELi2ELi1ELi1ELi1ELb0EEENS1_24CollectiveEpilogueBwdGQAISD_fSG_Li256ELb0ELb0EEENS1_25SingleTileBwdLPTSchedulerILb0ELi80ELb0EEEEEEEEEvNT_6ParamsE --------------------------
	.section	.nv.info._ZN7cutlass13device_kernelIN5flash11enable_sm90INS1_16FlashAttnBwdSm90INS1_25CollectiveMainloopBwdSm90ILi2ELi1ELi1EN4cute5tupleIJNS5_1CILi1EEES8_S8_EEENS6_IJNS7_ILi64EEENS7_ILi80EEENS7_ILi256EEEEEENS_6half_tEfNS_4arch4Sm90ELb1ELb0ELb1ELb0ELb0ELb0ELb1ELb1ELi2ELi1ELi1ELi1ELb0EEENS1_24CollectiveEpilogueBwdGQAISD_fSG_Li256ELb0ELb0EEENS1_25SingleTileBwdLPTSchedulerILb0ELi80ELb0EEEEEEEEEvNT_6ParamsE,"",@"SHT_CUDA_INFO"
	.sectionflags	@""
	.align	4


	//----- nvinfo : EIATTR_CUDA_API_VERSION
	.align		4
        /*0000*/ 	.byte	0x04, 0x37
        /*0002*/ 	.short	(.L_412 - .L_411)
.L_411:
        /*0004*/ 	.word	0x00000082


	//----- nvinfo : EIATTR_KPARAM_INFO
	.align		4
.L_412:
        /*0008*/ 	.byte	0x04, 0x17
        /*000a*/ 	.short	(.L_414 - .L_413)
.L_413:
        /*000c*/ 	.word	0x00000000
        /*0010*/ 	.short	0x0000
        /*0012*/ 	.short	0x0070
        /*0014*/ 	.byte	0x00, 0xf0, 0x01, 0x1c


	//----- nvinfo : EIATTR_SPARSE_MMA_MASK
	.align		4
.L_414:
        /*0018*/ 	.byte	0x03, 0x50
        /*001a*/ 	.short	0x0000


	//----- nvinfo : EIATTR_MAXREG_COUNT
	.align		4
        /*001c*/ 	.byte	0x03, 0x1b
        /*001e*/ 	.short	0x00a8


	//----- nvinfo : EIATTR_NUM_BARRIERS
	.align		4
        /*0020*/ 	.byte	0x02, 0x4c
        /*0022*/ 	.byte	0x0a
	.zero		1


	//----- nvinfo : EIATTR_ANNOTATIONS
	.align		4
        /*0024*/ 	.byte	0x04, 0x55
        /*0026*/ 	.short	(.L_416 - .L_415)


	//   ....[0]....
.L_415:
        /*0028*/ 	.word	0x00000001
        /*002c*/ 	.byte	0xf0, 0x06, 0x00, 0x00, 0x01, 0x00, 0x00, 0x00, 0x90, 0x07, 0x00, 0x00, 0x01, 0x00, 0x00, 0x00
        /* <DEDUP_REMOVED lines=8> */
        /*00bc*/ 	.byte	0xb0, 0xa4, 0x00, 0x00, 0x01, 0x00, 0x00, 0x00, 0x30, 0xa5, 0x00, 0x00


	//----- nvinfo : EIATTR_MERCURY_ISA_VERSION
	.align		4
.L_416:
        /*00c8*/ 	.byte	0x03, 0x5f
        /*00ca*/ 	.short	0x0101


	//----- nvinfo : EIATTR_INT_WARP_WIDE_INSTR_OFFSETS
	.align		4
        /*00cc*/ 	.byte	0x04, 0x31
        /*00ce*/ 	.short	(.L_418 - .L_417)


	//   ....[0]....
.L_417:
        /*00d0*/ 	.word	0x00000180


	//   ....[1]....
        /*00d4*/ 	.word	0x00000230


	//----- nvinfo : EIATTR_COOP_GROUP_MASK_REGIDS
	.align		4
.L_418:
        /*00d8*/ 	.byte	0x04, 0x29
        /*00da*/ 	.short	(.L_420 - .L_419)


	//   ....[0]....
.L_419:
        /*00dc*/ 	.word	0xffffffff


	//   ....[1]....
        /*00e0*/ 	.word	0xffffffff


	//   ....[2]....
        /*00e4*/ 	.word	0xffffffff


	//   ....[3]....
        /*00e8*/ 	.word	0xffffffff


	//   ....[4]....
        /*00ec*/ 	.word	0xffffffff


	//   ....[5]....
        /*00f0*/ 	.word	0xffffffff


	//----- nvinfo : EIATTR_COOP_GROUP_INSTR_OFFSETS
	.align		4
.L_420:
        /*00f4*/ 	.byte	0x04, 0x28
        /*00f6*/ 	.short	(.L_422 - .L_421)


	//   ....[0]....
.L_421:
        /*00f8*/ 	.word	0x00000060


	//   ....[1]....
        /*00fc*/ 	.word	0x00000190


	//   ....[2]....
        /*0100*/ 	.word	0x00000240


	//   ....[3]....
        /*0104*/ 	.word	0x000003a0


	//   ....[4]....
        /*0108*/ 	.word	0x00000fe0


	//   ....[5]....
        /*010c*/ 	.word	0x00009520


	//----- nvinfo : EIATTR_REG_RECONFIG
	.align		4
.L_422:
        /*0110*/ 	.byte	0x01, 0x54
	.zero		2


	//----- nvinfo : EIATTR_MBARRIER_INSTR_OFFSETS
	.align		4
        /*0114*/ 	.byte	0x04, 0x39
        /*0116*/ 	.short	(.L_424 - .L_423)


	//   ....[0]....
.L_423:
        /*0118*/ 	.word	0x00000260
        /*011c*/ 	.word	0x000000ff
        /*0120*/ 	.word	0x00031800
        /*0124*/ 	.short	0x0100
        /*0126*/ 	.byte	0x06
	.zero		1


	//   ....[1]....
        /*0128*/ 	.word	0x00000350
        /*012c*/ 	.word	0x000000ff
        /*0130*/ 	.word	0x00031810
        /*0134*/ 	.short	0x0100
        /*0136*/ 	.byte	0x08
	.zero		1


	//   ....[2]....
        /*0138*/ 	.word	0x00000360
        /*013c*/ 	.word	0x000000ff
        /*0140*/ 	.word	0x00031820
        /*0144*/ 	.short	0x0100
        /*0146*/ 	.byte	0x08
	.zero		1


	//   ....[3]....
        /*0148*/ 	.word	0x00000370
        /*014c*/ 	.word	0x000000ff
        /*0150*/ 	.word	0x00031818
        /*0154*/ 	.short	0x0100
        /*0156*/ 	.byte	0x08
	.zero		1


	//   ....[4]....
        /*0158*/ 	.word	0x00000380
        /*015c*/ 	.word	0x000000ff
        /*0160*/ 	.word	0x00031828
        /*0164*/ 	.short	0x0100
        /*0166*/ 	.byte	0x08
	.zero		1


	//   ....[5]....
        /*0168*/ 	.word	0x000004b0
        /*016c*/ 	.word	0x000000ff
        /*0170*/ 	.word	0x00031830
        /*0174*/ 	.short	0x0100
        /*0176*/ 	.byte	0x08
	.zero		1


	//   ....[6]....
        /*0178*/ 	.word	0x000004c0
        /*017c*/ 	.word	0x000000ff
        /*0180*/ 	.word	0x00031838
        /*0184*/ 	.short	0x0100
        /*0186*/ 	.byte	0x08
	.zero		1


	//   ....[7]....
        /*0188*/ 	.word	0x00000f60
        /*018c*/ 	.word	0x00000011
        /*0190*/ 	.word	0x00031800
        /*0194*/ 	.short	0x010a
        /*0196*/ 	.byte	0x3f
	.zero		1


	//   ....[8]....
        /*0198*/ 	.word	0x00001060
        /*019c*/ 	.word	0x00000011
        /*01a0*/ 	.word	0x00031800
        /*01a4*/ 	.short	0x010a
        /*01a6*/ 	.byte	0x3f
	.zero		1


	//   ....[9]....
        /*01a8*/ 	.word	0x00001960
        /*01ac*/ 	.word	0x00000010
        /*01b0*/ 	.word	0x00031810
        /*01b4*/ 	.short	0x010a
        /*01b6*/ 	.byte	0x3f
	.zero		1


	//   ....[10]....
        /*01b8*/ 	.word	0x00001a20
        /*01bc*/ 	.word	0x00000010
        /*01c0*/ 	.word	0x00031810
        /*01c4*/ 	.short	0x010a
        /*01c6*/ 	.byte	0x3f
	.zero		1


	//   ....[11]....
        /*01c8*/ 	.word	0x000035b0
        /*01cc*/ 	.word	0x00000011
        /*01d0*/ 	.word	0x00031830
        /*01d4*/ 	.short	0x010a
        /*01d6*/ 	.byte	0x3f
	.zero		1


	//   ....[12]....
        /*01d8*/ 	.word	0x00003670
        /*01dc*/ 	.word	0x00000011
        /*01e0*/ 	.word	0x00031830
        /*01e4*/ 	.short	0x010a
        /*01e6*/ 	.byte	0x3f
	.zero		1


	//   ....[13]....
        /*01e8*/ 	.word	0x00007fe0
        /*01ec*/ 	.word	0x00000018
        /*01f0*/ 	.word	0x00000000
        /*01f4*/ 	.short	0x0101
        /*01f6*/ 	.byte	0x3f
	.zero		1


	//   ....[14]....
        /*01f8*/ 	.word	0x000086d0
        /*01fc*/ 	.word	0x00000010
        /*0200*/ 	.word	0x00000000
        /*0204*/ 	.short	0x0101
        /*0206*/ 	.byte	0x3f
	.zero		1


	//   ....[15]....
        /*0208*/ 	.word	0x00009b90
        /*020c*/ 	.word	0x00000007
        /*0210*/ 	.word	0x00031820
        /*0214*/ 	.short	0x010a
        /*0216*/ 	.byte	0x3f
	.zero		1


	//   ....[16]....
        /*0218*/ 	.word	0x0000a430
        /*021c*/ 	.word	0x00000007
        /*0220*/ 	.word	0x00031838
        /*0224*/ 	.short	0x010a
        /*0226*/ 	.byte	0x3f
	.zero		1


	//   ....[17]....
        /*0228*/ 	.word	0x0000a7c0
        /*022c*/ 	.word	0x00000013
        /*0230*/ 	.word	0x00031820
        /*0234*/ 	.short	0x010a
        /*0236*/ 	.byte	0x3f
	.zero		1


	//   ....[18]....
        /*0238*/ 	.word	0x0000aba0
        /*023c*/ 	.word	0x00000007
        /*0240*/ 	.word	0x00031838
        /*0244*/ 	.short	0x010a
        /*0246*/ 	.byte	0x3f
	.zero		1


	//   ....[19]....
        /*0248*/ 	.word	0x0000b040
        /*024c*/ 	.word	0x00000003
        /*0250*/ 	.word	0x00000000
        /*0254*/ 	.short	0x010a
        /*0256*/ 	.byte	0x3f
	.zero		1


	//   ....[20]....
        /*0258*/ 	.word	0x0000b0d0
        /*025c*/ 	.word	0x00000011
        /*0260*/ 	.word	0x00000000
        /*0264*/ 	.short	0x010a
        /*0266*/ 	.byte	0x3f
	.zero		1


	//   ....[21]....
        /*0268*/ 	.word	0x0000b120
        /*026c*/ 	.word	0x00000004
        /*0270*/ 	.word	0x00031838
        /*0274*/ 	.short	0x010a
        /*0276*/ 	.byte	0x3f
	.zero		1


	//   ....[22]....
        /*0278*/ 	.word	0x0000b180
        /*027c*/ 	.word	0x00000011
        /*0280*/ 	.word	0x00031800
        /*0284*/ 	.short	0x010a
        /*0286*/ 	.byte	0x3f
	.zero		1


	//   ....[23]....
        /*0288*/ 	.word	0x0000b1d0
        /*028c*/ 	.word	0x00000010
        /*0290*/ 	.word	0x00031810
        /*0294*/ 	.short	0x010a
        /*0296*/ 	.byte	0x3f
	.zero		1


	//   ....[24]....
        /*0298*/ 	.word	0x0000b220
        /*029c*/ 	.word	0x00000011
        /*02a0*/ 	.word	0x00031830
        /*02a4*/ 	.short	0x010a
        /*02a6*/ 	.byte	0x3f
	.zero		1


	//   ....[25]....
        /*02a8*/ 	.word	0x0000b270
        /*02ac*/ 	.word	0x00000007
        /*02b0*/ 	.word	0x00031820
        /*02b4*/ 	.short	0x010a
        /*02b6*/ 	.byte	0x3f
	.zero		1


	//   ....[26]....
        /*02b8*/ 	.word	0x0000b2c0
        /*02bc*/ 	.word	0x00000007
        /*02c0*/ 	.word	0x00031838
        /*02c4*/ 	.short	0x010a
        /*02c6*/ 	.byte	0x3f
	.zero		1


	//   ....[27]....
        /*02c8*/ 	.word	0x0000b320
        /*02cc*/ 	.word	0x00000013
        /*02d0*/ 	.word	0x00031820
        /*02d4*/ 	.short	0x010a
        /*02d6*/ 	.byte	0x3f
	.zero		1


	//   ....[28]....
        /*02d8*/ 	.word	0x0000b370
        /*02dc*/ 	.word	0x00000007
        /*02e0*/ 	.word	0x00031838
        /*02e4*/ 	.short	0x010a
        /*02e6*/ 	.byte	0x3f
	.zero		1


	//   ....[29]....
        /*02e8*/ 	.word	0x0000b3c0
        /*02ec*/ 	.word	0x00000003
        /*02f0*/ 	.word	0x00000000
        /*02f4*/ 	.short	0x010a
        /*02f6*/ 	.byte	0x3f
	.zero		1


	//   ....[30]....
        /*02f8*/ 	.word	0x0000b410
        /*02fc*/ 	.word	0x00000011
        /*0300*/ 	.word	0x00000000
        /*0304*/ 	.short	0x010a
        /*0306*/ 	.byte	0x3f
	.zero		1


	//----- nvinfo : EIATTR_NUM_MBARRIERS
	.align		4
.L_424:
        /*0308*/ 	.byte	0x03, 0x38
        /*030a*/ 	.short	0x0007


	//----- nvinfo : EIATTR_EXIT_INSTR_OFFSETS
	.align		4
        /*030c*/ 	.byte	0x04, 0x1c
        /*030e*/ 	.short	(.L_426 - .L_425)


	//   ....[0]....
.L_425:
        /*0310*/ 	.word	0x0000b170


	//----- nvinfo : EIATTR_MAX_THREADS
	.align		4
.L_426:
        /*0314*/ 	.byte	0x04, 0x05
        /*0316*/ 	.short	(.L_428 - .L_427)
.L_427:
        /*0318*/ 	.word	0x00000180
        /*031c*/ 	.word	0x00000001
        /*0320*/ 	.word	0x00000001


	//----- nvinfo : EIATTR_CRS_STACK_SIZE
	.align		4
.L_428:
        /*0324*/ 	.byte	0x04, 0x1e
        /*0326*/ 	.short	(.L_430 - .L_429)
.L_429:
        /*0328*/ 	.word	0x00000000


	//----- nvinfo : EIATTR_CBANK_PARAM_SIZE
	.align		4
.L_430:
        /*032c*/ 	.byte	0x03, 0x19
        /*032e*/ 	.short	0x0770


	//----- nvinfo : EIATTR_PARAM_CBANK
	.align		4
        /*0330*/ 	.byte	0x04, 0x0a
        /*0332*/ 	.short	(.L_432 - .L_431)
	.align		4
.L_431:
        /*0334*/ 	.word	index@(.nv.constant0._ZN7cutlass13device_kernelIN5flash11enable_sm90INS1_16FlashAttnBwdSm90INS1_25CollectiveMainloopBwdSm90ILi2ELi1ELi1EN4cute5tupleIJNS5_1CILi1EEES8_S8_EEENS6_IJNS7_ILi64EEENS7_ILi80EEENS7_ILi256EEEEEENS_6half_tEfNS_4arch4Sm90ELb1ELb0ELb1ELb0ELb0ELb0ELb1ELb1ELi2ELi1ELi1ELi1ELb0EEENS1_24CollectiveEpilogueBwdGQAISD_fSG_Li256ELb0ELb0EEENS1_25SingleTileBwdLPTSchedulerILb0ELi80ELb0EEEEEEEEEvNT_6ParamsE)
        /*0338*/ 	.short	0x0210
        /*033a*/ 	.short	0x0770


	//----- nvinfo : EIATTR_SW_WAR
	.align		4
.L_432:
        /*033c*/ 	.byte	0x04, 0x36
        /*033e*/ 	.short	(.L_434 - .L_433)
.L_433:
        /*0340*/ 	.word	0x00000008
.L_434:


//--------------------- .nv.info._ZN7cutlass13device_kernelIN5flash11enable_sm90INS1_16FlashAttnBwdSm90INS1_25CollectiveMainloopBwdSm90ILi2ELi1ELi1EN4cute5tupleIJNS5_1CILi1EEES8_S8_EEENS6_IJNS7_ILi64EEENS7_ILi80EEENS7_ILi256EEEEEENS_6half_tEfNS_4arch4Sm90ELb1ELb0ELb1ELb1ELb0ELb0ELb1ELb1ELi2ELi1ELi1ELi1ELb0EEENS1_21CollectiveEpilogueBwdISD_SE_SG_Li256ELb1ELb1ELi2EEENS1_25SingleTileBwdLPTSchedulerILb1ELi80ELb0EEEEEEEEEvNT_6ParamsE --------------------------
	.section	.nv.info._ZN7cutlass13device_kernelIN5flash11enable_sm90INS1_16FlashAttnBwdSm90INS1_25CollectiveMainloopBwdSm90ILi2ELi1ELi1EN4cute5tupleIJNS5_1CILi1EEES8_S8_EEENS6_IJNS7_ILi64EEENS7_ILi80EEENS7_ILi256EEEEEENS_6half_tEfNS_4arch4Sm90ELb1ELb0ELb1ELb1ELb0ELb0ELb1ELb1ELi2ELi1ELi1ELi1ELb0EEENS1_21CollectiveEpilogueBwdISD_SE_SG_Li256ELb1ELb1ELi2EEENS1_25SingleTileBwdLPTSchedulerILb1ELi80ELb0EEEEEEEEEvNT_6ParamsE,"",@"SHT_CUDA_INFO"
	.sectionflags	@""
	.align	4


	//----- nvinfo : EIATTR_CUDA_API_VERSION
	.align		4
        /*0000*/ 	.byte	0x04, 0x37
        /*0002*/ 	.short	(.L_436 - .L_435)
.L_435:
        /*0004*/ 	.word	0x00000082


	//----- nvinfo : EIATTR_KPARAM_INFO
	.align		4
.L_436:
        /*0008*/ 	.byte	0x04, 0x17
        /*000a*/ 	.short	(.L_438 - .L_437)
.L_437:
        /*000c*/ 	.word	0x00000000
        /*0010*/ 	.short	0x0000
        /*0012*/ 	.short	0x0070
        /*0014*/ 	.byte	0x00, 0xf0, 0x01, 0x1a


	//----- nvinfo : EIATTR_SPARSE_MMA_MASK
	.align		4
.L_438:
        /*0018*/ 	.byte	0x03, 0x50
        /*001a*/ 	.short	0x0000


	//----- nvinfo : EIATTR_MAXREG_COUNT
	.align		4
        /*001c*/ 	.byte	0x03, 0x1b
        /*001e*/ 	.short	0x00a8


	//----- nvinfo : EIATTR_NUM_BARRIERS
	.align		4
        /*0020*/ 	.byte	0x02, 0x4c
        /*0022*/ 	.byte	0x0a
	.zero		1


	//----- nvinfo : EIATTR_ANNOTATIONS
	.align		4
        /*0024*/ 	.byte	0x04, 0x55
        /*0026*/ 	.short	(.L_440 - .L_439)


	//   ....[0]....
.L_439:
        /* <DEDUP_REMOVED lines=11> */
        /*00cc*/ 	.byte	0xc0, 0xf8, 0x00, 0x00


	//----- nvinfo : EIATTR_MERCURY_ISA_VERSION
	.align		4
.L_440:
        /*00d0*/ 	.byte	0x03, 0x5f
        /*00d2*/ 	.short	0x0101


	//----- nvinfo : EIATTR_INT_WARP_WIDE_INSTR_OFFSETS
	.align		4
        /*00d4*/ 	.byte	0x04, 0x31
        /*00d6*/ 	.short	(.L_442 - .L_441)


	//   ....[0]....
.L_441:
        /*00d8*/ 	.word	0x00000190


	//   ....[1]....
        /*00dc*/ 	.word	0x000001c0


	//----- nvinfo : EIATTR_COOP_GROUP_MASK_REGIDS
	.align		4
.L_442:
        /*00e0*/ 	.byte	0x04, 0x29
        /*00e2*/ 	.short	(.L_444 - .L_443)


	//   ....[0]....
.L_443:
        /*00e4*/ 	.word	0xffffffff


	//   ....[1]....
        /*00e8*/ 	.word	0xffffffff


	//   ....[2]....
        /*00ec*/ 	.word	0xffffffff


	//   ....[3]....
        /*00f0*/ 	.word	0xffffffff


	//   ....[4]....
        /*00f4*/ 	.word	0xffffffff


	//   ....[5]....
        /*00f8*/ 	.word	0xffffffff


	//----- nvinfo : EIATTR_COOP_GROUP_INSTR_OFFSETS
	.align		4
.L_444:
        /*00fc*/ 	.byte	0x04, 0x28
        /*00fe*/ 	.short	(.L_446 - .L_445)


	//   ....[0]....
.L_445:
        /*0100*/ 	.word	0x00000060


	//   ....[1]....
        /*0104*/ 	.word	0x000001a0


	//   ....[2]....
        /*0108*/ 	.word	0x00000220


	//   ....[3]....
        /*010c*/ 	.word	0x00000400


	//   ....[4]....
        /*0110*/ 	.word	0x00001540


	//   ....[5]....
        /*0114*/ 	.word	0x0000d5c0


	//----- nvinfo : EIATTR_REG_RECONFIG
	.align		4
.L_446:
        /*0118*/ 	.byte	0x01, 0x54
	.zero		2


	//----- nvinfo : EIATTR_MBARRIER_INSTR_OFFSETS
	.align		4
        /*011c*/ 	.byte	0x04, 0x39
        /*011e*/ 	.short	(.L_448 - .L_447)


	//   ....[0]....
.L_447:
        /*0120*/ 	.word	0x00000290
        /*0124*/ 	.word	0x000000ff
        /*0128*/ 	.word	0x00031600
        /*012c*/ 	.short	0x0100
        /*012e*/ 	.byte	0x06
	.zero		1


	//   ....[1]....
        /*0130*/ 	.word	0x000003b0
        /*0134*/ 	.word	0x000000ff
        /*0138*/ 	.word	0x00031610
        /*013c*/ 	.short	0x0100
        /*013e*/ 	.byte	0x08
	.zero		1


	//   ....[2]....
        /*0140*/ 	.word	0x000003c0
        /*0144*/ 	.word	0x000000ff
        /*0148*/ 	.word	0x00031620
        /*014c*/ 	.short	0x0100
        /*014e*/ 	.byte	0x08
	.zero		1


	//   ....[3]....
        /*0150*/ 	.word	0x000003d0
        /*0154*/ 	.word	0x000000ff
        /*0158*/ 	.word	0x00031618
        /*015c*/ 	.short	0x0100
        /*015e*/ 	.byte	0x08
	.zero		1


	//   ....[4]....
        /*0160*/ 	.word	0x000003e0
        /*0164*/ 	.word	0x000000ff
        /*0168*/ 	.word	0x00031628
        /*016c*/ 	.short	0x0100
        /*016e*/ 	.byte	0x08
	.zero		1


	//   ....[5]....
        /*0170*/ 	.word	0x00000510
        /*0174*/ 	.word	0x000000ff
        /*0178*/ 	.word	0x00031630
        /*017c*/ 	.short	0x0100
        /*017e*/ 	.byte	0x08
	.zero		1


	//   ....[6]....
        /*0180*/ 	.word	0x00000520
        /*0184*/ 	.word	0x000000ff
        /*0188*/ 	.word	0x00031638
        /*018c*/ 	.short	0x0100
        /*018e*/ 	.byte	0x08
	.zero		1


	//   ....[7]....
        /*0190*/ 	.word	0x00001520
        /*0194*/ 	.word	0x000000e1
        /*0198*/ 	.word	0x00031600
        /*019c*/ 	.short	0x010a
        /*019e*/ 	.byte	0x3f
	.zero		1


	//   ....[8]....
        /*01a0*/ 	.word	0x00001640
        /*01a4*/ 	.word	0x000000e1
        /*01a8*/ 	.word	0x00031600
        /*01ac*/ 	.short	0x010a
        /*01ae*/ 	.byte	0x3f
	.zero		1


	//   ....[9]....
        /*01b0*/ 	.word	0x00001ef0
        /*01b4*/ 	.word	0x000000e0
        /*01b8*/ 	.word	0x00031610
        /*01bc*/ 	.short	0x010a
        /*01be*/ 	.byte	0x3f
	.zero		1


	//   ....[10]....
        /*01c0*/ 	.word	0x00001fb0
        /*01c4*/ 	.word	0x000000e0
        /*01c8*/ 	.word	0x00031610
        /*01cc*/ 	.short	0x010a
        /*01ce*/ 	.byte	0x3f
	.zero		1


	//   ....[11]....
        /*01d0*/ 	.word	0x00003b40
        /*01d4*/ 	.word	0x000000e1
        /*01d8*/ 	.word	0x00031630
        /*01dc*/ 	.short	0x010a
        /*01de*/ 	.byte	0x3f
	.zero		1


	//   ....[12]....
        /*01e0*/ 	.word	0x00003c00
        /*01e4*/ 	.word	0x000000e1
        /*01e8*/ 	.word	0x00031630
        /*01ec*/ 	.short	0x010a
        /*01ee*/ 	.byte	0x3f
	.zero		1


	//   ....[13]....
        /*01f0*/ 	.word	0x000085d0
        /*01f4*/ 	.word	0x00000018
        /*01f8*/ 	.word	0x00000000
        /*01fc*/ 	.short	0x0101
        /*01fe*/ 	.byte	0x3f
	.zero		1


	//   ....[14]....
        /*0200*/ 	.word	0x00008cd0
        /*0204*/ 	.word	0x000000e0
        /*0208*/ 	.word	0x00000000
        /*020c*/ 	.short	0x0101
        /*020e*/ 	.byte	0x3f
	.zero		1


	//   ....[15]....
        /*0210*/ 	.word	0x0000e220
        /*0214*/ 	.word	0x00000006
        /*0218*/ 	.word	0x00031620
        /*021c*/ 	.short	0x010a
        /*021e*/ 	.byte	0x3f
	.zero		1


	//   ....[16]....
        /*0220*/ 	.word	0x0000ec90
        /*0224*/ 	.word	0x00000006
        /*0228*/ 	.word	0x00031638
        /*022c*/ 	.short	0x010a
        /*022e*/ 	.byte	0x3f
	.zero		1


	//   ....[17]....
        /*0230*/ 	.word	0x0000efe0
        /*0234*/ 	.word	0x00000014
        /*0238*/ 	.word	0x00031620
        /*023c*/ 	.short	0x010a
        /*023e*/ 	.byte	0x3f
	.zero		1


	//   ....[18]....
        /*0240*/ 	.word	0x0000f420
        /*0244*/ 	.word	0x00000006
        /*0248*/ 	.word	0x00031638
        /*024c*/ 	.short	0x010a
        /*024e*/ 	.byte	0x3f
	.zero		1


	//   ....[19]....
        /*0250*/ 	.word	0x0000f990
        /*0254*/ 	.word	0x00000005
        /*0258*/ 	.word	0x00000000
        /*025c*/ 	.short	0x010a
        /*025e*/ 	.byte	0x3f
	.zero		1


	//   ....[20]....
        /*0260*/ 	.word	0x0000fa20
        /*0264*/ 	.word	0x00000003
        /*0268*/ 	.word	0x00000000
        /*026c*/ 	.short	0x010a
        /*026e*/ 	.byte	0x3f
	.zero		1


	//   ....[21]....
        /*0270*/ 	.word	0x0000fa70
        /*0274*/ 	.word	0x00000002
        /*0278*/ 	.word	0x00031638
        /*027c*/ 	.short	0x010a
        /*027e*/ 	.byte	0x3f
	.zero		1


	//   ....[22]....
        /*0280*/ 	.word	0x0000fad0
        /*0284*/ 	.word	0x000000e1
        /*0288*/ 	.word	0x00031600
        /*028c*/ 	.short	0x010a
        /*028e*/ 	.byte	0x3f
	.zero		1


	//   ....[23]....
        /*0290*/ 	.word	0x0000fb20
        /*0294*/ 	.word	0x000000e0
        /*0298*/ 	.word	0x00031610
        /*029c*/ 	.short	0x010a
        /*029e*/ 	.byte	0x3f
	.zero		1


	//   ....[24]....
        /*02a0*/ 	.word	0x0000fb70
        /*02a4*/ 	.word	0x000000e1
        /*02a8*/ 	.word	0x00031630
        /*02ac*/ 	.short	0x010a
        /*02ae*/ 	.byte	0x3f
	.zero		1


	//   ....[25]....
        /*02b0*/ 	.word	0x0000fbc0
        /*02b4*/ 	.word	0x00000006
        /*02b8*/ 	.word	0x00031620
        /*02bc*/ 	.short	0x010a
        /*02be*/ 	.byte	0x3f
	.zero		1


	//   ....[26]....
        /*02c0*/ 	.word	0x0000fc10
        /*02c4*/ 	.word	0x00000006
        /*02c8*/ 	.word	0x00031638
        /*02cc*/ 	.short	0x010a
        /*02ce*/ 	.byte	0x3f
	.zero		1


	//   ....[27]....
        /*02d0*/ 	.word	0x0000fc70
        /*02d4*/ 	.word	0x00000014
        /*02d8*/ 	.word	0x00031620
        /*02dc*/ 	.short	0x010a
        /*02de*/ 	.byte	0x3f
	.zero		1


	//   ....[28]....
        /*02e0*/ 	.word	0x0000fcc0
        /*02e4*/ 	.word	0x00000006
        /*02e8*/ 	.word	0x00031638
        /*02ec*/ 	.short	0x010a
        /*02ee*/ 	.byte	0x3f
	.zero		1


	//   ....[29]....
        /*02f0*/ 	.word	0x0000fd10
        /*02f4*/ 	.word	0x00000005
        /*02f8*/ 	.word	0x00000000
        /*02fc*/ 	.short	0x010a
        /*02fe*/ 	.byte	0x3f
	.zero		1


	//   ....[30]....
        /*0300*/ 	.word	0x0000fd60
        /*0304*/ 	.word	0x00000003
        /*0308*/ 	.word	0x00000000
        /*030c*/ 	.short	0x010a
        /*030e*/ 	.byte	0x3f
	.zero		1


	//----- nvinfo : EIATTR_NUM_MBARRIERS
	.align		4
.L_448:
        /*0310*/ 	.byte	0x03, 0x38
        /*0312*/ 	.short	0x0007


	//----- nvinfo : EIATTR_EXIT_INSTR_OFFSETS
	.align		4
        /*0314*/ 	.byte	0x04, 0x1c
        /*0316*/ 	.short	(.L_450 - .L_449)


	//   ....[0]....
.L_449:
        /*0318*/ 	.word	0x0000fac0


	//----- nvinfo : EIATTR_MAX_THREADS
	.align		4
.L_450:
        /*031c*/ 	.byte	0x04, 0x05
        /*031e*/ 	.short	(.L_452 - .L_451)
.L_451:
        /*0320*/ 	.word	0x00000180
        /*0324*/ 	.word	0x00000001
        /*0328*/ 	.word	0x00000001


	//----- nvinfo : EIATTR_CRS_STACK_SIZE
	.align		4
.L_452:
        /*032c*/ 	.byte	0x04, 0x1e
        /*032e*/ 	.short	(.L_454 - .L_453)
.L_453:
        /*0330*/ 	.word	0x00000000


	//----- nvinfo : EIATTR_CBANK_PARAM_SIZE
	.align		4
.L_454:
        /*0334*/ 	.byte	0x03, 0x19
        /*0336*/ 	.short	0x06f0


	//----- nvinfo : EIATTR_PARAM_CBANK
	.align		4
        /*0338*/ 	.byte	0x04, 0x0a
        /*033a*/ 	.short	(.L_456 - .L_455)
	.align		4
.L_455:
        /*033c*/ 	.word	index@(.nv.constant0._ZN7cutlass13device_kernelIN5flash11enable_sm90INS1_16FlashAttnBwdSm90INS1_25CollectiveMainloopBwdSm90ILi2ELi1ELi1EN4cute5tupleIJNS5_1CILi1EEES8_S8_EEENS6_IJNS7_ILi64EEENS7_ILi80EEENS7_ILi256EEEEEENS_6half_tEfNS_4arch4Sm90ELb1ELb0ELb1ELb1ELb0ELb0ELb1ELb1ELi2ELi1ELi1ELi1ELb0EEENS1_21CollectiveEpilogueBwdISD_SE_SG_Li256ELb1ELb1ELi2EEENS1_25SingleTileBwdLPTSchedulerILb1ELi80ELb0EEEEEEEEEvNT_6ParamsE)
        /*0340*/ 	.short	0x0210
        /*0342*/ 	.short	0x06f0


	//----- nvinfo : EIATTR_SW_WAR
	.align		4
.L_456:
        /*0344*/ 	.byte	0x04, 0x36
        /*0346*/ 	.short	(.L_458 - .L_457)
.L_457:
        /*0348*/ 	.word	0x00000008
.L_458:


//--------------------- .nv.info._ZN7cutlass13device_kernelIN5flash11enable_sm90INS1_16FlashAttnBwdSm90INS1_25CollectiveMainloopBwdSm90ILi2ELi1ELi1EN4cute5tupleIJNS5_1CILi1EEES8_S8_EEENS6_IJNS7_ILi64EEENS7_ILi80EEENS7_ILi256EEEEEENS_6half_tEfNS_4arch4Sm90ELb1ELb0ELb1ELb1ELb0ELb0ELb1ELb1ELi2ELi1ELi1ELi1ELb0EEENS1_24CollectiveEpilogueBwdGQAISD_fSG_Li256ELb1ELb0EEENS1_25SingleTileBwdLPTSchedulerILb1ELi80ELb0EEEEEEEEEvNT_6ParamsE --------------------------
	.section	.nv.info._ZN7cutlass13device_kernelIN5flash11enable_sm90INS1_16FlashAttnBwdSm90INS1_25CollectiveMainloopBwdSm90ILi2ELi1ELi1EN4cute5tupleIJNS5_1CILi1EEES8_S8_EEENS6_IJNS7_ILi64EEENS7_ILi80EEENS7_ILi256EEEEEENS_6half_tEfNS_4arch4Sm90ELb1ELb0ELb1ELb1ELb0ELb0ELb1ELb1ELi2ELi1ELi1ELi1ELb0EEENS1_24CollectiveEpilogueBwdGQAISD_fSG_Li256ELb1ELb0EEENS1_25SingleTileBwdLPTSchedulerILb1ELi80ELb0EEEEEEEEEvNT_6ParamsE,"",@"SHT_CUDA_INFO"
	.sectionflags	@""
	.align	4


	//----- nvinfo : EIATTR_CUDA_API_VERSION
	.align		4
        /*0000*/ 	.byte	0x04, 0x37
        /*0002*/ 	.short	(.L_460 - .L_459)
.L_459:
        /*0004*/ 	.word	0x00000082


	//----- nvinfo : EIATTR_KPARAM_INFO
	.align		4
.L_460:
        /*0008*/ 	.byte	0x04, 0x17
        /*000a*/ 	.short	(.L_462 - .L_461)
.L_461:
        /*000c*/ 	.word	0x00000000
        /*0010*/ 	.short	0x0000
        /*0012*/ 	.short	0x0070
        /*0014*/ 	.byte	0x00, 0xf0, 0x01, 0x1c


	//----- nvinfo : EIATTR_SPARSE_MMA_MASK
	.align		4
.L_462:
        /*0018*/ 	.byte	0x03, 0x50
        /*001a*/ 	.short	0x0000


	//----- nvinfo : EIATTR_MAXREG_COUNT
	.align		4
        /*001c*/ 	.byte	0x03, 0x1b
        /*001e*/ 	.short	0x00a8


	//----- nvinfo : EIATTR_NUM_BARRIERS
	.align		4
        /*0020*/ 	.byte	0x02, 0x4c
        /*0022*/ 	.byte	0x0a
	.zero		1


	//----- nvinfo : EIATTR_ANNOTATIONS
	.align		4
        /*0024*/ 	.byte	0x04, 0x55
        /*0026*/ 	.short	(.L_464 - .L_463)


	//   ....[0]....
.L_463:
        /* <DEDUP_REMOVED lines=11> */


	//----- nvinfo : EIATTR_MERCURY_ISA_VERSION
	.align		4
.L_464:
        /*00c0*/ 	.byte	0x03, 0x5f
        /*00c2*/ 	.short	0x0101


	//----- nvinfo : EIATTR_INT_WARP_WIDE_INSTR_OFFSETS
	.align		4
        /*00c4*/ 	.byte	0x04, 0x31
        /*00c6*/ 	.short	(.L_466 - .L_465)


	//   ....[0]....
.L_465:
        /*00c8*/ 	.word	0x00000190


	//   ....[1]....
        /*00cc*/ 	.word	0x000001c0


	//----- nvinfo : EIATTR_COOP_GROUP_MASK_REGIDS
	.align		4
.L_466:
        /*00d0*/ 	.byte	0x04, 0x29
        /*00d2*/ 	.short	(.L_468 - .L_467)


	//   ....[0]....
.L_467:
        /*00d4*/ 	.word	0xffffffff


	//   ....[1]....
        /*00d8*/ 	.word	0xffffffff


	//   ....[2]....
        /*00dc*/ 	.word	0xffffffff


	//   ....[3]....
        /*00e0*/ 	.word	0xffffffff


	//   ....[4]....
        /*00e4*/ 	.word	0xffffffff


	//   ....[5]....
        /*00e8*/ 	.word	0xffffffff


	//----- nvinfo : EIATTR_COOP_GROUP_INSTR_OFFSETS
	.align		4
.L_468:
        /*00ec*/ 	.byte	0x04, 0x28
        /*00ee*/ 	.short	(.L_470 - .L_469)


	//   ....[0]....
.L_469:
        /*00f0*/ 	.word	0x00000060


	//   ....[1]....
        /*00f4*/ 	.word	0x000001a0


	//   ....[2]....
        /*00f8*/ 	.word	0x00000220


	//   ....[3]....
        /*00fc*/ 	.word	0x00000400


	//   ....[4]....
        /*0100*/ 	.word	0x000014c0


	//   ....[5]....
        /*0104*/ 	.word	0x00009ac0


	//----- nvinfo : EIATTR_REG_RECONFIG
	.align		4
.L_470:
        /*0108*/ 	.byte	0x01, 0x54
	.zero		2


	//----- nvinfo : EIATTR_MBARRIER_INSTR_OFFSETS
	.align		4
        /*010c*/ 	.byte	0x04, 0x39
        /*010e*/ 	.short	(.L_472 - .L_471)


	//   ....[0]....
.L_471:
        /*0110*/ 	.word	0x00000290
        /*0114*/ 	.word	0x000000ff
        /*0118*/ 	.word	0x00031800
        /*011c*/ 	.short	0x0100
        /*011e*/ 	.byte	0x06
	.zero		1


	//   ....[1]....
        /*0120*/ 	.word	0x000003b0
        /*0124*/ 	.word	0x000000ff
        /*0128*/ 	.word	0x00031810
        /*012c*/ 	.short	0x0100
        /*012e*/ 	.byte	0x08
	.zero		1


	//   ....[2]....
        /*0130*/ 	.word	0x000003c0
        /*0134*/ 	.word	0x000000ff
        /*0138*/ 	.word	0x00031820
        /*013c*/ 	.short	0x0100
        /*013e*/ 	.byte	0x08
	.zero		1


	//   ....[3]....
        /*0140*/ 	.word	0x000003d0
        /*0144*/ 	.word	0x000000ff
        /*0148*/ 	.word	0x00031818
        /*014c*/ 	.short	0x0100
        /*014e*/ 	.byte	0x08
	.zero		1


	//   ....[4]....
        /*0150*/ 	.word	0x000003e0
        /*0154*/ 	.word	0x000000ff
        /*0158*/ 	.word	0x00031828
        /*015c*/ 	.short	0x0100
        /*015e*/ 	.byte	0x08
	.zero		1


	//   ....[5]....
        /*0160*/ 	.word	0x00000510
        /*0164*/ 	.word	0x000000ff
        /*0168*/ 	.word	0x00031830
        /*016c*/ 	.short	0x0100
        /*016e*/ 	.byte	0x08
	.zero		1


	//   ....[6]....
        /*0170*/ 	.word	0x00000520
        /*0174*/ 	.word	0x000000ff
        /*0178*/ 	.word	0x00031838
        /*017c*/ 	.short	0x0100
        /*017e*/ 	.byte	0x08
	.zero		1


	//   ....[7]....
        /*0180*/ 	.word	0x000014e0
        /*0184*/ 	.word	0x00000011
        /*0188*/ 	.word	0x00031800
        /*018c*/ 	.short	0x010a
        /*018e*/ 	.byte	0x3f
	.zero		1


	//   ....[8]....
        /*0190*/ 	.word	0x000015a0
        /*0194*/ 	.word	0x00000011
        /*0198*/ 	.word	0x00031800
        /*019c*/ 	.short	0x010a
        /*019e*/ 	.byte	0x3f
	.zero		1


	//   ....[9]....
        /*01a0*/ 	.word	0x00001e40
        /*01a4*/ 	.word	0x00000010
        /*01a8*/ 	.word	0x00031810
        /*01ac*/ 	.short	0x010a
        /*01ae*/ 	.byte	0x3f
	.zero		1


	//   ....[10]....
        /*01b0*/ 	.word	0x00001f00
        /*01b4*/ 	.word	0x00000010
        /*01b8*/ 	.word	0x00031810
        /*01bc*/ 	.short	0x010a
        /*01be*/ 	.byte	0x3f
	.zero		1


	//   ....[11]....
        /*01c0*/ 	.word	0x00003aa0
        /*01c4*/ 	.word	0x00000011
        /*01c8*/ 	.word	0x00031830
        /*01cc*/ 	.short	0x010a
        /*01ce*/ 	.byte	0x3f
	.zero		1


	//   ....[12]....
        /*01d0*/ 	.word	0x00003b60
        /*01d4*/ 	.word	0x00000011
        /*01d8*/ 	.word	0x00031830
        /*01dc*/ 	.short	0x010a
        /*01de*/ 	.byte	0x3f
	.zero		1


	//   ....[13]....
        /*01e0*/ 	.word	0x000084c0
        /*01e4*/ 	.word	0x00000018
        /*01e8*/ 	.word	0x00000000
        /*01ec*/ 	.short	0x0101
        /*01ee*/ 	.byte	0x3f
	.zero		1


	//   ....[14]....
        /*01f0*/ 	.word	0x00008bb0
        /*01f4*/ 	.word	0x00000010
        /*01f8*/ 	.word	0x00000000
        /*01fc*/ 	.short	0x0101
        /*01fe*/ 	.byte	0x3f
	.zero		1


	//   ....[15]....
        /*0200*/ 	.word	0x0000a720
        /*0204*/ 	.word	0x00000006
        /*0208*/ 	.word	0x00031820
        /*020c*/ 	.short	0x010a
        /*020e*/ 	.byte	0x3f
	.zero		1


	//   ....[16]....
        /*0210*/ 	.word	0x0000b190
        /*0214*/ 	.word	0x00000006
        /*0218*/ 	.word	0x00031838
        /*021c*/ 	.short	0x010a
        /*021e*/ 	.byte	0x3f
	.zero		1


	//   ....[17]....
        /*0220*/ 	.word	0x0000b4e0
        /*0224*/ 	.word	0x00000014
        /*0228*/ 	.word	0x00031820
        /*022c*/ 	.short	0x010a
        /*022e*/ 	.byte	0x3f
	.zero		1


	//   ....[18]....
        /*0230*/ 	.word	0x0000b920
        /*0234*/ 	.word	0x00000006
        /*0238*/ 	.word	0x00031838
        /*023c*/ 	.short	0x010a
        /*023e*/ 	.byte	0x3f
	.zero		1


	//   ....[19]....
        /*0240*/ 	.word	0x0000be90
        /*0244*/ 	.word	0x00000005
        /*0248*/ 	.word	0x00000000
        /*024c*/ 	.short	0x010a
        /*024e*/ 	.byte	0x3f
	.zero		1


	//   ....[20]....
        /*0250*/ 	.word	0x0000bf20
        /*0254*/ 	.word	0x00000003
        /*0258*/ 	.word	0x00000000
        /*025c*/ 	.short	0x010a
        /*025e*/ 	.byte	0x3f
	.zero		1


	//   ....[21]....
        /*0260*/ 	.word	0x0000bf70
        /*0264*/ 	.word	0x00000002
        /*0268*/ 	.word	0x00031838
        /*026c*/ 	.short	0x010a
        /*026e*/ 	.byte	0x3f
	.zero		1


	//   ....[22]....
        /*0270*/ 	.word	0x0000bfd0
        /*0274*/ 	.word	0x00000011
        /*0278*/ 	.word	0x00031800
        /*027c*/ 	.short	0x010a
        /*027e*/ 	.byte	0x3f
	.zero		1


	//   ....[23]....
        /*0280*/ 	.word	0x0000c020
        /*0284*/ 	.word	0x00000010
        /*0288*/ 	.word	0x00031810
        /*028c*/ 	.short	0x010a
        /*028e*/ 	.byte	0x3f
	.zero		1


	//   ....[24]....
        /*0290*/ 	.word	0x0000c070
        /*0294*/ 	.word	0x00000011
        /*0298*/ 	.word	0x00031830
        /*029c*/ 	.short	0x010a
        /*029e*/ 	.byte	0x3f
	.zero		1


	//   ....[25]....
        /*02a0*/ 	.word	0x0000c0c0
        /*02a4*/ 	.word	0x00000006
        /*02a8*/ 	.word	0x00031820
        /*02ac*/ 	.short	0x010a
        /*02ae*/ 	.byte	0x3f
	.zero		1


	//   ....[26]....
        /*02b0*/ 	.word	0x0000c110
        /*02b4*/ 	.word	0x00000006
        /*02b8*/ 	.word	0x00031838
        /*02bc*/ 	.short	0x010a
        /*02be*/ 	.byte	0x3f
	.zero		1


	//   ....[27]....
        /*02c0*/ 	.word	0x0000c170
        /*02c4*/ 	.word	0x00000014
        /*02c8*/ 	.word	0x00031820
        /*02cc*/ 	.short	0x010a
        /*02ce*/ 	.byte	0x3f
	.zero		1


	//   ....[28]....
        /*02d0*/ 	.word	0x0000c1c0
        /*02d4*/ 	.word	0x00000006
        /*02d8*/ 	.word	0x00031838
        /*02dc*/ 	.short	0x010a
        /*02de*/ 	.byte	0x3f
	.zero		1


	//   ....[29]....
        /*02e0*/ 	.word	0x0000c210
        /*02e4*/ 	.word	0x00000005
        /*02e8*/ 	.word	0x00000000
        /*02ec*/ 	.short	0x010a
        /*02ee*/ 	.byte	0x3f
	.zero		1


	//   ....[30]....
        /*02f0*/ 	.word	0x0000c260
        /*02f4*/ 	.word	0x00000003
        /*02f8*/ 	.word	0x00000000
        /*02fc*/ 	.short	0x010a
        /*02fe*/ 	.byte	0x3f
	.zero		1


	//----- nvinfo : EIATTR_NUM_MBARRIERS
	.align		4
.L_472:
        /*0300*/ 	.byte	0x03, 0x38
        /*0302*/ 	.short	0x0007


	//----- nvinfo : EIATTR_EXIT_INSTR_OFFSETS
	.align		4
        /*0304*/ 	.byte	0x04, 0x1c
        /*0306*/ 	.short	(.L_474 - .L_473)


	//   ....[0]....
.L_473:
        /*0308*/ 	.word	0x0000bfc0


	//----- nvinfo : EIATTR_MAX_THREADS
	.align		4
.L_474:
        /*030c*/ 	.byte	0x04, 0x05
        /*030e*/ 	.short	(.L_476 - .L_475)
.L_475:
        /*0310*/ 	.word	0x00000180
        /*0314*/ 	.word	0x00000001
        /*0318*/ 	.word	0x00000001


	//----- nvinfo : EIATTR_CRS_STACK_SIZE
	.align		4
.L_476:
        /*031c*/ 	.byte	0x04, 0x1e
        /*031e*/ 	.short	(.L_478 - .L_477)
.L_477:
        /*0320*/ 	.word	0x00000000


	//----- nvinfo : EIATTR_CBANK_PARAM_SIZE
	.align		4
.L_478:
        /*0324*/ 	.byte	0x03, 0x19
        /*0326*/ 	.short	0x0770


	//----- nvinfo : EIATTR_PARAM_CBANK
	.align		4
        /*0328*/ 	.byte	0x04, 0x0a
        /*032a*/ 	.short	(.L_480 - .L_479)
	.align		4
.L_479:
        /*032c*/ 	.word	index@(.nv.constant0._ZN7cutlass13device_kernelIN5flash11enable_sm90INS1_16FlashAttnBwdSm90INS1_25CollectiveMainloopBwdSm90ILi2ELi1ELi1EN4cute5tupleIJNS5_1CILi1EEES8_S8_EEENS6_IJNS7_ILi64EEENS7_ILi80EEENS7_ILi256EEEEEENS_6half_tEfNS_4arch4Sm90ELb1ELb0ELb1ELb1ELb0ELb0ELb1ELb1ELi2ELi1ELi1ELi1ELb0EEENS1_24CollectiveEpilogueBwdGQAISD_fSG_Li256ELb1ELb0EEENS1_25SingleTileBwdLPTSchedulerILb1ELi80ELb0EEEEEEEEEvNT_6ParamsE)
        /*0330*/ 	.short	0x0210
        /*0332*/ 	.short	0x0770


	//----- nvinfo : EIATTR_SW_WAR
	.align		4
.L_480:
        /*0334*/ 	.byte	0x04, 0x36
        /*0336*/ 	.short	(.L_482 - .L_481)
.L_481:
        /*0338*/ 	.word	0x00000008
.L_482:


//--------------------- .nv.info._ZN7cutlass13device_kernelIN5flash11enable_sm90INS1_16FlashAttnBwdSm90INS1_25CollectiveMainloopBwdSm90ILi2ELi1ELi1EN4cute5tupleIJNS5_1CILi1EEES8_S8_EEENS6_IJNS7_ILi64EEENS7_ILi80EEENS7_ILi256EEEEEENS_6half_tEfNS_4arch4Sm90ELb0ELb0ELb0ELb0ELb0ELb0ELb1ELb1ELi2ELi1ELi1ELi1ELb0EEENS1_21CollectiveEpilogueBwdISD_SE_SG_Li256ELb0ELb1ELi2EEENS1_19SingleTileSchedulerILb0ELb0ELb0ELi80EEEEEEEEEvNT_6ParamsE --------------------------
	.section	.nv.info._ZN7cutlass13device_kernelIN5flash11enable_sm90INS1_16FlashAttnBwdSm90INS1_25CollectiveMainloopBwdSm90ILi2ELi1ELi1EN4cute5tupleIJNS5_1CILi1EEES8_S8_EEENS6_IJNS7_ILi64EEENS7_ILi80EEENS7_ILi256EEEEEENS_6half_tEfNS_4arch4Sm90ELb0ELb0ELb0ELb0ELb0ELb0ELb1ELb1ELi2ELi1ELi1ELi1ELb0EEENS1_21CollectiveEpilogueBwdISD_SE_SG_Li256ELb0ELb1ELi2EEENS1_19SingleTileSchedulerILb0ELb0ELb0ELi80EEEEEEEEEvNT_6ParamsE,"",@"SHT_CUDA_INFO"
	.sectionflags	@""
	.align	4


	//----- nvinfo : EIATTR_CUDA_API_VERSION
	.align		4
        /*0000*/ 	.byte	0x04, 0x37
        /*0002*/ 	.short	(.L_484 - .L_483)
.L_483:
        /*0004*/ 	.word	0x00000082


	//----- nvinfo : EIATTR_KPARAM_INFO
	.align		4
.L_484:
        /*0008*/ 	.byte	0x04, 0x17
        /*000a*/ 	.short	(.L_486 - .L_485)
.L_485:
        /*000c*/ 	.word	0x00000000
        /*0010*/ 	.short	0x0000
        /*0012*/ 	.short	0x0070
        /*0014*/ 	.byte	0x00, 0xf0, 0x01, 0x24


	//----- nvinfo : EIATTR_SPARSE_MMA_MASK
	.align		4
.L_486:
        /*0018*/ 	.byte	0x03, 0x50
        /*001a*/ 	.short	0x0000


	//----- nvinfo : EIATTR_MAXREG_COUNT
	.align		4
        /*001c*/ 	.byte	0x03, 0x1b
        /*001e*/ 	.short	0x00a8


	//----- nvinfo : EIATTR_NUM_BARRIERS
	.align		4
        /*0020*/ 	.byte	0x02, 0x4c
        /*0022*/ 	.byte	0x0a
	.zero		1


	//----- nvinfo : EIATTR_EXTERNS
	.align		4
        /*0024*/ 	.byte	0x04, 0x0f
        /*0026*/ 	.short	(.L_488 - .L_487)


	//   ....[0]....
	.align		4
.L_487:
        /*0028*/ 	.word	index@(__assertfail)


	//----- nvinfo : EIATTR_ANNOTATIONS
	.align		4
.L_488:
        /*002c*/ 	.byte	0x04, 0x55
        /*002e*/ 	.short	(.L_490 - .L_489)


	//   ....[0]....
.L_489:
        /*0030*/ 	.word	0x00000001
        /*0034*/ 	.byte	0x00, 0xb6, 0x00, 0x00, 0x01, 0x00, 0x00, 0x00, 0x60, 0xb6, 0x00, 0x00


	//----- nvinfo : EIATTR_MERCURY_ISA_VERSION
	.align		4
.L_490:
        /*0040*/ 	.byte	0x03, 0x5f
        /*0042*/ 	.short	0x0101


	//----- nvinfo : EIATTR_INT_WARP_WIDE_INSTR_OFFSETS
	.align		4
        /*0044*/ 	.byte	0x04, 0x31
        /*0046*/ 	.short	(.L_492 - .L_491)


	//   ....[0]....
.L_491:
        /*0048*/ 	.word	0x000001e0


	//   ....[1]....
        /*004c*/ 	.word	0x00000290


	//----- nvinfo : EIATTR_COOP_GROUP_MASK_REGIDS
	.align		4
.L_492:
        /*0050*/ 	.byte	0x04, 0x29
        /*0052*/ 	.short	(.L_494 - .L_493)


	//   ....[0]....
.L_493:
        /*0054*/ 	.word	0xffffffff


	//   ....[1]....
        /*0058*/ 	.word	0xffffffff


	//   ....[2]....
        /*005c*/ 	.word	0xffffffff


	//   ....[3]....
        /*0060*/ 	.word	0xffffffff


	//   ....[4]....
        /*0064*/ 	.word	0xffffffff


	//   ....[5]....
        /*0068*/ 	.word	0xffffffff


	//   ....[6]....
        /*006c*/ 	.word	0xffffffff


	//----- nvinfo : EIATTR_COOP_GROUP_INSTR_OFFSETS
	.align		4
.L_494:
        /*0070*/ 	.byte	0x04, 0x28
        /*0072*/ 	.short	(.L_496 - .L_495)


	//   ....[0]....
.L_495:
        /*0074*/ 	.word	0x00000060


	//   ....[1]....
        /*0078*/ 	.word	0x000001f0


	//   ....[2]....
        /*007c*/ 	.word	0x000002a0


	//   ....[3]....
        /*0080*/ 	.word	0x00000400


	//   ....[4]....
        /*0084*/ 	.word	0x000006d0


	//   ....[5]....
        /*0088*/ 	.word	0x0000a330


	//   ....[6]....
        /*008c*/ 	.word	0x0000aa90


	//----- nvinfo : EIATTR_REG_RECONFIG
	.align		4
.L_496:
        /*0090*/ 	.byte	0x01, 0x54
	.zero		2


	//----- nvinfo : EIATTR_SYSCALL_OFFSETS
	.align		4
        /*0094*/ 	.byte	0x04, 0x46
        /*0096*/ 	.short	(.L_498 - .L_497)


	//   ....[0]....
.L_497:
        /*0098*/ 	.word	0x00009b30


	//   ....[1]....
        /*009c*/ 	.word	0x00009c70


	//   ....[2]....
        /*00a0*/ 	.word	0x00009d90


	//   ....[3]....
        /*00a4*/ 	.word	0x00009eb0


	//----- nvinfo : EIATTR_MBARRIER_INSTR_OFFSETS
	.align		4
.L_498:
        /*00a8*/ 	.byte	0x04, 0x39
        /*00aa*/ 	.short	(.L_500 - .L_499)


	//   ....[0]....
.L_499:
        /*00ac*/ 	.word	0x000002c0
        /*00b0*/ 	.word	0x000000ff
        /*00b4*/ 	.word	0x00031800
        /*00b8*/ 	.short	0x0100
        /*00ba*/ 	.byte	0x06
	.zero		1


	//   ....[1]....
        /*00bc*/ 	.word	0x000003b0
        /*00c0*/ 	.word	0x000000ff
        /*00c4*/ 	.word	0x00031810
        /*00c8*/ 	.short	0x0100
        /*00ca*/ 	.byte	0x08
	.zero		1


	//   ....[2]....
        /*00cc*/ 	.word	0x000003c0
        /*00d0*/ 	.word	0x000000ff
        /*00d4*/ 	.word	0x00031820
        /*00d8*/ 	.short	0x0100
        /*00da*/ 	.byte	0x08
	.zero		1


	//   ....[3]....
        /*00dc*/ 	.word	0x000003d0
        /*00e0*/ 	.word	0x000000ff
        /*00e4*/ 	.word	0x00031818
        /*00e8*/ 	.short	0x0100
        /*00ea*/ 	.byte	0x08
	.zero		1


	//   ....[4]....
        /*00ec*/ 	.word	0x000003e0
        /*00f0*/ 	.word	0x000000ff
        /*00f4*/ 	.word	0x00031828
        /*00f8*/ 	.short	0x0100
        /*00fa*/ 	.byte	0x08
	.zero		1


	//   ....[5]....
        /*00fc*/ 	.word	0x00000510
        /*0100*/ 	.word	0x000000ff
        /*0104*/ 	.word	0x00031830
        /*0108*/ 	.short	0x0100
        /*010a*/ 	.byte	0x08
	.zero		1


	//   ....[6]....
        /*010c*/ 	.word	0x00000520
        /*0110*/ 	.word	0x000000ff
        /*0114*/ 	.word	0x00031838
        /*0118*/ 	.short	0x0100
        /*011a*/ 	.byte	0x08
	.zero		1


	//   ....[7]....
        /*011c*/ 	.word	0x00000670
        /*0120*/ 	.word	0x000000ff
        /*0124*/ 	.word	0x00031800
        /*0128*/ 	.short	0x010a
        /*012a*/ 	.byte	0x3c
	.zero		1


	//   ....[8]....
        /*012c*/ 	.word	0x000006f0
        /*0130*/ 	.word	0x000000ff
        /*0134*/ 	.word	0x00031800
        /*0138*/ 	.short	0x010a
        /*013a*/ 	.byte	0x3c
	.zero		1


	//   ....[9]....
        /*013c*/ 	.word	0x00001080
        /*0140*/ 	.word	0x00000011
        /*0144*/ 	.word	0x00031810
        /*0148*/ 	.short	0x010a
        /*014a*/ 	.byte	0x3f
	.zero		1


	//   ....[10]....
        /*014c*/ 	.word	0x00001160
        /*0150*/ 	.word	0x00000011
        /*0154*/ 	.word	0x00031810
        /*0158*/ 	.short	0x010a
        /*015a*/ 	.byte	0x3f
	.zero		1


	//   ....[11]....
        /*015c*/ 	.word	0x000036d0
        /*0160*/ 	.word	0x000000ff
        /*0164*/ 	.word	0x00031830
        /*0168*/ 	.short	0x010a
        /*016a*/ 	.byte	0x3c
	.zero		1


	//   ....[12]....
        /*016c*/ 	.word	0x00003790
        /*0170*/ 	.word	0x000000ff
        /*0174*/ 	.word	0x00031830
        /*0178*/ 	.short	0x010a
        /*017a*/ 	.byte	0x3c
	.zero		1


	//   ....[13]....
        /*017c*/ 	.word	0x00008af0
        /*0180*/ 	.word	0x000000ff
        /*0184*/ 	.word	0x00000000
        /*0188*/ 	.short	0x0101
        /*018a*/ 	.byte	0x04
	.zero		1


	//   ....[14]....
        /*018c*/ 	.word	0x000094c0
        /*0190*/ 	.word	0x00000011
        /*0194*/ 	.word	0x00000000
        /*0198*/ 	.short	0x0101
        /*019a*/ 	.byte	0x3f
	.zero		1


	//   ....[15]....
        /*019c*/ 	.word	0x0000adb0
        /*01a0*/ 	.word	0x00000008
        /*01a4*/ 	.word	0x00031820
        /*01a8*/ 	.short	0x010a
        /*01aa*/ 	.byte	0x3f
	.zero		1


	//   ....[16]....
        /*01ac*/ 	.word	0x0000b580
        /*01b0*/ 	.word	0x00000008
        /*01b4*/ 	.word	0x00031838
        /*01b8*/ 	.short	0x010a
        /*01ba*/ 	.byte	0x3f
	.zero		1


	//   ....[17]....
        /*01bc*/ 	.word	0x0000b900
        /*01c0*/ 	.word	0x00000013
        /*01c4*/ 	.word	0x00031820
        /*01c8*/ 	.short	0x010a
        /*01ca*/ 	.byte	0x3f
	.zero		1


	//   ....[18]....
        /*01cc*/ 	.word	0x0000bcf0
        /*01d0*/ 	.word	0x00000008
        /*01d4*/ 	.word	0x00031838
        /*01d8*/ 	.short	0x010a
        /*01da*/ 	.byte	0x3f
	.zero		1


	//   ....[19]....
        /*01dc*/ 	.word	0x0000c1a0
        /*01e0*/ 	.word	0x00000005
        /*01e4*/ 	.word	0x00000000
        /*01e8*/ 	.short	0x010a
        /*01ea*/ 	.byte	0x3f
	.zero		1


	//   ....[20]....
        /*01ec*/ 	.word	0x0000c230
        /*01f0*/ 	.word	0x00000003
        /*01f4*/ 	.word	0x00000000
        /*01f8*/ 	.short	0x010a
        /*01fa*/ 	.byte	0x3f
	.zero		1


	//   ....[21]....
        /*01fc*/ 	.word	0x0000c280
        /*0200*/ 	.word	0x00000007
        /*0204*/ 	.word	0x00031838
        /*0208*/ 	.short	0x010a
        /*020a*/ 	.byte	0x3f
	.zero		1


	//   ....[22]....
        /*020c*/ 	.word	0x0000c2f0
        /*0210*/ 	.word	0x00000008
        /*0214*/ 	.word	0x00031800
        /*0218*/ 	.short	0x010a
        /*021a*/ 	.byte	0x3f
	.zero		1


	//   ....[23]....
        /*021c*/ 	.word	0x0000c340
        /*0220*/ 	.word	0x00000011
        /*0224*/ 	.word	0x00031810
        /*0228*/ 	.short	0x010a
        /*022a*/ 	.byte	0x3f
	.zero		1


	//   ....[24]....
        /*022c*/ 	.word	0x0000c390
        /*0230*/ 	.word	0x00000005
        /*0234*/ 	.word	0x00031830
        /*0238*/ 	.short	0x010a
        /*023a*/ 	.byte	0x3f
	.zero		1


	//   ....[25]....
        /*023c*/ 	.word	0x0000c3e0
        /*0240*/ 	.word	0x00000008
        /*0244*/ 	.word	0x00031820
        /*0248*/ 	.short	0x010a
        /*024a*/ 	.byte	0x3f
	.zero		1


	//   ....[26]....
        /*024c*/ 	.word	0x0000c430
        /*0250*/ 	.word	0x00000008
        /*0254*/ 	.word	0x00031838
        /*0258*/ 	.short	0x010a
        /*025a*/ 	.byte	0x3f
	.zero		1


	//   ....[27]....
        /*025c*/ 	.word	0x0000c490
        /*0260*/ 	.word	0x00000013
        /*0264*/ 	.word	0x00031820
        /*0268*/ 	.short	0x010a
        /*026a*/ 	.byte	0x3f
	.zero		1


	//   ....[28]....
        /*026c*/ 	.word	0x0000c4e0
        /*0270*/ 	.word	0x00000008
        /*0274*/ 	.word	0x00031838
        /*0278*/ 	.short	0x010a
        /*027a*/ 	.byte	0x3f
	.zero		1


	//   ....[29]....
        /*027c*/ 	.word	0x0000c5b0
        /*0280*/ 	.word	0x00000005
        /*0284*/ 	.word	0x00000000
        /*0288*/ 	.short	0x010a
        /*028a*/ 	.byte	0x3f
	.zero		1


	//   ....[30]....
        /*028c*/ 	.word	0x0000c600
        /*0290*/ 	.word	0x00000003
        /*0294*/ 	.word	0x00000000
        /*0298*/ 	.short	0x010a
        /*029a*/ 	.byte	0x3f
	.zero		1


	//----- nvinfo : EIATTR_NUM_MBARRIERS
	.align		4
.L_500:
        /*029c*/ 	.byte	0x03, 0x38
        /*029e*/ 	.short	0x0007


	//----- nvinfo : EIATTR_EXIT_INSTR_OFFSETS
	.align		4
        /*02a0*/ 	.byte	0x04, 0x1c
        /*02a2*/ 	.short	(.L_502 - .L_501)


	//   ....[0]....
.L_501:
        /*02a4*/ 	.word	0x00000610


	//   ....[1]....
        /*02a8*/ 	.word	0x0000aa50


	//   ....[2]....
        /*02ac*/ 	.word	0x0000aab0


	//   ....[3]....
        /*02b0*/ 	.word	0x0000c2d0


	//----- nvinfo : EIATTR_MAX_THREADS
	.align		4
.L_502:
        /*02b4*/ 	.byte	0x04, 0x05
        /*02b6*/ 	.short	(.L_504 - .L_503)
.L_503:
        /*02b8*/ 	.word	0x00000180
        /*02bc*/ 	.word	0x00000001
        /*02c0*/ 	.word	0x00000001


	//----- nvinfo : EIATTR_CRS_STACK_SIZE
	.align		4
.L_504:
        /*02c4*/ 	.byte	0x04, 0x1e
        /*02c6*/ 	.short	(.L_506 - .L_505)
.L_505:
        /*02c8*/ 	.word	0x00000000


	//----- nvinfo : EIATTR_CBANK_PARAM_SIZE
	.align		4
.L_506:
        /*02cc*/ 	.byte	0x03, 0x19
        /*02ce*/ 	.short	0x0970


	//----- nvinfo : EIATTR_PARAM_CBANK
	.align		4
        /*02d0*/ 	.byte	0x04, 0x0a
        /*02d2*/ 	.short	(.L_508 - .L_507)
	.align		4
.L_507:
        /*02d4*/ 	.word	index@(.nv.constant0._ZN7cutlass13device_kernelIN5flash11enable_sm90INS1_16FlashAttnBwdSm90INS1_25CollectiveMainloopBwdSm90ILi2ELi1ELi1EN4cute5tupleIJNS5_1CILi1EEES8_S8_EEENS6_IJNS7_ILi64EEENS7_ILi80EEENS7_ILi256EEEEEENS_6half_tEfNS_4arch4Sm90ELb0ELb0ELb0ELb0ELb0ELb0ELb1ELb1ELi2ELi1ELi1ELi1ELb0EEENS1_21CollectiveEpilogueBwdISD_SE_SG_Li256ELb0ELb1ELi2EEENS1_19SingleTileSchedulerILb0ELb0ELb0ELi80EEEEEEEEEvNT_6ParamsE)
        /*02d8*/ 	.short	0x0210
        /*02da*/ 	.short	0x0970


	//----- nvinfo : EIATTR_SW_WAR
	.align		4
.L_508:
        /*02dc*/ 	.byte	0x04, 0x36
        /*02de*/ 	.short	(.L_510 - .L_509)
.L_509:
        /*02e0*/ 	.word	0x00000008
.L_510:


//--------------------- .nv.info._ZN7cutlass13device_kernelIN5flash11enable_sm90INS1_16FlashAttnBwdSm90INS1_25CollectiveMainloopBwdSm90ILi2ELi1ELi1EN4cute5tupleIJNS5_1CILi1EEES8_S8_EEENS6_IJNS7_ILi64EEENS7_ILi80EEENS7_ILi256EEEEEENS_6half_tEfNS_4arch4Sm90ELb0ELb0ELb0ELb0ELb0ELb0ELb1ELb1ELi2ELi1ELi1ELi1ELb0EEENS1_24CollectiveEpilogueBwdGQAISD_fSG_Li256ELb0ELb0EEENS1_19SingleTileSchedulerILb0ELb0ELb0ELi80EEEEEEEEEvNT_6ParamsE --------------------------
	.section	.nv.info._ZN7cutlass13device_kernelIN5flash11enable_sm90INS1_16FlashAttnBwdSm90INS1_25CollectiveMainloopBwdSm90ILi2ELi1ELi1EN4cute5tupleIJNS5_1CILi1EEES8_S8_EEENS6_IJNS7_ILi64EEENS7_ILi80EEENS7_ILi256EEEEEENS_6half_tEfNS_4arch4Sm90ELb0ELb0ELb0ELb0ELb0ELb0ELb1ELb1ELi2ELi1ELi1ELi1ELb0EEENS1_24CollectiveEpilogueBwdGQAISD_fSG_Li256ELb0ELb0EEENS1_19SingleTileSchedulerILb0ELb0ELb0ELi80EEEEEEEEEvNT_6ParamsE,"",@"SHT_CUDA_INFO"
	.sectionflags	@""
	.align	4


	//----- nvinfo : EIATTR_CUDA_API_VERSION
	.align		4
        /*0000*/ 	.byte	0x04, 0x37
        /*0002*/ 	.short	(.L_512 - .L_511)
.L_511:
        /*0004*/ 	.word	0x00000082


	//----- nvinfo : EIATTR_KPARAM_INFO
	.align		4
.L_512:
        /*0008*/ 	.byte	0x04, 0x17
        /*000a*/ 	.short	(.L_514 - .L_513)
.L_513:
        /*000c*/ 	.word	0x00000000
        /*0010*/ 	.short	0x0000
        /*0012*/ 	.short	0x0070
        /*0014*/ 	.byte	0x00, 0xf0, 0x01, 0x1a


	//----- nvinfo : EIATTR_SPARSE_MMA_MASK
	.align		4
.L_514:
        /*0018*/ 	.byte	0x03, 0x50
        /*001a*/ 	.short	0x0000


	//----- nvinfo : EIATTR_MAXREG_COUNT
	.align		4
        /*001c*/ 	.byte	0x03, 0x1b
        /*001e*/ 	.short	0x00a8


	//----- nvinfo : EIATTR_NUM_BARRIERS
	.align		4
        /*0020*/ 	.byte	0x02, 0x4c
        /*0022*/ 	.byte	0x0a
	.zero		1


	//----- nvinfo : EIATTR_ANNOTATIONS
	.align		4
        /*0024*/ 	.byte	0x04, 0x55
        /*0026*/ 	.short	(.L_516 - .L_515)


	//   ....[0]....
.L_515:
        /*0028*/ 	.word	0x00000001
        /*002c*/ 	.byte	0xe0, 0x92, 0x00, 0x00, 0x01, 0x00, 0x00, 0x00, 0x40, 0x93, 0x00, 0x00


	//----- nvinfo : EIATTR_MERCURY_ISA_VERSION
	.align		4
.L_516:
        /*0038*/ 	.byte	0x03, 0x5f
        /*003a*/ 	.short	0x0101


	//----- nvinfo : EIATTR_INT_WARP_WIDE_INSTR_OFFSETS
	.align		4
        /*003c*/ 	.byte	0x04, 0x31
        /*003e*/ 	.short	(.L_518 - .L_517)


	//   ....[0]....
.L_517:
        /*0040*/ 	.word	0x00000180


	//   ....[1]....
        /*0044*/ 	.word	0x00000230


	//----- nvinfo : EIATTR_COOP_GROUP_MASK_REGIDS
	.align		4
.L_518:
        /*0048*/ 	.byte	0x04, 0x29
        /*004a*/ 	.short	(.L_520 - .L_519)


	//   ....[0]....
.L_519:
        /*004c*/ 	.word	0xffffffff


	//   ....[1]....
        /*0050*/ 	.word	0xffffffff


	//   ....[2]....
        /*0054*/ 	.word	0xffffffff


	//   ....[3]....
        /*0058*/ 	.word	0xffffffff


	//   ....[4]....
        /*005c*/ 	.word	0xffffffff


	//   ....[5]....
        /*0060*/ 	.word	0xffffffff


	//----- nvinfo : EIATTR_COOP_GROUP_INSTR_OFFSETS
	.align		4
.L_520:
        /*0064*/ 	.byte	0x04, 0x28
        /*0066*/ 	.short	(.L_522 - .L_521)


	//   ....[0]....
.L_521:
        /*0068*/ 	.word	0x00000060


	//   ....[1]....
        /*006c*/ 	.word	0x00000190


	//   ....[2]....
        /*0070*/ 	.word	0x00000240


	//   ....[3]....
        /*0074*/ 	.word	0x000003a0


	//   ....[4]....
        /*0078*/ 	.word	0x00000680


	//   ....[5]....
        /*007c*/ 	.word	0x00008790


	//----- nvinfo : EIATTR_REG_RECONFIG
	.align		4
.L_522:
        /*0080*/ 	.byte	0x01, 0x54
	.zero		2


	//----- nvinfo : EIATTR_MBARRIER_INSTR_OFFSETS
	.align		4
        /*0084*/ 	.byte	0x04, 0x39
        /*0086*/ 	.short	(.L_524 - .L_523)


	//   ....[0]....
.L_523:
        /*0088*/ 	.word	0x00000260
        /*008c*/ 	.word	0x000000ff
        /*0090*/ 	.word	0x00031800
        /*0094*/ 	.short	0x0100
        /*0096*/ 	.byte	0x06
	.zero		1


	//   ....[1]....
        /*0098*/ 	.word	0x00000350
        /*009c*/ 	.word	0x000000ff
        /*00a0*/ 	.word	0x00031810
        /*00a4*/ 	.short	0x0100
        /*00a6*/ 	.byte	0x08
	.zero		1


	//   ....[2]....
        /*00a8*/ 	.word	0x00000360
        /*00ac*/ 	.word	0x000000ff
        /*00b0*/ 	.word	0x00031820
        /*00b4*/ 	.short	0x0100
        /*00b6*/ 	.byte	0x08
	.zero		1


	//   ....[3]....
        /*00b8*/ 	.word	0x00000370
        /*00bc*/ 	.word	0x000000ff
        /*00c0*/ 	.word	0x00031818
        /*00c4*/ 	.short	0x0100
        /*00c6*/ 	.byte	0x08
	.zero		1


	//   ....[4]....
        /*00c8*/ 	.word	0x00000380
        /*00cc*/ 	.word	0x000000ff
        /*00d0*/ 	.word	0x00031828
        /*00d4*/ 	.short	0x0100
        /*00d6*/ 	.byte	0x08
	.zero		1


	//   ....[5]....
        /*00d8*/ 	.word	0x000004b0
        /*00dc*/ 	.word	0x000000ff
        /*00e0*/ 	.word	0x00031830
        /*00e4*/ 	.short	0x0100
        /*00e6*/ 	.byte	0x08
	.zero		1


	//   ....[6]....
        /*00e8*/ 	.word	0x000004c0
        /*00ec*/ 	.word	0x000000ff
        /*00f0*/ 	.word	0x00031838
        /*00f4*/ 	.short	0x0100
        /*00f6*/ 	.byte	0x08
	.zero		1


	//   ....[7]....
        /*00f8*/ 	.word	0x00000630
        /*00fc*/ 	.word	0x000000ff
        /*0100*/ 	.word	0x00031800
        /*0104*/ 	.short	0x010a
        /*0106*/ 	.byte	0x3c
	.zero		1


	//   ....[8]....
        /*0108*/ 	.word	0x00000770
        /*010c*/ 	.word	0x000000ff
        /*0110*/ 	.word	0x00031800
        /*0114*/ 	.short	0x010a
        /*0116*/ 	.byte	0x3c
	.zero		1


	//   ....[9]....
        /*0118*/ 	.word	0x00001430
        /*011c*/ 	.word	0x00000010
        /*0120*/ 	.word	0x00031810
        /*0124*/ 	.short	0x010a
        /*0126*/ 	.byte	0x3f
	.zero		1


	//   ....[10]....
        /*0128*/ 	.word	0x00001500
        /*012c*/ 	.word	0x00000010
        /*0130*/ 	.word	0x00031810
        /*0134*/ 	.short	0x010a
        /*0136*/ 	.byte	0x3f
	.zero		1


	//   ....[11]....
        /*0138*/ 	.word	0x00003090
        /*013c*/ 	.word	0x000000ff
        /*0140*/ 	.word	0x00031830
        /*0144*/ 	.short	0x010a
        /*0146*/ 	.byte	0x3c
	.zero		1


	//   ....[12]....
        /*0148*/ 	.word	0x00003150
        /*014c*/ 	.word	0x000000ff
        /*0150*/ 	.word	0x00031830
        /*0154*/ 	.short	0x010a
        /*0156*/ 	.byte	0x3c
	.zero		1


	//   ....[13]....
        /*0158*/ 	.word	0x00007330
        /*015c*/ 	.word	0x000000ff
        /*0160*/ 	.word	0x00000000
        /*0164*/ 	.short	0x0101
        /*0166*/ 	.byte	0x04
	.zero		1


	//   ....[14]....
        /*0168*/ 	.word	0x00007a20
        /*016c*/ 	.word	0x00000010
        /*0170*/ 	.word	0x00000000
        /*0174*/ 	.short	0x0101
        /*0176*/ 	.byte	0x3f
	.zero		1


	//   ....[15]....
        /*0178*/ 	.word	0x00008aa0
        /*017c*/ 	.word	0x00000007
        /*0180*/ 	.word	0x00031820
        /*0184*/ 	.short	0x010a
        /*0186*/ 	.byte	0x3f
	.zero		1


	//   ....[16]....
        /*0188*/ 	.word	0x00009260
        /*018c*/ 	.word	0x00000007
        /*0190*/ 	.word	0x00031838
        /*0194*/ 	.short	0x010a
        /*0196*/ 	.byte	0x3f
	.zero		1


	//   ....[17]....
        /*0198*/ 	.word	0x000095e0
        /*019c*/ 	.word	0x00000012
        /*01a0*/ 	.word	0x00031820
        /*01a4*/ 	.short	0x010a
        /*01a6*/ 	.byte	0x3f
	.zero		1


	//   ....[18]....
        /*01a8*/ 	.word	0x000099d0
        /*01ac*/ 	.word	0x00000007
        /*01b0*/ 	.word	0x00031838
        /*01b4*/ 	.short	0x010a
        /*01b6*/ 	.byte	0x3f
	.zero		1


	//   ....[19]....
        /*01b8*/ 	.word	0x00009e50
        /*01bc*/ 	.word	0x00000004
        /*01c0*/ 	.word	0x00000000
        /*01c4*/ 	.short	0x010a
        /*01c6*/ 	.byte	0x3f
	.zero		1


	//   ....[20]....
        /*01c8*/ 	.word	0x00009ee0
        /*01cc*/ 	.word	0x00000011
        /*01d0*/ 	.word	0x00000000
        /*01d4*/ 	.short	0x010a
        /*01d6*/ 	.byte	0x3f
	.zero		1


	//   ....[21]....
        /*01d8*/ 	.word	0x00009f30
        /*01dc*/ 	.word	0x00000005
        /*01e0*/ 	.word	0x00031838
        /*01e4*/ 	.short	0x010a
        /*01e6*/ 	.byte	0x3f
	.zero		1


	//   ....[22]....
        /*01e8*/ 	.word	0x00009fa0
        /*01ec*/ 	.word	0x00000002
        /*01f0*/ 	.word	0x00031800
        /*01f4*/ 	.short	0x010a
        /*01f6*/ 	.byte	0x3f
	.zero		1


	//   ....[23]....
        /*01f8*/ 	.word	0x00009ff0
        /*01fc*/ 	.word	0x00000010
        /*0200*/ 	.word	0x00031810
        /*0204*/ 	.short	0x010a
        /*0206*/ 	.byte	0x3f
	.zero		1


	//   ....[24]....
        /*0208*/ 	.word	0x0000a040
        /*020c*/ 	.word	0x00000005
        /*0210*/ 	.word	0x00031830
        /*0214*/ 	.short	0x010a
        /*0216*/ 	.byte	0x3f
	.zero		1


	//   ....[25]....
        /*0218*/ 	.word	0x0000a090
        /*021c*/ 	.word	0x00000007
        /*0220*/ 	.word	0x00031820
        /*0224*/ 	.short	0x010a
        /*0226*/ 	.byte	0x3f
	.zero		1


	//   ....[26]....
        /*0228*/ 	.word	0x0000a0e0
        /*022c*/ 	.word	0x00000007
        /*0230*/ 	.word	0x00031838
        /*0234*/ 	.short	0x010a
        /*0236*/ 	.byte	0x3f
	.zero		1


	//   ....[27]....
        /*0238*/ 	.word	0x0000a140
        /*023c*/ 	.word	0x00000012
        /*0240*/ 	.word	0x00031820
        /*0244*/ 	.short	0x010a
        /*0246*/ 	.byte	0x3f
	.zero		1


	//   ....[28]....
        /*0248*/ 	.word	0x0000a190
        /*024c*/ 	.word	0x00000007
        /*0250*/ 	.word	0x00031838
        /*0254*/ 	.short	0x010a
        /*0256*/ 	.byte	0x3f
	.zero		1


	//   ....[29]....
        /*0258*/ 	.word	0x0000a1e0
        /*025c*/ 	.word	0x00000004
        /*0260*/ 	.word	0x00000000
        /*0264*/ 	.short	0x010a
        /*0266*/ 	.byte	0x3f
	.zero		1


	//   ....[30]....
        /*0268*/ 	.word	0x0000a230
        /*026c*/ 	.word	0x00000011
        /*0270*/ 	.word	0x00000000
        /*0274*/ 	.short	0x010a
        /*0276*/ 	.byte	0x3f
	.zero		1


	//----- nvinfo : EIATTR_NUM_MBARRIERS
	.align		4
.L_524:
        /*0278*/ 	.byte	0x03, 0x38
        /*027a*/ 	.short	0x0007


	//----- nvinfo : EIATTR_EXIT_INSTR_OFFSETS
	.align		4
        /*027c*/ 	.byte	0x04, 0x1c
        /*027e*/ 	.short	(.L_526 - .L_525)


	//   ....[0]....
.L_525:
        /*0280*/ 	.word	0x00009f80


	//----- nvinfo : EIATTR_MAX_THREADS
	.align		4
.L_526:
        /*0284*/ 	.byte	0x04, 0x05
        /*0286*/ 	.short	(.L_528 - .L_527)
.L_527:
        /*0288*/ 	.word	0x00000180
        /*028c*/ 	.word	0x00000001
        /*0290*/ 	.word	0x00000001


	//----- nvinfo : EIATTR_CRS_STACK_SIZE
	.align		4
.L_528:
        /*0294*/ 	.byte	0x04, 0x1e
        /*0296*/ 	.short	(.L_530 - .L_529)
.L_529:
        /*0298*/ 	.word	0x00000000


	//----- nvinfo : EIATTR_CBANK_PARAM_SIZE
	.align		4
.L_530:
        /*029c*/ 	.byte	0x03, 0x19
        /*029e*/ 	.short	0x06f0


	//----- nvinfo : EIATTR_PARAM_CBANK
	.align		4
        /*02a0*/ 	.byte	0x04, 0x0a
        /*02a2*/ 	.short	(.L_532 - .L_531)
	.align		4
.L_531:
        /*02a4*/ 	.word	index@(.nv.constant0._ZN7cutlass13device_kernelIN5flash11enable_sm90INS1_16FlashAttnBwdSm90INS1_25CollectiveMainloopBwdSm90ILi2ELi1ELi1EN4cute5tupleIJNS5_1CILi1EEES8_S8_EEENS6_IJNS7_ILi64EEENS7_ILi80EEENS7_ILi256EEEEEENS_6half_tEfNS_4arch4Sm90ELb0ELb0ELb0ELb0ELb0ELb0ELb1ELb1ELi2ELi1ELi1ELi1ELb0EEENS1_24CollectiveEpilogueBwdGQAISD_fSG_Li256ELb0ELb0EEENS1_19SingleTileSchedulerILb0ELb0ELb0ELi80EEEEEEEEEvNT_6ParamsE)
        /*02a8*/ 	.short	0x0210
        /*02aa*/ 	.short	0x06f0


	//----- nvinfo : EIATTR_SW_WAR
	.align		4
.L_532:
        /*02ac*/ 	.byte	0x04, 0x36
        /*02ae*/ 	.short	(.L_534 - .L_533)
.L_533:
        /*02b0*/ 	.word	0x00000008
.L_534:


//--------------------- .nv.info._ZN7cutlass13device_kernelIN5flash11enable_sm90INS1_16FlashAttnBwdSm90INS1_25CollectiveMainloopBwdSm90ILi2ELi1ELi1EN4cute5tupleIJNS5_1CILi1EEES8_S8_EEENS6_IJNS7_ILi64EEENS7_ILi80EEENS7_ILi256EEEEEENS_6half_tEfNS_4arch4Sm90ELb0ELb0ELb0ELb1ELb0ELb0ELb1ELb1ELi2ELi1ELi1ELi1ELb0EEENS1_21CollectiveEpilogueBwdISD_SE_SG_Li256ELb1ELb1ELi2EEENS1_19SingleTileSchedulerILb1ELb0ELb0ELi80EEEEEEEEEvNT_6ParamsE --------------------------
	.section	.nv.info._ZN7cutlass13device_kernelIN5flash11enable_sm90INS1_16FlashAttnBwdSm90INS1_25CollectiveMainloopBwdSm90ILi2ELi1ELi1EN4cute5tupleIJNS5_1CILi1EEES8_S8_EEENS6_IJNS7_ILi64EEENS7_ILi80EEENS7_ILi256EEEEEENS_6half_tEfNS_4arch4Sm90ELb0ELb0ELb0ELb1ELb0ELb0ELb1ELb1ELi2ELi1ELi1ELi1ELb0EEENS1_21CollectiveEpilogueBwdISD_SE_SG_Li256ELb1ELb1ELi2EEENS1_19SingleTileSchedulerILb1ELb0ELb0ELi80EEEEEEEEEvNT_6ParamsE,"",@"SHT_CUDA_INFO"
	.sectionflags	@""
	.align	4


	//----- nvinfo : EIATTR_CUDA_API_VERSION
	.align		4
        /*0000*/ 	.byte	0x04, 0x37
        /*0002*/ 	.short	(.L_536 - .L_535)
.L_535:
        /*0004*/ 	.word	0x00000082


	//----- nvinfo : EIATTR_KPARAM_INFO
	.align		4
.L_536:
        /*0008*/ 	.byte	0x04, 0x17
        /*000a*/ 	.short	(.L_538 - .L_537)
.L_537:
        /*000c*/ 	.word	0x00000000
        /*0010*/ 	.short	0x0000
        /*0012*/ 	.short	0x0070
        /*0014*/ 	.byte	0x00, 0xf0, 0x01, 0x1a


	//----- nvinfo : EIATTR_SPARSE_MMA_MASK
	.align		4
.L_538:
        /*0018*/ 	.byte	0x03, 0x50
        /*001a*/ 	.short	0x0000


	//----- nvinfo : EIATTR_MAXREG_COUNT
	.align		4
        /*001c*/ 	.byte	0x03, 0x1b
        /*001e*/ 	.short	0x00a8


	//----- nvinfo : EIATTR_NUM_BARRIERS
	.align		4
        /*0020*/ 	.byte	0x02, 0x4c
        /*0022*/ 	.byte	0x0a
	.zero		1


	//----- nvinfo : EIATTR_ANNOTATIONS
	.align		4
        /*0024*/ 	.byte	0x04, 0x55
        /*0026*/ 	.short	(.L_540 - .L_539)


	//   ....[0]....
.L_539:
        /*0028*/ 	.word	0x00000001
        /*002c*/ 	.byte	0x70, 0x15, 0x00, 0x00, 0x01, 0x00, 0x00, 0x00, 0x70, 0x37, 0x00, 0x00, 0x01, 0x00, 0x00, 0x00
        /*003c*/ 	.byte	0x10, 0xda, 0x00, 0x00, 0x01, 0x00, 0x00, 0x00, 0x70, 0xda, 0x00, 0x00


	//----- nvinfo : EIATTR_MERCURY_ISA_VERSION
	.align		4
.L_540:
        /*0048*/ 	.byte	0x03, 0x5f
        /*004a*/ 	.short	0x0101


	//----- nvinfo : EIATTR_INT_WARP_WIDE_INSTR_OFFSETS
	.align		4
        /*004c*/ 	.byte	0x04, 0x31
        /*004e*/ 	.short	(.L_542 - .L_541)


	//   ....[0]....
.L_541:
        /*0050*/ 	.word	0x00000180


	//   ....[1]....
        /*0054*/ 	.word	0x00000230


	//   ....[2]....
        /*0058*/ 	.word	0x0000cbe0


	//----- nvinfo : EIATTR_COOP_GROUP_MASK_REGIDS
	.align		4
.L_542:
        /*005c*/ 	.byte	0x04, 0x29
        /*005e*/ 	.short	(.L_544 - .L_543)


	//   ....[0]....
.L_543:
        /*0060*/ 	.word	0xffffffff


	//   ....[1]....
        /*0064*/ 	.word	0xffffffff


	//   ....[2]....
        /*0068*/ 	.word	0xffffffff


	//   ....[3]....
        /*006c*/ 	.word	0xffffffff


	//   ....[4]....
        /*0070*/ 	.word	0xffffffff


	//   ....[5]....
        /*0074*/ 	.word	0xffffffff


	//----- nvinfo : EIATTR_COOP_GROUP_INSTR_OFFSETS
	.align		4
.L_544:
        /*0078*/ 	.byte	0x04, 0x28
        /*007a*/ 	.short	(.L_546 - .L_545)


	//   ....[0]....
.L_545:
        /*007c*/ 	.word	0x00000060


	//   ....[1]....
        /*0080*/ 	.word	0x00000190


	//   ....[2]....
        /*0084*/ 	.word	0x00000240


	//   ....[3]....
        /*0088*/ 	.word	0x000003a0


	//   ....[4]....
        /*008c*/ 	.word	0x00001070


	//   ....[5]....
        /*0090*/ 	.word	0x0000c850


	//----- nvinfo : EIATTR_REG_RECONFIG
	.align		4
.L_546:
        /*0094*/ 	.byte	0x01, 0x54
	.zero		2


	//----- nvinfo : EIATTR_MBARRIER_INSTR_OFFSETS
	.align		4
        /*0098*/ 	.byte	0x04, 0x39
        /*009a*/ 	.short	(.L_548 - .L_547)


	//   ....[0]....
.L_547:
        /*009c*/ 	.word	0x00000260
        /*00a0*/ 	.word	0x000000ff
        /*00a4*/ 	.word	0x00031600
        /*00a8*/ 	.short	0x0100
        /*00aa*/ 	.byte	0x06
	.zero		1


	//   ....[1]....
        /*00ac*/ 	.word	0x00000350
        /*00b0*/ 	.word	0x000000ff
        /*00b4*/ 	.word	0x00031610
        /*00b8*/ 	.short	0x0100
        /*00ba*/ 	.byte	0x08
	.zero		1


	//   ....[2]....
        /*00bc*/ 	.word	0x00000360
        /*00c0*/ 	.word	0x000000ff
        /*00c4*/ 	.word	0x00031620
        /*00c8*/ 	.short	0x0100
        /*00ca*/ 	.byte	0x08
	.zero		1


	//   ....[3]....
        /*00cc*/ 	.word	0x00000370
        /*00d0*/ 	.word	0x000000ff
        /*00d4*/ 	.word	0x00031618
        /*00d8*/ 	.short	0x0100
        /*00da*/ 	.byte	0x08
	.zero		1


	//   ....[4]....
        /*00dc*/ 	.word	0x00000380
        /*00e0*/ 	.word	0x000000ff
        /*00e4*/ 	.word	0x00031628
        /*00e8*/ 	.short	0x0100
        /*00ea*/ 	.byte	0x08
	.zero		1


	//   ....[5]....
        /*00ec*/ 	.word	0x000004b0
        /*00f0*/ 	.word	0x000000ff
        /*00f4*/ 	.word	0x00031630
        /*00f8*/ 	.short	0x0100
        /*00fa*/ 	.byte	0x08
	.zero		1


	//   ....[6]....
        /*00fc*/ 	.word	0x000004c0
        /*0100*/ 	.word	0x000000ff
        /*0104*/ 	.word	0x00031638
        /*0108*/ 	.short	0x0100
        /*010a*/ 	.byte	0x08
	.zero		1


	//   ....[7]....
        /*010c*/ 	.word	0x00001000
        /*0110*/ 	.word	0x00000012
        /*0114*/ 	.word	0x00031600
        /*0118*/ 	.short	0x010a
        /*011a*/ 	.byte	0x3f
	.zero		1


	//   ....[8]....
        /*011c*/ 	.word	0x00001090
        /*0120*/ 	.word	0x00000012
        /*0124*/ 	.word	0x00031600
        /*0128*/ 	.short	0x010a
        /*012a*/ 	.byte	0x3f
	.zero		1


	//   ....[9]....
        /*012c*/ 	.word	0x00001a00
        /*0130*/ 	.word	0x00000011
        /*0134*/ 	.word	0x00031610
        /*0138*/ 	.short	0x010a
        /*013a*/ 	.byte	0x3f
	.zero		1


	//   ....[10]....
        /*013c*/ 	.word	0x00001ac0
        /*0140*/ 	.word	0x00000011
        /*0144*/ 	.word	0x00031610
        /*0148*/ 	.short	0x010a
        /*014a*/ 	.byte	0x3f
	.zero		1


	//   ....[11]....
        /*014c*/ 	.word	0x00003650
        /*0150*/ 	.word	0x00000012
        /*0154*/ 	.word	0x00031630
        /*0158*/ 	.short	0x010a
        /*015a*/ 	.byte	0x3f
	.zero		1


	//   ....[12]....
        /*015c*/ 	.word	0x00003710
        /*0160*/ 	.word	0x00000012
        /*0164*/ 	.word	0x00031630
        /*0168*/ 	.short	0x010a
        /*016a*/ 	.byte	0x3f
	.zero		1


	//   ....[13]....
        /*016c*/ 	.word	0x000078f0
        /*0170*/ 	.word	0x00000018
        /*0174*/ 	.word	0x00000000
        /*0178*/ 	.short	0x0101
        /*017a*/ 	.byte	0x3f
	.zero		1


	//   ....[14]....
        /*017c*/ 	.word	0x00007fe0
        /*0180*/ 	.word	0x00000011
        /*0184*/ 	.word	0x00000000
        /*0188*/ 	.short	0x0101
        /*018a*/ 	.byte	0x3f
	.zero		1


	//   ....[15]....
        /*018c*/ 	.word	0x0000cf50
        /*0190*/ 	.word	0x00000000
        /*0194*/ 	.word	0x00031620
        /*0198*/ 	.short	0x010a
        /*019a*/ 	.byte	0x3f
	.zero		1


	//   ....[16]....
        /*019c*/ 	.word	0x0000d990
        /*01a0*/ 	.word	0x00000000
        /*01a4*/ 	.word	0x00031638
        /*01a8*/ 	.short	0x010a
        /*01aa*/ 	.byte	0x3f
	.zero		1


	//   ....[17]....
        /*01ac*/ 	.word	0x0000dd40
        /*01b0*/ 	.word	0x00000013
        /*01b4*/ 	.word	0x00031620
        /*01b8*/ 	.short	0x010a
        /*01ba*/ 	.byte	0x3f
	.zero		1


	//   ....[18]....
        /*01bc*/ 	.word	0x0000e170
        /*01c0*/ 	.word	0x00000000
        /*01c4*/ 	.word	0x00031638
        /*01c8*/ 	.short	0x010a
        /*01ca*/ 	.byte	0x3f
	.zero		1


	//   ....[19]....
        /*01cc*/ 	.word	0x0000e6a0
        /*01d0*/ 	.word	0x00000006
        /*01d4*/ 	.word	0x00000000
        /*01d8*/ 	.short	0x010a
        /*01da*/ 	.byte	0x3f
	.zero		1


	//   ....[20]....
        /*01dc*/ 	.word	0x0000e730
        /*01e0*/ 	.word	0x00000005
        /*01e4*/ 	.word	0x00000000
        /*01e8*/ 	.short	0x010a
        /*01ea*/ 	.byte	0x3f
	.zero		1


	//   ....[21]....
        /*01ec*/ 	.word	0x0000e780
        /*01f0*/ 	.word	0x00000007
        /*01f4*/ 	.word	0x00031638
        /*01f8*/ 	.short	0x010a
        /*01fa*/ 	.byte	0x3f
	.zero		1


	//   ....[22]....
        /*01fc*/ 	.word	0x0000e7e0
        /*0200*/ 	.word	0x00000012
        /*0204*/ 	.word	0x00031600
        /*0208*/ 	.short	0x010a
        /*020a*/ 	.byte	0x3f
	.zero		1


	//   ....[23]....
        /*020c*/ 	.word	0x0000e830
        /*0210*/ 	.word	0x00000011
        /*0214*/ 	.word	0x00031610
        /*0218*/ 	.short	0x010a
        /*021a*/ 	.byte	0x3f
	.zero		1


	//   ....[24]....
        /*021c*/ 	.word	0x0000e880
        /*0220*/ 	.word	0x00000012
        /*0224*/ 	.word	0x00031630
        /*0228*/ 	.short	0x010a
        /*022a*/ 	.byte	0x3f
	.zero		1


	//   ....[25]....
        /*022c*/ 	.word	0x0000e8d0
        /*0230*/ 	.word	0x00000000
        /*0234*/ 	.word	0x00031620
        /*0238*/ 	.short	0x010a
        /*023a*/ 	.byte	0x3f
	.zero		1


	//   ....[26]....
        /*023c*/ 	.word	0x0000e920
        /*0240*/ 	.word	0x00000000
        /*0244*/ 	.word	0x00031638
        /*0248*/ 	.short	0x010a
        /*024a*/ 	.byte	0x3f
	.zero		1


	//   ....[27]....
        /*024c*/ 	.word	0x0000e980
        /*0250*/ 	.word	0x00000013
        /*0254*/ 	.word	0x00031620
        /*0258*/ 	.short	0x010a
        /*025a*/ 	.byte	0x3f
	.zero		1


	//   ....[28]....
        /*025c*/ 	.word	0x0000e9d0
        /*0260*/ 	.word	0x00000000
        /*0264*/ 	.word	0x00031638
        /*0268*/ 	.short	0x010a
        /*026a*/ 	.byte	0x3f
	.zero		1


	//   ....[29]....
        /*026c*/ 	.word	0x0000ea20
        /*0270*/ 	.word	0x00000006
        /*0274*/ 	.word	0x00000000
        /*0278*/ 	.short	0x010a
        /*027a*/ 	.byte	0x3f
	.zero		1


	//   ....[30]....
        /*027c*/ 	.word	0x0000ea70
        /*0280*/ 	.word	0x00000005
        /*0284*/ 	.word	0x00000000
        /*0288*/ 	.short	0x010a
        /*028a*/ 	.byte	0x3f
	.zero		1


	//----- nvinfo : EIATTR_NUM_MBARRIERS
	.align		4
.L_548:
        /*028c*/ 	.byte	0x03, 0x38
        /*028e*/ 	.short	0x0007


	//----- nvinfo : EIATTR_EXIT_INSTR_OFFSETS
	.align		4
        /*0290*/ 	.byte	0x04, 0x1c
        /*0292*/ 	.short	(.L_550 - .L_549)


	//   ....[0]....
.L_549:
        /*0294*/ 	.word	0x0000e7d0


	//----- nvinfo : EIATTR_MAX_THREADS
	.align		4
.L_550:
        /*0298*/ 	.byte	0x04, 0x05
        /*029a*/ 	.short	(.L_552 - .L_551)
.L_551:
        /*029c*/ 	.word	0x00000180
        /*02a0*/ 	.word	0x00000001
        /*02a4*/ 	.word	0x00000001


	//----- nvinfo : EIATTR_CRS_STACK_SIZE
	.align		4
.L_552:
        /*02a8*/ 	.byte	0x04, 0x1e
        /*02aa*/ 	.short	(.L_554 - .L_553)
.L_553:
        /*02ac*/ 	.word	0x00000000


	//----- nvinfo : EIATTR_CBANK_PARAM_SIZE
	.align		4
.L_554:
        /*02b0*/ 	.byte	0x03, 0x19
        /*02b2*/ 	.short	0x06f0


	//----- nvinfo : EIATTR_PARAM_CBANK
	.align		4
        /*02b4*/ 	.byte	0x04, 0x0a
        /*02b6*/ 	.short	(.L_556 - .L_555)
	.align		4
.L_555:
        /*02b8*/ 	.word	index@(.nv.constant0._ZN7cutlass13device_kernelIN5flash11enable_sm90INS1_16FlashAttnBwdSm90INS1_25CollectiveMainloopBwdSm90ILi2ELi1ELi1EN4cute5tupleIJNS5_1CILi1EEES8_S8_EEENS6_IJNS7_ILi64EEENS7_ILi80EEENS7_ILi256EEEEEENS_6half_tEfNS_4arch4Sm90ELb0ELb0ELb0ELb1ELb0ELb0ELb1ELb1ELi2ELi1ELi1ELi1ELb0EEENS1_21CollectiveEpilogueBwdISD_SE_SG_Li256ELb1ELb1ELi2EEENS1_19SingleTileSchedulerILb1ELb0ELb0ELi80EEEEEEEEEvNT_6ParamsE)
        /*02bc*/ 	.short	0x0210
        /*02be*/ 	.short	0x06f0


	//----- nvinfo : EIATTR_SW_WAR
	.align		4
.L_556:
        /*02c0*/ 	.byte	0x04, 0x36
        /*02c2*/ 	.short	(.L_558 - .L_557)
.L_557:
        /*02c4*/ 	.word	0x00000008
.L_558:


//--------------------- .nv.info._ZN7cutlass13device_kernelIN5flash11enable_sm90INS1_16FlashAttnBwdSm90INS1_25CollectiveMainloopBwdSm90ILi2ELi1ELi1EN4cute5tupleIJNS5_1CILi1EEES8_S8_EEENS6_IJNS7_ILi64EEENS7_ILi80EEENS7_ILi256EEEEEENS_6half_tEfNS_4arch4Sm90ELb0ELb0ELb0ELb1ELb0ELb0ELb1ELb1ELi2ELi1ELi1ELi1ELb0EEENS1_24CollectiveEpilogueBwdGQAISD_fSG_Li256ELb1ELb0EEENS1_19SingleTileSchedulerILb1ELb0ELb0ELi80EEEEEEEEEvNT_6ParamsE --------------------------
	.section	.nv.info._ZN7cutlass13device_kernelIN5flash11enable_sm90INS1_16FlashAttnBwdSm90INS1_25CollectiveMainloopBwdSm90ILi2ELi1ELi1EN4cute5tupleIJNS5_1CILi1EEES8_S8_EEENS6_IJNS7_ILi64EEENS7_ILi80EEENS7_ILi256EEEEEENS_6half_tEfNS_4arch4Sm90ELb0ELb0ELb0ELb1ELb0ELb0ELb1ELb1ELi2ELi1ELi1ELi1ELb0EEENS1_24CollectiveEpilogueBwdGQAISD_fSG_Li256ELb1ELb0EEENS1_19SingleTileSchedulerILb1ELb0ELb0ELi80EEEEEEEEEvNT_6ParamsE,"",@"SHT_CUDA_INFO"
	.sectionflags	@""
	.align	4


	//----- nvinfo : EIATTR_CUDA_API_VERSION
	.align		4
        /*0000*/ 	.byte	0x04, 0x37
        /*0002*/ 	.short	(.L_560 - .L_559)
.L_559:
        /*0004*/ 	.word	0x00000082


	//----- nvinfo : EIATTR_KPARAM_INFO
	.align		4
.L_560:
        /*0008*/ 	.byte	0x04, 0x17
        /*000a*/ 	.short	(.L_562 - .L_561)
.L_561:
        /*000c*/ 	.word	0x00000000
        /*0010*/ 	.short	0x0000
        /*0012*/ 	.short	0x0070
        /*0014*/ 	.byte	0x00, 0xf0, 0x01, 0x1a


	//----- nvinfo : EIATTR_SPARSE_MMA_MASK
	.align		4
.L_562:
        /*0018*/ 	.byte	0x03, 0x50
        /*001a*/ 	.short	0x0000


	//----- nvinfo : EIATTR_MAXREG_COUNT
	.align		4
        /*001c*/ 	.byte	0x03, 0x1b
        /*001e*/ 	.short	0x00a8


	//----- nvinfo : EIATTR_NUM_BARRIERS
	.align		4
        /*0020*/ 	.byte	0x02, 0x4c
        /*0022*/ 	.byte	0x0a
	.zero		1


	//----- nvinfo : EIATTR_ANNOTATIONS
	.align		4
        /*0024*/ 	.byte	0x04, 0x55
        /*0026*/ 	.short	(.L_564 - .L_563)


	//   ....[0]....
.L_563:
        /*0028*/ 	.word	0x00000001
        /*002c*/ 	.byte	0x40, 0x07, 0x00, 0x00, 0x01, 0x00, 0x00, 0x00, 0xf0, 0x10, 0x00, 0x00, 0x01, 0x00, 0x00, 0x00
        /*003c*/ 	.byte	0x70, 0x85, 0x00, 0x00, 0x01, 0x00, 0x00, 0x00, 0xc0, 0xa0, 0x00, 0x00, 0x01, 0x00, 0x00, 0x00
        /*004c*/ 	.byte	0x20, 0xa1, 0x00, 0x00


	//----- nvinfo : EIATTR_MERCURY_ISA_VERSION
	.align		4
.L_564:
        /*0050*/ 	.byte	0x03, 0x5f
        /*0052*/ 	.short	0x0101


	//----- nvinfo : EIATTR_INT_WARP_WIDE_INSTR_OFFSETS
	.align		4
        /*0054*/ 	.byte	0x04, 0x31
        /*0056*/ 	.short	(.L_566 - .L_565)


	//   ....[0]....
.L_565:
        /*0058*/ 	.word	0x00000180


	//   ....[1]....
        /*005c*/ 	.word	0x00000230


	//   ....[2]....
        /*0060*/ 	.word	0x00009290


	//----- nvinfo : EIATTR_COOP_GROUP_MASK_REGIDS
	.align		4
.L_566:
        /*0064*/ 	.byte	0x04, 0x29
        /*0066*/ 	.short	(.L_568 - .L_567)


	//   ....[0]....
.L_567:
        /*0068*/ 	.word	0xffffffff


	//   ....[1]....
        /*006c*/ 	.word	0xffffffff


	//   ....[2]....
        /*0070*/ 	.word	0xffffffff


	//   ....[3]....
        /*0074*/ 	.word	0xffffffff


	//   ....[4]....
        /*0078*/ 	.word	0xffffffff


	//   ....[5]....
        /*007c*/ 	.word	0xffffffff


	//----- nvinfo : EIATTR_COOP_GROUP_INSTR_OFFSETS
	.align		4
.L_568:
        /*0080*/ 	.byte	0x04, 0x28
        /*0082*/ 	.short	(.L_570 - .L_569)


	//   ....[0]....
.L_569:
        /*0084*/ 	.word	0x00000060


	//   ....[1]....
        /*0088*/ 	.word	0x00000190


	//   ....[2]....
        /*008c*/ 	.word	0x00000240


	//   ....[3]....
        /*0090*/ 	.word	0x000003a0


	//   ....[4]....
        /*0094*/ 	.word	0x000010b0


	//   ....[5]....
        /*0098*/ 	.word	0x00008f00


	//----- nvinfo : EIATTR_REG_RECONFIG
	.align		4
.L_570:
        /*009c*/ 	.byte	0x01, 0x54
	.zero		2


	//----- nvinfo : EIATTR_MBARRIER_INSTR_OFFSETS
	.align		4
        /*00a0*/ 	.byte	0x04, 0x39
        /*00a2*/ 	.short	(.L_572 - .L_571)


	//   ....[0]....
.L_571:
        /*00a4*/ 	.word	0x00000260
        /*00a8*/ 	.word	0x000000ff
        /*00ac*/ 	.word	0x00031800
        /*00b0*/ 	.short	0x0100
        /*00b2*/ 	.byte	0x06
	.zero		1


	//   ....[1]....
        /*00b4*/ 	.word	0x00000350
        /*00b8*/ 	.word	0x000000ff
        /*00bc*/ 	.word	0x00031810
        /*00c0*/ 	.short	0x0100
        /*00c2*/ 	.byte	0x08
	.zero		1


	//   ....[2]....
        /*00c4*/ 	.word	0x00000360
        /*00c8*/ 	.word	0x000000ff
        /*00cc*/ 	.word	0x00031820
        /*00d0*/ 	.short	0x0100
        /*00d2*/ 	.byte	0x08
	.zero		1


	//   ....[3]....
        /*00d4*/ 	.word	0x00000370
        /*00d8*/ 	.word	0x000000ff
        /*00dc*/ 	.word	0x00031818
        /*00e0*/ 	.short	0x0100
        /*00e2*/ 	.byte	0x08
	.zero		1


	//   ....[4]....
        /*00e4*/ 	.word	0x00000380
        /*00e8*/ 	.word	0x000000ff
        /*00ec*/ 	.word	0x00031828
        /*00f0*/ 	.short	0x0100
        /*00f2*/ 	.byte	0x08
	.zero		1


	//   ....[5]....
        /*00f4*/ 	.word	0x000004b0
        /*00f8*/ 	.word	0x000000ff
        /*00fc*/ 	.word	0x00031830
        /*0100*/ 	.short	0x0100
        /*0102*/ 	.byte	0x08
	.zero		1


	//   ....[6]....
        /*0104*/ 	.word	0x000004c0
        /*0108*/ 	.word	0x000000ff
        /*010c*/ 	.word	0x00031838
        /*0110*/ 	.short	0x0100
        /*0112*/ 	.byte	0x08
	.zero		1


	//   ....[7]....
        /*0114*/ 	.word	0x00001040
        /*0118*/ 	.word	0x00000012
        /*011c*/ 	.word	0x00031800
        /*0120*/ 	.short	0x010a
        /*0122*/ 	.byte	0x3f
	.zero		1


	//   ....[8]....
        /*0124*/ 	.word	0x000010d0
        /*0128*/ 	.word	0x00000012
        /*012c*/ 	.word	0x00031800
        /*0130*/ 	.short	0x010a
        /*0132*/ 	.byte	0x3f
	.zero		1


	//   ....[9]....
        /*0134*/ 	.word	0x00001a30
        /*0138*/ 	.word	0x00000011
        /*013c*/ 	.word	0x00031810
        /*0140*/ 	.short	0x010a
        /*0142*/ 	.byte	0x3f
	.zero		1


	//   ....[10]....
        /*0144*/ 	.word	0x00001af0
        /*0148*/ 	.word	0x00000011
        /*014c*/ 	.word	0x00031810
        /*0150*/ 	.short	0x010a
        /*0152*/ 	.byte	0x3f
	.zero		1


	//   ....[11]....
        /*0154*/ 	.word	0x00003680
        /*0158*/ 	.word	0x00000012
        /*015c*/ 	.word	0x00031830
        /*0160*/ 	.short	0x010a
        /*0162*/ 	.byte	0x3f
	.zero		1


	//   ....[12]....
        /*0164*/ 	.word	0x00003740
        /*0168*/ 	.word	0x00000012
        /*016c*/ 	.word	0x00031830
        /*0170*/ 	.short	0x010a
        /*0172*/ 	.byte	0x3f
	.zero		1


	//   ....[13]....
        /*0174*/ 	.word	0x00007910
        /*0178*/ 	.word	0x00000018
        /*017c*/ 	.word	0x00000000
        /*0180*/ 	.short	0x0101
        /*0182*/ 	.byte	0x3f
	.zero		1


	//   ....[14]....
        /*0184*/ 	.word	0x00008000
        /*0188*/ 	.word	0x00000011
        /*018c*/ 	.word	0x00000000
        /*0190*/ 	.short	0x0101
        /*0192*/ 	.byte	0x3f
	.zero		1


	//   ....[15]....
        /*0194*/ 	.word	0x00009600
        /*0198*/ 	.word	0x00000000
        /*019c*/ 	.word	0x00031820
        /*01a0*/ 	.short	0x010a
        /*01a2*/ 	.byte	0x3f
	.zero		1


	//   ....[16]....
        /*01a4*/ 	.word	0x0000a040
        /*01a8*/ 	.word	0x00000000
        /*01ac*/ 	.word	0x00031838
        /*01b0*/ 	.short	0x010a
        /*01b2*/ 	.byte	0x3f
	.zero		1


	//   ....[17]....
        /*01b4*/ 	.word	0x0000a3f0
        /*01b8*/ 	.word	0x00000013
        /*01bc*/ 	.word	0x00031820
        /*01c0*/ 	.short	0x010a
        /*01c2*/ 	.byte	0x3f
	.zero		1


	//   ....[18]....
        /*01c4*/ 	.word	0x0000a820
        /*01c8*/ 	.word	0x00000000
        /*01cc*/ 	.word	0x00031838
        /*01d0*/ 	.short	0x010a
        /*01d2*/ 	.byte	0x3f
	.zero		1


	//   ....[19]....
        /*01d4*/ 	.word	0x0000ad50
        /*01d8*/ 	.word	0x00000006
        /*01dc*/ 	.word	0x00000000
        /*01e0*/ 	.short	0x010a
        /*01e2*/ 	.byte	0x3f
	.zero		1


	//   ....[20]....
        /*01e4*/ 	.word	0x0000ade0
        /*01e8*/ 	.word	0x00000005
        /*01ec*/ 	.word	0x00000000
        /*01f0*/ 	.short	0x010a
        /*01f2*/ 	.byte	0x3f
	.zero		1


	//   ....[21]....
        /*01f4*/ 	.word	0x0000ae30
        /*01f8*/ 	.word	0x00000007
        /*01fc*/ 	.word	0x00031838
        /*0200*/ 	.short	0x010a
        /*0202*/ 	.byte	0x3f
	.zero		1


	//   ....[22]....
        /*0204*/ 	.word	0x0000ae90
        /*0208*/ 	.word	0x00000012
        /*020c*/ 	.word	0x00031800
        /*0210*/ 	.short	0x010a
        /*0212*/ 	.byte	0x3f
	.zero		1


	//   ....[23]....
        /*0214*/ 	.word	0x0000aee0
        /*0218*/ 	.word	0x00000011
        /*021c*/ 	.word	0x00031810
        /*0220*/ 	.short	0x010a
        /*0222*/ 	.byte	0x3f
	.zero		1


	//   ....[24]....
        /*0224*/ 	.word	0x0000af30
        /*0228*/ 	.word	0x00000012
        /*022c*/ 	.word	0x00031830
        /*0230*/ 	.short	0x010a
        /*0232*/ 	.byte	0x3f
	.zero		1


	//   ....[25]....
        /*0234*/ 	.word	0x0000af80
        /*0238*/ 	.word	0x00000000
        /*023c*/ 	.word	0x00031820
        /*0240*/ 	.short	0x010a
        /*0242*/ 	.byte	0x3f
	.zero		1


	//   ....[26]....
        /*0244*/ 	.word	0x0000afd0
        /*0248*/ 	.word	0x00000000
        /*024c*/ 	.word	0x00031838
        /*0250*/ 	.short	0x010a
        /*0252*/ 	.byte	0x3f
	.zero		1


	//   ....[27]....
        /*0254*/ 	.word	0x0000b030
        /*0258*/ 	.word	0x00000013
        /*025c*/ 	.word	0x00031820
        /*0260*/ 	.short	0x010a
        /*0262*/ 	.byte	0x3f
	.zero		1


	//   ....[28]....
        /*0264*/ 	.word	0x0000b080
        /*0268*/ 	.word	0x00000000
        /*026c*/ 	.word	0x00031838
        /*0270*/ 	.short	0x010a
        /*0272*/ 	.byte	0x3f
	.zero		1


	//   ....[29]....
        /*0274*/ 	.word	0x0000b0d0
        /*0278*/ 	.word	0x00000006
        /*027c*/ 	.word	0x00000000
        /*0280*/ 	.short	0x010a
        /*0282*/ 	.byte	0x3f
	.zero		1


	//   ....[30]....
        /*0284*/ 	.word	0x0000b120
        /*0288*/ 	.word	0x00000005
        /*028c*/ 	.word	0x00000000
        /*0290*/ 	.short	0x010a
        /*0292*/ 	.byte	0x3f
	.zero		1


	//----- nvinfo : EIATTR_NUM_MBARRIERS
	.align		4
.L_572:
        /*0294*/ 	.byte	0x03, 0x38
        /*0296*/ 	.short	0x0007


	//----- nvinfo : EIATTR_EXIT_INSTR_OFFSETS
	.align		4
        /*0298*/ 	.byte	0x04, 0x1c
        /*029a*/ 	.short	(.L_574 - .L_573)


	//   ....[0]....
.L_573:
        /*029c*/ 	.word	0x0000ae80


	//----- nvinfo : EIATTR_MAX_THREADS
	.align		4
.L_574:
        /*02a0*/ 	.byte	0x04, 0x05
        /*02a2*/ 	.short	(.L_576 - .L_575)
.L_575:
        /*02a4*/ 	.word	0x00000180
        /*02a8*/ 	.word	0x00000001
        /*02ac*/ 	.word	0x00000001


	//----- nvinfo : EIATTR_CRS_STACK_SIZE
	.align		4
.L_576:
        /*02b0*/ 	.byte	0x04, 0x1e
        /*02b2*/ 	.short	(.L_578 - .L_577)
.L_577:
        /*02b4*/ 	.word	0x00000000


	//----- nvinfo : EIATTR_CBANK_PARAM_SIZE
	.align		4
.L_578:
        /*02b8*/ 	.byte	0x03, 0x19
        /*02ba*/ 	.short	0x06f0


	//----- nvinfo : EIATTR_PARAM_CBANK
	.align		4
        /*02bc*/ 	.byte	0x04, 0x0a
        /*02be*/ 	.short	(.L_580 - .L_579)
	.align		4
.L_579:
        /*02c0*/ 	.word	index@(.nv.constant0._ZN7cutlass13device_kernelIN5flash11enable_sm90INS1_16FlashAttnBwdSm90INS1_25CollectiveMainloopBwdSm90ILi2ELi1ELi1EN4cute5tupleIJNS5_1CILi1EEES8_S8_EEENS6_IJNS7_ILi64EEENS7_ILi80EEENS7_ILi256EEEEEENS_6half_tEfNS_4arch4Sm90ELb0ELb0ELb0ELb1ELb0ELb0ELb1ELb1ELi2ELi1ELi1ELi1ELb0EEENS1_24CollectiveEpilogueBwdGQAISD_fSG_Li256ELb1ELb0EEENS1_19SingleTileSchedulerILb1ELb0ELb0ELi80EEEEEEEEEvNT_6ParamsE)
        /*02c4*/ 	.short	0x0210
        /*02c6*/ 	.short	0x06f0


	//----- nvinfo : EIATTR_SW_WAR
	.align		4
.L_580:
        /*02c8*/ 	.byte	0x04, 0x36
        /*02ca*/ 	.short	(.L_582 - .L_581)
.L_581:
        /*02cc*/ 	.word	0x00000008
.L_582:


//--------------------- .nv.info._ZN7cutlass13device_kernelIN5flash11enable_sm90INS1_16FlashAttnBwdSm90INS1_25CollectiveMainloopBwdSm90ILi2ELi1ELi1EN4cute5tupleIJNS5_1CILi1EEES8_S8_EEENS6_IJNS7_ILi64EEENS7_ILi80EEENS7_ILi256EEEEEENS_6half_tEfNS_4arch4Sm90ELb0ELb1ELb0ELb0ELb0ELb0ELb1ELb1ELi2ELi1ELi1ELi1ELb0EEENS1_21CollectiveEpilogueBwdISD_SE_SG_Li256ELb0ELb1ELi2EEENS1_19SingleTileSchedulerILb0ELb0ELb0ELi80EEEEEEEEEvNT_6ParamsE --------------------------
	.section	.nv.info._ZN7cutlass13device_kernelIN5flash11enable_sm90INS1_16FlashAttnBwdSm90INS1_25CollectiveMainloopBwdSm90ILi2ELi1ELi1EN4cute5tupleIJNS5_1CILi1EEES8_S8_EEENS6_IJNS7_ILi64EEENS7_ILi80EEENS7_ILi256EEEEEENS_6half_tEfNS_4arch4Sm90ELb0ELb1ELb0ELb0ELb0ELb0ELb1ELb1ELi2ELi1ELi1ELi1ELb0EEENS1_21CollectiveEpilogueBwdISD_SE_SG_Li256ELb0ELb1ELi2EEENS1_19SingleTileSchedulerILb0ELb0ELb0ELi80EEEEEEEEEvNT_6ParamsE,"",@"SHT_CUDA_INFO"
	.sectionflags	@""
	.align	4


	//----- nvinfo : EIATTR_CUDA_API_VERSION
	.align		4
        /*0000*/ 	.byte	0x04, 0x37
        /*0002*/ 	.short	(.L_584 - .L_583)
.L_583:
        /*0004*/ 	.word	0x00000082


	//----- nvinfo : EIATTR_KPARAM_INFO
	.align		4
.L_584:
        /*0008*/ 	.byte	0x04, 0x17
        /*000a*/ 	.short	(.L_586 - .L_585)
.L_585:
        /*000c*/ 	.word	0x00000000
        /*0010*/ 	.short	0x0000
        /*0012*/ 	.short	0x0070
        /*0014*/ 	.byte	0x00, 0xf0, 0x01, 0x24


	//----- nvinfo : EIATTR_SPARSE_MMA_MASK
	.align		4
.L_586:
        /*0018*/ 	.byte	0x03, 0x50
        /*001a*/ 	.short	0x0000


	//----- nvinfo : EIATTR_MAXREG_COUNT
	.align		4
        /*001c*/ 	.byte	0x03, 0x1b
        /*001e*/ 	.short	0x00a8


	//----- nvinfo : EIATTR_NUM_BARRIERS
	.align		4
        /*0020*/ 	.byte	0x02, 0x4c
        /*0022*/ 	.byte	0x0a
	.zero		1


	//----- nvinfo : EIATTR_EXTERNS
	.align		4
        /*0024*/ 	.byte	0x04, 0x0f
        /*0026*/ 	.short	(.L_588 - .L_587)


	//   ....[0]....
	.align		4
.L_587:
        /*0028*/ 	.word	index@(__assertfail)


	//----- nvinfo : EIATTR_ANNOTATIONS
	.align		4
.L_588:
        /*002c*/ 	.byte	0x04, 0x55
        /*002e*/ 	.short	(.L_590 - .L_589)


	//   ....[0]....
.L_589:
        /*0030*/ 	.word	0x00000001
        /*0034*/ 	.byte	0x20, 0x03, 0x00, 0x00, 0x01, 0x00, 0x00, 0x00, 0x40, 0x0e, 0x00, 0x00, 0x01, 0x00, 0x00, 0x00
        /*0044*/ 	.byte	0xb0, 0xed, 0x00, 0x00


	//----- nvinfo : EIATTR_MERCURY_ISA_VERSION
	.align		4
.L_590:
        /*0048*/ 	.byte	0x03, 0x5f
        /*004a*/ 	.short	0x0101


	//----- nvinfo : EIATTR_INT_WARP_WIDE_INSTR_OFFSETS
	.align		4
        /*004c*/ 	.byte	0x04, 0x31
        /*004e*/ 	.short	(.L_592 - .L_591)


	//   ....[0]....
.L_591:
        /*0050*/ 	.word	0x000001f0


	//   ....[1]....
        /*0054*/ 	.word	0x00000220


	//----- nvinfo : EIATTR_COOP_GROUP_MASK_REGIDS
	.align		4
.L_592:
        /*0058*/ 	.byte	0x04, 0x29
        /*005a*/ 	.short	(.L_594 - .L_593)


	//   ....[0]....
.L_593:
        /*005c*/ 	.word	0xffffffff


	//   ....[1]....
        /*0060*/ 	.word	0xffffffff


	//   ....[2]....
        /*0064*/ 	.word	0xffffffff


	//   ....[3]....
        /*0068*/ 	.word	0xffffffff


	//   ....[4]....
        /*006c*/ 	.word	0xffffffff


	//   ....[5]....
        /*0070*/ 	.word	0xffffffff


	//   ....[6]....
        /*0074*/ 	.word	0xffffffff


	//----- nvinfo : EIATTR_COOP_GROUP_INSTR_OFFSETS
	.align		4
.L_594:
        /*0078*/ 	.byte	0x04, 0x28
        /*007a*/ 	.short	(.L_596 - .L_595)


	//   ....[0]....
.L_595:
        /*007c*/ 	.word	0x00000060


	//   ....[1]....
        /*0080*/ 	.word	0x00000200


	//   ....[2]....
        /*0084*/ 	.word	0x00000280


	//   ....[3]....
        /*0088*/ 	.word	0x00000460


	//   ....[4]....
        /*008c*/ 	.word	0x00000e00


	//   ....[5]....
        /*0090*/ 	.word	0x0000b210


	//   ....[6]....
        /*0094*/ 	.word	0x0000d4c0


	//----- nvinfo : EIATTR_REG_RECONFIG
	.align		4
.L_596:
        /*0098*/ 	.byte	0x01, 0x54
	.zero		2


	//----- nvinfo : EIATTR_SYSCALL_OFFSETS
	.align		4
        /*009c*/ 	.byte	0x04, 0x46
        /*009e*/ 	.short	(.L_598 - .L_597)


	//   ....[0]....
.L_597:
        /*00a0*/ 	.word	0x0000ac30


	//   ....[1]....
        /*00a4*/ 	.word	0x0000ad70


	//   ....[2]....
        /*00a8*/ 	.word	0x0000ae90


	//   ....[3]....
        /*00ac*/ 	.word	0x0000afb0


	//----- nvinfo : EIATTR_MBARRIER_INSTR_OFFSETS
	.align		4
.L_598:
        /*00b0*/ 	.byte	0x04, 0x39
        /*00b2*/ 	.short	(.L_600 - .L_599)


	//   ....[0]....
.L_599:
        /*00b4*/ 	.word	0x000002f0
        /*00b8*/ 	.word	0x000000ff
        /*00bc*/ 	.word	0x00031800
        /*00c0*/ 	.short	0x0100
        /*00c2*/ 	.byte	0x06
	.zero		1


	//   ....[1]....
        /*00c4*/ 	.word	0x00000410
        /*00c8*/ 	.word	0x000000ff
        /*00cc*/ 	.word	0x00031810
        /*00d0*/ 	.short	0x0100
        /*00d2*/ 	.byte	0x08
	.zero		1


	//   ....[2]....
        /*00d4*/ 	.word	0x00000420
        /*00d8*/ 	.word	0x000000ff
        /*00dc*/ 	.word	0x00031820
        /*00e0*/ 	.short	0x0100
        /*00e2*/ 	.byte	0x08
	.zero		1


	//   ....[3]....
        /*00e4*/ 	.word	0x00000430
        /*00e8*/ 	.word	0x000000ff
        /*00ec*/ 	.word	0x00031818
        /*00f0*/ 	.short	0x0100
        /*00f2*/ 	.byte	0x08
	.zero		1


	//   ....[4]....
        /*00f4*/ 	.word	0x00000440
        /*00f8*/ 	.word	0x000000ff
        /*00fc*/ 	.word	0x00031828
        /*0100*/ 	.short	0x0100
        /*0102*/ 	.byte	0x08
	.zero		1


	//   ....[5]....
        /*0104*/ 	.word	0x00000570
        /*0108*/ 	.word	0x000000ff
        /*010c*/ 	.word	0x00031830
        /*0110*/ 	.short	0x0100
        /*0112*/ 	.byte	0x08
	.zero		1


	//   ....[6]....
        /*0114*/ 	.word	0x00000580
        /*0118*/ 	.word	0x000000ff
        /*011c*/ 	.word	0x00031838
        /*0120*/ 	.short	0x0100
        /*0122*/ 	.byte	0x08
	.zero		1


	//   ....[7]....
        /*0124*/ 	.word	0x00000d90
        /*0128*/ 	.word	0x00000011
        /*012c*/ 	.word	0x00031800
        /*0130*/ 	.short	0x010a
        /*0132*/ 	.byte	0x3f
	.zero		1


	//   ....[8]....
        /*0134*/ 	.word	0x00000e20
        /*0138*/ 	.word	0x00000011
        /*013c*/ 	.word	0x00031800
        /*0140*/ 	.short	0x010a
        /*0142*/ 	.byte	0x3f
	.zero		1


	//   ....[9]....
        /*0144*/ 	.word	0x00001790
        /*0148*/ 	.word	0x00000010
        /*014c*/ 	.word	0x00031810
        /*0150*/ 	.short	0x010a
        /*0152*/ 	.byte	0x3f
	.zero		1


	//   ....[10]....
        /*0154*/ 	.word	0x00001860
        /*0158*/ 	.word	0x00000010
        /*015c*/ 	.word	0x00031810
        /*0160*/ 	.short	0x010a
        /*0162*/ 	.byte	0x3f
	.zero		1


	//   ....[11]....
        /*0164*/ 	.word	0x00003e10
        /*0168*/ 	.word	0x00000011
        /*016c*/ 	.word	0x00031830
        /*0170*/ 	.short	0x010a
        /*0172*/ 	.byte	0x3f
	.zero		1


	//   ....[12]....
        /*0174*/ 	.word	0x00003ed0
        /*0178*/ 	.word	0x00000011
        /*017c*/ 	.word	0x00031830
        /*0180*/ 	.short	0x010a
        /*0182*/ 	.byte	0x3f
	.zero		1


	//   ....[13]....
        /*0184*/ 	.word	0x00009b70
        /*0188*/ 	.word	0x00000018
        /*018c*/ 	.word	0x00000000
        /*0190*/ 	.short	0x0101
        /*0192*/ 	.byte	0x3f
	.zero		1


	//   ....[14]....
        /*0194*/ 	.word	0x0000a560
        /*0198*/ 	.word	0x00000010
        /*019c*/ 	.word	0x00000000
        /*01a0*/ 	.short	0x0101
        /*01a2*/ 	.byte	0x3f
	.zero		1


	//   ....[15]....
        /*01a4*/ 	.word	0x0000d9b0
        /*01a8*/ 	.word	0x00000005
        /*01ac*/ 	.word	0x00031820
        /*01b0*/ 	.short	0x010a
        /*01b2*/ 	.byte	0x3f
	.zero		1


	//   ....[16]....
        /*01b4*/ 	.word	0x0000e280
        /*01b8*/ 	.word	0x00000005
        /*01bc*/ 	.word	0x00031838
        /*01c0*/ 	.short	0x010a
        /*01c2*/ 	.byte	0x3f
	.zero		1


	//   ....[17]....
        /*01c4*/ 	.word	0x0000e5e0
        /*01c8*/ 	.word	0x00000013
        /*01cc*/ 	.word	0x00031820
        /*01d0*/ 	.short	0x010a
        /*01d2*/ 	.byte	0x3f
	.zero		1


	//   ....[18]....
        /*01d4*/ 	.word	0x0000e9c0
        /*01d8*/ 	.word	0x00000005
        /*01dc*/ 	.word	0x00031838
        /*01e0*/ 	.short	0x010a
        /*01e2*/ 	.byte	0x3f
	.zero		1


	//   ....[19]....
        /*01e4*/ 	.word	0x0000ee80
        /*01e8*/ 	.word	0x00000005
        /*01ec*/ 	.word	0x00000000
        /*01f0*/ 	.short	0x010a
        /*01f2*/ 	.byte	0x3f
	.zero		1


	//   ....[20]....
        /*01f4*/ 	.word	0x0000ef10
        /*01f8*/ 	.word	0x00000003
        /*01fc*/ 	.word	0x00000000
        /*0200*/ 	.short	0x010a
        /*0202*/ 	.byte	0x3f
	.zero		1


	//   ....[21]....
        /*0204*/ 	.word	0x0000ef60
        /*0208*/ 	.word	0x00000004
        /*020c*/ 	.word	0x00031838
        /*0210*/ 	.short	0x010a
        /*0212*/ 	.byte	0x3f
	.zero		1


	//   ....[22]....
        /*0214*/ 	.word	0x0000efc0
        /*0218*/ 	.word	0x00000011
        /*021c*/ 	.word	0x00031800
        /*0220*/ 	.short	0x010a
        /*0222*/ 	.byte	0x3f
	.zero		1


	//   ....[23]....
        /*0224*/ 	.word	0x0000f010
        /*0228*/ 	.word	0x00000010
        /*022c*/ 	.word	0x00031810
        /*0230*/ 	.short	0x010a
        /*0232*/ 	.byte	0x3f
	.zero		1


	//   ....[24]....
        /*0234*/ 	.word	0x0000f060
        /*0238*/ 	.word	0x00000011
        /*023c*/ 	.word	0x00031830
        /*0240*/ 	.short	0x010a
        /*0242*/ 	.byte	0x3f
	.zero		1


	//   ....[25]....
        /*0244*/ 	.word	0x0000f0b0
        /*0248*/ 	.word	0x00000005
        /*024c*/ 	.word	0x00031820
        /*0250*/ 	.short	0x010a
        /*0252*/ 	.byte	0x3f
	.zero		1


	//   ....[26]....
        /*0254*/ 	.word	0x0000f100
        /*0258*/ 	.word	0x00000005
        /*025c*/ 	.word	0x00031838
        /*0260*/ 	.short	0x010a
        /*0262*/ 	.byte	0x3f
	.zero		1


	//   ....[27]....
        /*0264*/ 	.word	0x0000f160
        /*0268*/ 	.word	0x00000013
        /*026c*/ 	.word	0x00031820
        /*0270*/ 	.short	0x010a
        /*0272*/ 	.byte	0x3f
	.zero		1


	//   ....[28]....
        /*0274*/ 	.word	0x0000f1b0
        /*0278*/ 	.word	0x00000005
        /*027c*/ 	.word	0x00031838
        /*0280*/ 	.short	0x010a
        /*0282*/ 	.byte	0x3f
	.zero		1


	//   ....[29]....
        /*0284*/ 	.word	0x0000f280
        /*0288*/ 	.word	0x00000005
        /*028c*/ 	.word	0x00000000
        /*0290*/ 	.short	0x010a
        /*0292*/ 	.byte	0x3f
	.zero		1


	//   ....[30]....
        /*0294*/ 	.word	0x0000f2d0
        /*0298*/ 	.word	0x00000003
        /*029c*/ 	.word	0x00000000
        /*02a0*/ 	.short	0x010a
        /*02a2*/ 	.byte	0x3f
	.zero		1


	//----- nvinfo : EIATTR_NUM_MBARRIERS
	.align		4
.L_600:
        /*02a4*/ 	.byte	0x03, 0x38
        /*02a6*/ 	.short	0x0007


	//----- nvinfo : EIATTR_EXIT_INSTR_OFFSETS
	.align		4
        /*02a8*/ 	.byte	0x04, 0x1c
        /*02aa*/ 	.short	(.L_602 - .L_601)


	//   ....[0]....
.L_601:
        /*02ac*/ 	.word	0x00000650


	//   ....[1]....
        /*02b0*/ 	.word	0x0000bb50


	//   ....[2]....
        /*02b4*/ 	.word	0x0000d470


	//   ....[3]....
        /*02b8*/ 	.word	0x0000efb0


	//----- nvinfo : EIATTR_MAX_THREADS
	.align		4
.L_602:
        /*02bc*/ 	.byte	0x04, 0x05
        /*02be*/ 	.short	(.L_604 - .L_603)
.L_603:
        /*02c0*/ 	.word	0x00000180
        /*02c4*/ 	.word	0x00000001
        /*02c8*/ 	.word	0x00000001


	//----- nvinfo : EIATTR_CRS_STACK_SIZE
	.align		4
.L_604:
        /*02cc*/ 	.byte	0x04, 0x1e
        /*02ce*/ 	.short	(.L_606 - .L_605)
.L_605:
        /*02d0*/ 	.word	0x00000000


	//----- nvinfo : EIATTR_CBANK_PARAM_SIZE
	.align		4
.L_606:
        /*02d4*/ 	.byte	0x03, 0x19
        /*02d6*/ 	.short	0x0970


	//----- nvinfo : EIATTR_PARAM_CBANK
	.align		4
        /*02d8*/ 	.byte	0x04, 0x0a
        /*02da*/ 	.short	(.L_608 - .L_607)
	.align		4
.L_607:
        /*02dc*/ 	.word	index@(.nv.constant0._ZN7cutlass13device_kernelIN5flash11enable_sm90INS1_16FlashAttnBwdSm90INS1_25CollectiveMainloopBwdSm90ILi2ELi1ELi1EN4cute5tupleIJNS5_1CILi1EEES8_S8_EEENS6_IJNS7_ILi64EEENS7_ILi80EEENS7_ILi256EEEEEENS_6half_tEfNS_4arch4Sm90ELb0ELb1ELb0ELb0ELb0ELb0ELb1ELb1ELi2ELi1ELi1ELi1ELb0EEENS1_21CollectiveEpilogueBwdISD_SE_SG_Li256ELb0ELb1ELi2EEENS1_19SingleTileSchedulerILb0ELb0ELb0ELi80EEEEEEEEEvNT_6ParamsE)
        /*02e0*/ 	.short	0x0210
        /*02e2*/ 	.short	0x0970


	//----- nvinfo : EIATTR_SW_WAR
	.align		4
.L_608:
        /*02e4*/ 	.byte	0x04, 0x36
        /*02e6*/ 	.short	(.L_610 - .L_609)
.L_609:
        /*02e8*/ 	.word	0x00000008
.L_610:


//--------------------- .nv.info._ZN7cutlass13device_kernelIN5flash11enable_sm90INS1_16FlashAttnBwdSm90INS1_25CollectiveMainloopBwdSm90ILi2ELi1ELi1EN4cute5tupleIJNS5_1CILi1EEES8_S8_EEENS6_IJNS7_ILi64EEENS7_ILi80EEENS7_ILi256EEEEEENS_6half_tEfNS_4arch4Sm90ELb0ELb1ELb0ELb0ELb0ELb0ELb1ELb1ELi2ELi1ELi1ELi1ELb0EEENS1_24CollectiveEpilogueBwdGQAISD_fSG_Li256ELb0ELb0EEENS1_19SingleTileSchedulerILb0ELb0ELb0ELi80EEEEEEEEEvNT_6ParamsE --------------------------
	.section	.nv.info._ZN7cutlass13device_kernelIN5flash11enable_sm90INS1_16FlashAttnBwdSm90INS1_25CollectiveMainloopBwdSm90ILi2ELi1ELi1EN4cute5tupleIJNS5_1CILi1EEES8_S8_EEENS6_IJNS7_ILi64EEENS7_ILi80EEENS7_ILi256EEEEEENS_6half_tEfNS_4arch4Sm90ELb0ELb1ELb0ELb0ELb0ELb0ELb1ELb1ELi2ELi1ELi1ELi1ELb0EEENS1_24CollectiveEpilogueBwdGQAISD_fSG_Li256ELb0ELb0EEENS1_19SingleTileSchedulerILb0ELb0ELb0ELi80EEEEEEEEEvNT_6ParamsE,"",@"SHT_CUDA_INFO"
	.sectionflags	@""
	.align	4


	//----- nvinfo : EIATTR_CUDA_API_VERSION
	.align		4
        /*0000*/ 	.byte	0x04, 0x37
        /*0002*/ 	.short	(.L_612 - .L_611)
.L_611:
        /*0004*/ 	.word	0x00000082


	//----- nvinfo : EIATTR_KPARAM_INFO
	.align		4
.L_612:
        /*0008*/ 	.byte	0x04, 0x17
        /*000a*/ 	.short	(.L_614 - .L_613)
.L_613:
        /*000c*/ 	.word	0x00000000
        /*0010*/ 	.short	0x0000
        /*0012*/ 	.short	0x0070
        /*0014*/ 	.byte	0x00, 0xf0, 0x01, 0x1a


	//----- nvinfo : EIATTR_SPARSE_MMA_MASK
	.align		4
.L_614:
        /*0018*/ 	.byte	0x03, 0x50
        /*001a*/ 	.short	0x0000


	//----- nvinfo : EIATTR_MAXREG_COUNT
	.align		4
        /*001c*/ 	.byte	0x03, 0x1b
        /*001e*/ 	.short	0x00a8


	//----- nvinfo : EIATTR_NUM_BARRIERS
	.align		4
        /*0020*/ 	.byte	0x02, 0x4c
        /*0022*/ 	.byte	0x0a
	.zero		1


	//----- nvinfo : EIATTR_ANNOTATIONS
	.align		4
        /*0024*/ 	.byte	0x04, 0x55
        /*0026*/ 	.short	(.L_616 - .L_615)


	//   ....[0]....
.L_615:
        /*0028*/ 	.word	0x00000001
        /*002c*/ 	.byte	0xc0, 0x02, 0x00, 0x00, 0x01, 0x00, 0x00, 0x00, 0xe0, 0x0d, 0x00, 0x00, 0x01, 0x00, 0x00, 0x00
        /*003c*/ 	.byte	0xe0, 0xac, 0x00, 0x00


	//----- nvinfo : EIATTR_MERCURY_ISA_VERSION
	.align		4
.L_616:
        /*0040*/ 	.byte	0x03, 0x5f
        /*0042*/ 	.short	0x0101


	//----- nvinfo : EIATTR_INT_WARP_WIDE_INSTR_OFFSETS
	.align		4
        /*0044*/ 	.byte	0x04, 0x31
        /*0046*/ 	.short	(.L_618 - .L_617)


	//   ....[0]....
.L_617:
        /*0048*/ 	.word	0x00000190


	//   ....[1]....
        /*004c*/ 	.word	0x000001c0


	//----- nvinfo : EIATTR_COOP_GROUP_MASK_REGIDS
	.align		4
.L_618:
        /*0050*/ 	.byte	0x04, 0x29
        /*0052*/ 	.short	(.L_620 - .L_619)


	//   ....[0]....
.L_619:
        /*0054*/ 	.word	0xffffffff


	//   ....[1]....
        /*0058*/ 	.word	0xffffffff


	//   ....[2]....
        /*005c*/ 	.word	0xffffffff


	//   ....[3]....
        /*0060*/ 	.word	0xffffffff


	//   ....[4]....
        /*0064*/ 	.word	0xffffffff


	//   ....[5]....
        /*0068*/ 	.word	0xffffffff


	//----- nvinfo : EIATTR_COOP_GROUP_INSTR_OFFSETS
	.align		4
.L_620:
        /*006c*/ 	.byte	0x04, 0x28
        /*006e*/ 	.short	(.L_622 - .L_621)


	//   ....[0]....
.L_621:
        /*0070*/ 	.word	0x00000060


	//   ....[1]....
        /*0074*/ 	.word	0x000001a0


	//   ....[2]....
        /*0078*/ 	.word	0x00000220


	//   ....[3]....
        /*007c*/ 	.word	0x00000400


	//   ....[4]....
        /*0080*/ 	.word	0x00000da0


	//   ....[5]....
        /*0084*/ 	.word	0x00009420


	//----- nvinfo : EIATTR_REG_RECONFIG
	.align		4
.L_622:
        /*0088*/ 	.byte	0x01, 0x54
	.zero		2


	//----- nvinfo : EIATTR_MBARRIER_INSTR_OFFSETS
	.align		4
        /*008c*/ 	.byte	0x04, 0x39
        /*008e*/ 	.short	(.L_624 - .L_623)


	//   ....[0]....
.L_623:
        /*0090*/ 	.word	0x00000290
        /*0094*/ 	.word	0x000000ff
        /*0098*/ 	.word	0x00031800
        /*009c*/ 	.short	0x0100
        /*009e*/ 	.byte	0x06
	.zero		1


	//   ....[1]....
        /*00a0*/ 	.word	0x000003b0
        /*00a4*/ 	.word	0x000000ff
        /*00a8*/ 	.word	0x00031810
        /*00ac*/ 	.short	0x0100
        /*00ae*/ 	.byte	0x08
	.zero		1


	//   ....[2]....
        /*00b0*/ 	.word	0x000003c0
        /*00b4*/ 	.word	0x000000ff
        /*00b8*/ 	.word	0x00031820
        /*00bc*/ 	.short	0x0100
        /*00be*/ 	.byte	0x08
	.zero		1


	//   ....[3]....
        /*00c0*/ 	.word	0x000003d0
        /*00c4*/ 	.word	0x000000ff
        /*00c8*/ 	.word	0x00031818
        /*00cc*/ 	.short	0x0100
        /*00ce*/ 	.byte	0x08
	.zero		1


	//   ....[4]....
        /*00d0*/ 	.word	0x000003e0
        /*00d4*/ 	.word	0x000000ff
        /*00d8*/ 	.word	0x00031828
        /*00dc*/ 	.short	0x0100
        /*00de*/ 	.byte	0x08
	.zero		1


	//   ....[5]....
        /*00e0*/ 	.word	0x00000510
        /*00e4*/ 	.word	0x000000ff
        /*00e8*/ 	.word	0x00031830
        /*00ec*/ 	.short	0x0100
        /*00ee*/ 	.byte	0x08
	.zero		1


	//   ....[6]....
        /*00f0*/ 	.word	0x00000520
        /*00f4*/ 	.word	0x000000ff
        /*00f8*/ 	.word	0x00031838
        /*00fc*/ 	.short	0x0100
        /*00fe*/ 	.byte	0x08
	.zero		1


	//   ....[7]....
        /*0100*/ 	.word	0x00000d30
        /*0104*/ 	.word	0x00000011
        /*0108*/ 	.word	0x00031800
        /*010c*/ 	.short	0x010a
        /*010e*/ 	.byte	0x3f
	.zero		1


	//   ....[8]....
        /*0110*/ 	.word	0x00000dc0
        /*0114*/ 	.word	0x00000011
        /*0118*/ 	.word	0x00031800
        /*011c*/ 	.short	0x010a
        /*011e*/ 	.byte	0x3f
	.zero		1


	//   ....[9]....
        /*0120*/ 	.word	0x00001740
        /*0124*/ 	.word	0x00000010
        /*0128*/ 	.word	0x00031810
        /*012c*/ 	.short	0x010a
        /*012e*/ 	.byte	0x3f
	.zero		1


	//   ....[10]....
        /*0130*/ 	.word	0x00001800
        /*0134*/ 	.word	0x00000010
        /*0138*/ 	.word	0x00031810
        /*013c*/ 	.short	0x010a
        /*013e*/ 	.byte	0x3f
	.zero		1


	//   ....[11]....
        /*0140*/ 	.word	0x000033d0
        /*0144*/ 	.word	0x00000011
        /*0148*/ 	.word	0x00031830
        /*014c*/ 	.short	0x010a
        /*014e*/ 	.byte	0x3f
	.zero		1


	//   ....[12]....
        /*0150*/ 	.word	0x00003490
        /*0154*/ 	.word	0x00000011
        /*0158*/ 	.word	0x00031830
        /*015c*/ 	.short	0x010a
        /*015e*/ 	.byte	0x3f
	.zero		1


	//   ....[13]....
        /*0160*/ 	.word	0x00007f20
        /*0164*/ 	.word	0x00000018
        /*0168*/ 	.word	0x00000000
        /*016c*/ 	.short	0x0101
        /*016e*/ 	.byte	0x3f
	.zero		1


	//   ....[14]....
        /*0170*/ 	.word	0x00008630
        /*0174*/ 	.word	0x00000010
        /*0178*/ 	.word	0x00000000
        /*017c*/ 	.short	0x0101
        /*017e*/ 	.byte	0x3f
	.zero		1


	//   ....[15]....
        /*0180*/ 	.word	0x00009900
        /*0184*/ 	.word	0x00000006
        /*0188*/ 	.word	0x00031820
        /*018c*/ 	.short	0x010a
        /*018e*/ 	.byte	0x3f
	.zero		1


	//   ....[16]....
        /*0190*/ 	.word	0x0000a1d0
        /*0194*/ 	.word	0x00000006
        /*0198*/ 	.word	0x00031838
        /*019c*/ 	.short	0x010a
        /*019e*/ 	.byte	0x3f
	.zero		1


	//   ....[17]....
        /*01a0*/ 	.word	0x0000a530
        /*01a4*/ 	.word	0x00000014
        /*01a8*/ 	.word	0x00031820
        /*01ac*/ 	.short	0x010a
        /*01ae*/ 	.byte	0x3f
	.zero		1


	//   ....[18]....
        /*01b0*/ 	.word	0x0000a910
        /*01b4*/ 	.word	0x00000006
        /*01b8*/ 	.word	0x00031838
        /*01bc*/ 	.short	0x010a
        /*01be*/ 	.byte	0x3f
	.zero		1


	//   ....[19]....
        /*01c0*/ 	.word	0x0000adb0
        /*01c4*/ 	.word	0x00000005
        /*01c8*/ 	.word	0x00000000
        /*01cc*/ 	.short	0x010a
        /*01ce*/ 	.byte	0x3f
	.zero		1


	//   ....[20]....
        /*01d0*/ 	.word	0x0000ae40
        /*01d4*/ 	.word	0x00000003
        /*01d8*/ 	.word	0x00000000
        /*01dc*/ 	.short	0x010a
        /*01de*/ 	.byte	0x3f
	.zero		1


	//   ....[21]....
        /*01e0*/ 	.word	0x0000ae90
        /*01e4*/ 	.word	0x00000007
        /*01e8*/ 	.word	0x00031838
        /*01ec*/ 	.short	0x010a
        /*01ee*/ 	.byte	0x3f
	.zero		1


	//   ....[22]....
        /*01f0*/ 	.word	0x0000aef0
        /*01f4*/ 	.word	0x00000011
        /*01f8*/ 	.word	0x00031800
        /*01fc*/ 	.short	0x010a
        /*01fe*/ 	.byte	0x3f
	.zero		1


	//   ....[23]....
        /*0200*/ 	.word	0x0000af40
        /*0204*/ 	.word	0x00000010
        /*0208*/ 	.word	0x00031810
        /*020c*/ 	.short	0x010a
        /*020e*/ 	.byte	0x3f
	.zero		1


	//   ....[24]....
        /*0210*/ 	.word	0x0000af90
        /*0214*/ 	.word	0x00000011
        /*0218*/ 	.word	0x00031830
        /*021c*/ 	.short	0x010a
        /*021e*/ 	.byte	0x3f
	.zero		1


	//   ....[25]....
        /*0220*/ 	.word	0x0000afe0
        /*0224*/ 	.word	0x00000006
        /*0228*/ 	.word	0x00031820
        /*022c*/ 	.short	0x010a
        /*022e*/ 	.byte	0x3f
	.zero		1


	//   ....[26]....
        /*0230*/ 	.word	0x0000b030
        /*0234*/ 	.word	0x00000006
        /*0238*/ 	.word	0x00031838
        /*023c*/ 	.short	0x010a
        /*023e*/ 	.byte	0x3f
	.zero		1


	//   ....[27]....
        /*0240*/ 	.word	0x0000b090
        /*0244*/ 	.word	0x00000014
        /*0248*/ 	.word	0x00031820
        /*024c*/ 	.short	0x010a
        /*024e*/ 	.byte	0x3f
	.zero		1


	//   ....[28]....
        /*0250*/ 	.word	0x0000b0e0
        /*0254*/ 	.word	0x00000006
        /*0258*/ 	.word	0x00031838
        /*025c*/ 	.short	0x010a
        /*025e*/ 	.byte	0x3f
	.zero		1


	//   ....[29]....
        /*0260*/ 	.word	0x0000b130
        /*0264*/ 	.word	0x00000005
        /*0268*/ 	.word	0x00000000
        /*026c*/ 	.short	0x010a
        /*026e*/ 	.byte	0x3f
	.zero		1


	//   ....[30]....
        /*0270*/ 	.word	0x0000b180
        /*0274*/ 	.word	0x00000003
        /*0278*/ 	.word	0x00000000
        /*027c*/ 	.short	0x010a
        /*027e*/ 	.byte	0x3f
	.zero		1


	//----- nvinfo : EIATTR_NUM_MBARRIERS
	.align		4
.L_624:
        /*0280*/ 	.byte	0x03, 0x38
        /*0282*/ 	.short	0x0007


	//----- nvinfo : EIATTR_EXIT_INSTR_OFFSETS
	.align		4
        /*0284*/ 	.byte	0x04, 0x1c
        /*0286*/ 	.short	(.L_626 - .L_625)


	//   ....[0]....
.L_625:
        /*0288*/ 	.word	0x0000aee0


	//----- nvinfo : EIATTR_MAX_THREADS
	.align		4
.L_626:
        /*028c*/ 	.byte	0x04, 0x05
        /*028e*/ 	.short	(.L_628 - .L_627)
.L_627:
        /*0290*/ 	.word	0x00000180
        /*0294*/ 	.word	0x00000001
        /*0298*/ 	.word	0x00000001


	//----- nvinfo : EIATTR_CRS_STACK_SIZE
	.align		4
.L_628:
        /*029c*/ 	.byte	0x04, 0x1e
        /*029e*/ 	.short	(.L_630 - .L_629)
.L_629:
        /*02a0*/ 	.word	0x00000000


	//----- nvinfo : EIATTR_CBANK_PARAM_SIZE
	.align		4
.L_630:
        /*02a4*/ 	.byte	0x03, 0x19
        /*02a6*/ 	.short	0x06f0


	//----- nvinfo : EIATTR_PARAM_CBANK
	.align		4
        /*02a8*/ 	.byte	0x04, 0x0a
        /*02aa*/ 	.short	(.L_632 - .L_631)
	.align		4
.L_631:
        /*02ac*/ 	.word	index@(.nv.constant0._ZN7cutlass13device_kernelIN5flash11enable_sm90INS1_16FlashAttnBwdSm90INS1_25CollectiveMainloopBwdSm90ILi2ELi1ELi1EN4cute5tupleIJNS5_1CILi1EEES8_S8_EEENS6_IJNS7_ILi64EEENS7_ILi80EEENS7_ILi256EEEEEENS_6half_tEfNS_4arch4Sm90ELb0ELb1ELb0ELb0ELb0ELb0ELb1ELb1ELi2ELi1ELi1ELi1ELb0EEENS1_24CollectiveEpilogueBwdGQAISD_fSG_Li256ELb0ELb0EEENS1_19SingleTileSchedulerILb0ELb0ELb0ELi80EEEEEEEEEvNT_6ParamsE)
        /*02b0*/ 	.short	0x0210
        /*02b2*/ 	.short	0x06f0


	//----- nvinfo : EIATTR_SW_WAR
	.align		4
.L_632:
        /*02b4*/ 	.byte	0x04, 0x36
        /*02b6*/ 	.short	(.L_634 - .L_633)
.L_633:
        /*02b8*/ 	.word	0x00000008
.L_634:


//--------------------- .nv.info._ZN7cutlass13device_kernelIN5flash11enable_sm90INS1_16FlashAttnBwdSm90INS1_25CollectiveMainloopBwdSm90ILi2ELi1ELi1EN4cute5tupleIJNS5_1CILi1EEES8_S8_EEENS6_IJNS7_ILi64EEENS7_ILi80EEENS7_ILi256EEEEEENS_6half_tEfNS_4arch4Sm90ELb0ELb1ELb0ELb1ELb0ELb0ELb1ELb1ELi2ELi1ELi1ELi1ELb0EEENS1_21CollectiveEpilogueBwdISD_SE_SG_Li256ELb1ELb1ELi2EEENS1_19SingleTileSchedulerILb1ELb0ELb0ELi80EEEEEEEEEvNT_6ParamsE --------------------------
	.section	.nv.info._ZN7cutlass13device_kernelIN5flash11enable_sm90INS1_16FlashAttnBwdSm90INS1_25CollectiveMainloopBwdSm90ILi2ELi1ELi1EN4cute5tupleIJNS5_1CILi1EEES8_S8_EEENS6_IJNS7_ILi64EEENS7_ILi80EEENS7_ILi256EEEEEENS_6half_tEfNS_4arch4Sm90ELb0ELb1ELb0ELb1ELb0ELb0ELb1ELb1ELi2ELi1ELi1ELi1ELb0EEENS1_21CollectiveEpilogueBwdISD_SE_SG_Li256ELb1ELb1ELi2EEENS1_19SingleTileSchedulerILb1ELb0ELb0ELi80EEEEEEEEEvNT_6ParamsE,"",@"SHT_CUDA_INFO"
	.sectionflags	@""
	.align	4


	//----- nvinfo : EIATTR_CUDA_API_VERSION
	.align		4
        /*0000*/ 	.byte	0x04, 0x37
        /*0002*/ 	.short	(.L_636 - .L_635)
.L_635:
        /*0004*/ 	.word	0x00000082


	//----- nvinfo : EIATTR_KPARAM_INFO
	.align		4
.L_636:
        /*0008*/ 	.byte	0x04, 0x17
        /*000a*/ 	.short	(.L_638 - .L_637)
.L_637:
        /*000c*/ 	.word	0x00000000
        /*0010*/ 	.short	0x0000
        /*0012*/ 	.short	0x0070
        /*0014*/ 	.byte	0x00, 0xf0, 0x01, 0x1a


	//----- nvinfo : EIATTR_SPARSE_MMA_MASK
	.align		4
.L_638:
        /*0018*/ 	.byte	0x03, 0x50
        /*001a*/ 	.short	0x0000


	//----- nvinfo : EIATTR_MAXREG_COUNT
	.align		4
        /*001c*/ 	.byte	0x03, 0x1b
        /*001e*/ 	.short	0x00a8


	//----- nvinfo : EIATTR_NUM_BARRIERS
	.align		4
        /*0020*/ 	.byte	0x02, 0x4c
        /*0022*/ 	.byte	0x0a
	.zero		1


	//----- nvinfo : EIATTR_ANNOTATIONS
	.align		4
        /*0024*/ 	.byte	0x04, 0x55
        /*0026*/ 	.short	(.L_640 - .L_639)


	//   ....[0]....
.L_639:
        /*0028*/ 	.word	0x00000001
        /*002c*/ 	.byte	0xc0, 0x02, 0x00, 0x00, 0x01, 0x00, 0x00, 0x00, 0x20, 0x12, 0x00, 0x00, 0x01, 0x00, 0x00, 0x00
        /*003c*/ 	.byte	0x20, 0xf4, 0x00, 0x00


	//----- nvinfo : EIATTR_MERCURY_ISA_VERSION
	.align		4
.L_640:
        /*0040*/ 	.byte	0x03, 0x5f
        /*0042*/ 	.short	0x0101


	//----- nvinfo : EIATTR_INT_WARP_WIDE_INSTR_OFFSETS
	.align		4
        /*0044*/ 	.byte	0x04, 0x31
        /*0046*/ 	.short	(.L_642 - .L_641)


	//   ....[0]....
.L_641:
        /*0048*/ 	.word	0x00000190


	//   ....[1]....
        /*004c*/ 	.word	0x000001c0


	//----- nvinfo : EIATTR_COOP_GROUP_MASK_REGIDS
	.align		4
.L_642:
        /*0050*/ 	.byte	0x04, 0x29
        /*0052*/ 	.short	(.L_644 - .L_643)


	//   ....[0]....
.L_643:
        /*0054*/ 	.word	0xffffffff


	//   ....[1]....
        /*0058*/ 	.word	0xffffffff


	//   ....[2]....
        /*005c*/ 	.word	0xffffffff


	//   ....[3]....
        /*0060*/ 	.word	0xffffffff


	//   ....[4]....
        /*0064*/ 	.word	0xffffffff


	//   ....[5]....
        /*0068*/ 	.word	0xffffffff


	//----- nvinfo : EIATTR_COOP_GROUP_INSTR_OFFSETS
	.align		4
.L_644:
        /*006c*/ 	.byte	0x04, 0x28
        /*006e*/ 	.short	(.L_646 - .L_645)


	//   ....[0]....
.L_645:
        /*0070*/ 	.word	0x00000060


	//   ....[1]....
        /*0074*/ 	.word	0x000001a0


	//   ....[2]....
        /*0078*/ 	.word	0x00000220


	//   ....[3]....
        /*007c*/ 	.word	0x00000400


	//   ....[4]....
        /*0080*/ 	.word	0x000011e0


	//   ....[5]....
        /*0084*/ 	.word	0x0000d300


	//----- nvinfo : EIATTR_REG_RECONFIG
	.align		4
.L_646:
        /*0088*/ 	.byte	0x01, 0x54
	.zero		2


	//----- nvinfo : EIATTR_MBARRIER_INSTR_OFFSETS
	.align		4
        /*008c*/ 	.byte	0x04, 0x39
        /*008e*/ 	.short	(.L_648 - .L_647)


	//   ....[0]....
.L_647:
        /*0090*/ 	.word	0x00000290
        /*0094*/ 	.word	0x000000ff
        /*0098*/ 	.word	0x00031600
        /*009c*/ 	.short	0x0100
        /*009e*/ 	.byte	0x06
	.zero		1


	//   ....[1]....
        /*00a0*/ 	.word	0x000003b0
        /*00a4*/ 	.word	0x000000ff
        /*00a8*/ 	.word	0x00031610
        /*00ac*/ 	.short	0x0100
        /*00ae*/ 	.byte	0x08
	.zero		1


	//   ....[2]....
        /*00b0*/ 	.word	0x000003c0
        /*00b4*/ 	.word	0x000000ff
        /*00b8*/ 	.word	0x00031620
        /*00bc*/ 	.short	0x0100
        /*00be*/ 	.byte	0x08
	.zero		1


	//   ....[3]....
        /*00c0*/ 	.word	0x000003d0
        /*00c4*/ 	.word	0x000000ff
        /*00c8*/ 	.word	0x00031618
        /*00cc*/ 	.short	0x0100
        /*00ce*/ 	.byte	0x08
	.zero		1


	//   ....[4]....
        /*00d0*/ 	.word	0x000003e0
        /*00d4*/ 	.word	0x000000ff
        /*00d8*/ 	.word	0x00031628
        /*00dc*/ 	.short	0x0100
        /*00de*/ 	.byte	0x08
	.zero		1


	//   ....[5]....
        /*00e0*/ 	.word	0x00000510
        /*00e4*/ 	.word	0x000000ff
        /*00e8*/ 	.word	0x00031630
        /*00ec*/ 	.short	0x0100
        /*00ee*/ 	.byte	0x08
	.zero		1


	//   ....[6]....
        /*00f0*/ 	.word	0x00000520
        /*00f4*/ 	.word	0x000000ff
        /*00f8*/ 	.word	0x00031638
        /*00fc*/ 	.short	0x0100
        /*00fe*/ 	.byte	0x08
	.zero		1


	//   ....[7]....
        /*0100*/ 	.word	0x00001190
        /*0104*/ 	.word	0x00000011
        /*0108*/ 	.word	0x00031600
        /*010c*/ 	.short	0x010a
        /*010e*/ 	.byte	0x3f
	.zero		1


	//   ....[8]....
        /*0110*/ 	.word	0x00001200
        /*0114*/ 	.word	0x00000011
        /*0118*/ 	.word	0x00031600
        /*011c*/ 	.short	0x010a
        /*011e*/ 	.byte	0x3f
	.zero		1


	//   ....[9]....
        /*0120*/ 	.word	0x00001be0
        /*0124*/ 	.word	0x00000010
        /*0128*/ 	.word	0x00031610
        /*012c*/ 	.short	0x010a
        /*012e*/ 	.byte	0x3f
	.zero		1


	//   ....[10]....
        /*0130*/ 	.word	0x00001ca0
        /*0134*/ 	.word	0x00000010
        /*0138*/ 	.word	0x00031610
        /*013c*/ 	.short	0x010a
        /*013e*/ 	.byte	0x3f
	.zero		1


	//   ....[11]....
        /*0140*/ 	.word	0x00003860
        /*0144*/ 	.word	0x00000011
        /*0148*/ 	.word	0x00031630
        /*014c*/ 	.short	0x010a
        /*014e*/ 	.byte	0x3f
	.zero		1


	//   ....[12]....
        /*0150*/ 	.word	0x00003920
        /*0154*/ 	.word	0x00000011
        /*0158*/ 	.word	0x00031630
        /*015c*/ 	.short	0x010a
        /*015e*/ 	.byte	0x3f
	.zero		1


	//   ....[13]....
        /*0160*/ 	.word	0x00008390
        /*0164*/ 	.word	0x00000018
        /*0168*/ 	.word	0x00000000
        /*016c*/ 	.short	0x0101
        /*016e*/ 	.byte	0x3f
	.zero		1


	//   ....[14]....
        /*0170*/ 	.word	0x00008a90
        /*0174*/ 	.word	0x00000010
        /*0178*/ 	.word	0x00000000
        /*017c*/ 	.short	0x0101
        /*017e*/ 	.byte	0x3f
	.zero		1


	//   ....[15]....
        /*0180*/ 	.word	0x0000ddb0
        /*0184*/ 	.word	0x00000006
        /*0188*/ 	.word	0x00031620
        /*018c*/ 	.short	0x010a
        /*018e*/ 	.byte	0x3f
	.zero		1


	//   ....[16]....
        /*0190*/ 	.word	0x0000e7f0
        /*0194*/ 	.word	0x00000006
        /*0198*/ 	.word	0x00031638
        /*019c*/ 	.short	0x010a
        /*019e*/ 	.byte	0x3f
	.zero		1


	//   ....[17]....
        /*01a0*/ 	.word	0x0000eb40
        /*01a4*/ 	.word	0x00000014
        /*01a8*/ 	.word	0x00031620
        /*01ac*/ 	.short	0x010a
        /*01ae*/ 	.byte	0x3f
	.zero		1


	//   ....[18]....
        /*01b0*/ 	.word	0x0000ef80
        /*01b4*/ 	.word	0x00000006
        /*01b8*/ 	.word	0x00031638
        /*01bc*/ 	.short	0x010a
        /*01be*/ 	.byte	0x3f
	.zero		1


	//   ....[19]....
        /*01c0*/ 	.word	0x0000f4f0
        /*01c4*/ 	.word	0x00000005
        /*01c8*/ 	.word	0x00000000
        /*01cc*/ 	.short	0x010a
        /*01ce*/ 	.byte	0x3f
	.zero		1


	//   ....[20]....
        /*01d0*/ 	.word	0x0000f580
        /*01d4*/ 	.word	0x00000003
        /*01d8*/ 	.word	0x00000000
        /*01dc*/ 	.short	0x010a
        /*01de*/ 	.byte	0x3f
	.zero		1


	//   ....[21]....
        /*01e0*/ 	.word	0x0000f5d0
        /*01e4*/ 	.word	0x00000002
        /*01e8*/ 	.word	0x00031638
        /*01ec*/ 	.short	0x010a
        /*01ee*/ 	.byte	0x3f
	.zero		1


	//   ....[22]....
        /*01f0*/ 	.word	0x0000f630
        /*01f4*/ 	.word	0x00000011
        /*01f8*/ 	.word	0x00031600
        /*01fc*/ 	.short	0x010a
        /*01fe*/ 	.byte	0x3f
	.zero		1


	//   ....[23]....
        /*0200*/ 	.word	0x0000f680
        /*0204*/ 	.word	0x00000010
        /*0208*/ 	.word	0x00031610
        /*020c*/ 	.short	0x010a
        /*020e*/ 	.byte	0x3f
	.zero		1


	//   ....[24]....
        /*0210*/ 	.word	0x0000f6d0
        /*0214*/ 	.word	0x00000011
        /*0218*/ 	.word	0x00031630
        /*021c*/ 	.short	0x010a
        /*021e*/ 	.byte	0x3f
	.zero		1


	//   ....[25]....
        /*0220*/ 	.word	0x0000f720
        /*0224*/ 	.word	0x00000006
        /*0228*/ 	.word	0x00031620
        /*022c*/ 	.short	0x010a
        /*022e*/ 	.byte	0x3f
	.zero		1


	//   ....[26]....
        /*0230*/ 	.word	0x0000f770
        /*0234*/ 	.word	0x00000006
        /*0238*/ 	.word	0x00031638
        /*023c*/ 	.short	0x010a
        /*023e*/ 	.byte	0x3f
	.zero		1


	//   ....[27]....
        /*0240*/ 	.word	0x0000f7d0
        /*0244*/ 	.word	0x00000014
        /*0248*/ 	.word	0x00031620
        /*024c*/ 	.short	0x010a
        /*024e*/ 	.byte	0x3f
	.zero		1


	//   ....[28]....
        /*0250*/ 	.word	0x0000f820
        /*0254*/ 	.word	0x00000006
        /*0258*/ 	.word	0x00031638
        /*025c*/ 	.short	0x010a
        /*025e*/ 	.byte	0x3f
	.zero		1


	//   ....[29]....
        /*0260*/ 	.word	0x0000f870
        /*0264*/ 	.word	0x00000005
        /*0268*/ 	.word	0x00000000
        /*026c*/ 	.short	0x010a
        /*026e*/ 	.byte	0x3f
	.zero		1


	//   ....[30]....
        /*0270*/ 	.word	0x0000f8c0
        /*0274*/ 	.word	0x00000003
        /*0278*/ 	.word	0x00000000
        /*027c*/ 	.short	0x010a
        /*027e*/ 	.byte	0x3f
	.zero		1


	//----- nvinfo : EIATTR_NUM_MBARRIERS
	.align		4
.L_648:
        /*0280*/ 	.byte	0x03, 0x38
        /*0282*/ 	.short	0x0007


	//----- nvinfo : EIATTR_EXIT_INSTR_OFFSETS
	.align		4
        /*0284*/ 	.byte	0x04, 0x1c
        /*0286*/ 	.short	(.L_650 - .L_649)


	//   ....[0]....
.L_649:
        /*0288*/ 	.word	0x0000f620


	//----- nvinfo : EIATTR_MAX_THREADS
	.align		4
.L_650:
        /*028c*/ 	.byte	0x04, 0x05
        /*028e*/ 	.short	(.L_652 - .L_651)
.L_651:
        /*0290*/ 	.word	0x00000180
        /*0294*/ 	.word	0x00000001
        /*0298*/ 	.word	0x00000001


	//----- nvinfo : EIATTR_CRS_STACK_SIZE
	.align		4
.L_652:
        /*029c*/ 	.byte	0x04, 0x1e
        /*029e*/ 	.short	(.L_654 - .L_653)
.L_653:
        /*02a0*/ 	.word	0x00000000


	//----- nvinfo : EIATTR_CBANK_PARAM_SIZE
	.align		4
.L_654:
        /*02a4*/ 	.byte	0x03, 0x19
        /*02a6*/ 	.short	0x06f0


	//----- nvinfo : EIATTR_PARAM_CBANK
	.align		4
        /*02a8*/ 	.byte	0x04, 0x0a
        /*02aa*/ 	.short	(.L_656 - .L_655)
	.align		4
.L_655:
        /*02ac*/ 	.word	index@(.nv.constant0._ZN7cutlass13device_kernelIN5flash11enable_sm90INS1_16FlashAttnBwdSm90INS1_25CollectiveMainloopBwdSm90ILi2ELi1ELi1EN4cute5tupleIJNS5_1CILi1EEES8_S8_EEENS6_IJNS7_ILi64EEENS7_ILi80EEENS7_ILi256EEEEEENS_6half_tEfNS_4arch4Sm90ELb0ELb1ELb0ELb1ELb0ELb0ELb1ELb1ELi2ELi1ELi1ELi1ELb0EEENS1_21CollectiveEpilogueBwdISD_SE_SG_Li256ELb1ELb1ELi2EEENS1_19SingleTileSchedulerILb1ELb0ELb0ELi80EEEEEEEEEvNT_6ParamsE)
        /*02b0*/ 	.short	0x0210
        /*02b2*/ 	.short	0x06f0


	//----- nvinfo : EIATTR_SW_WAR
	.align		4
.L_656:
        /*02b4*/ 	.byte	0x04, 0x36
        /*02b6*/ 	.short	(.L_658 - .L_657)
.L_657:
        /*02b8*/ 	.word	0x00000008
.L_658:


//--------------------- .nv.info._ZN7cutlass13device_kernelIN5flash11enable_sm90INS1_16FlashAttnBwdSm90INS1_25CollectiveMainloopBwdSm90ILi2ELi1ELi1EN4cute5tupleIJNS5_1CILi1EEES8_S8_EEENS6_IJNS7_ILi64EEENS7_ILi80EEENS7_ILi256EEEEEENS_6half_tEfNS_4arch4Sm90ELb0ELb1ELb0ELb1ELb0ELb0ELb1ELb1ELi2ELi1ELi1ELi1ELb0EEENS1_24CollectiveEpilogueBwdGQAISD_fSG_Li256ELb1ELb0EEENS1_19SingleTileSchedulerILb1ELb0ELb0ELi80EEEEEEEEEvNT_6ParamsE --------------------------
	.section	.nv.info._ZN7cutlass13device_kernelIN5flash11enable_sm90INS1_16FlashAttnBwdSm90INS1_25CollectiveMainloopBwdSm90ILi2ELi1ELi1EN4cute5tupleIJNS5_1CILi1EEES8_S8_EEENS6_IJNS7_ILi64EEENS7_ILi80EEENS7_ILi256EEEEEENS_6half_tEfNS_4arch4Sm90ELb0ELb1ELb0ELb1ELb0ELb0ELb1ELb1ELi2ELi1ELi1ELi1ELb0EEENS1_24CollectiveEpilogueBwdGQAISD_fSG_Li256ELb1ELb0EEENS1_19SingleTileSchedulerILb1ELb0ELb0ELi80EEEEEEEEEvNT_6ParamsE,"",@"SHT_CUDA_INFO"
	.sectionflags	@""
	.align	4


	//----- nvinfo : EIATTR_CUDA_API_VERSION
	.align		4
        /*0000*/ 	.byte	0x04, 0x37
        /*0002*/ 	.short	(.L_660 - .L_659)
.L_659:
        /*0004*/ 	.word	0x00000082


	//----- nvinfo : EIATTR_KPARAM_INFO
	.align		4
.L_660:
        /*0008*/ 	.byte	0x04, 0x17
        /*000a*/ 	.short	(.L_662 - .L_661)
.L_661:
        /*000c*/ 	.word	0x00000000
        /*0010*/ 	.short	0x0000
        /*0012*/ 	.short	0x0070
        /*0014*/ 	.byte	0x00, 0xf0, 0x01, 0x1a


	//----- nvinfo : EIATTR_SPARSE_MMA_MASK
	.align		4
.L_662:
        /*0018*/ 	.byte	0x03, 0x50
        /*001a*/ 	.short	0x0000


	//----- nvinfo : EIATTR_MAXREG_COUNT
	.align		4
        /*001c*/ 	.byte	0x03, 0x1b
        /*001e*/ 	.short	0x00a8


	//----- nvinfo : EIATTR_NUM_BARRIERS
	.align		4
        /*0020*/ 	.byte	0x02, 0x4c
        /*0022*/ 	.byte	0x0a
	.zero		1


	//----- nvinfo : EIATTR_ANNOTATIONS
	.align		4
        /*0024*/ 	.byte	0x04, 0x55
        /*0026*/ 	.short	(.L_664 - .L_663)


	//   ....[0]....
.L_663:
        /*0028*/ 	.word	0x00000001
        /*002c*/ 	.byte	0xc0, 0x02, 0x00, 0x00, 0x01, 0x00, 0x00, 0x00, 0x90, 0x07, 0x00, 0x00, 0x01, 0x00, 0x00, 0x00
        /*003c*/ 	.byte	0x60, 0x12, 0x00, 0x00, 0x01, 0x00, 0x00, 0x00, 0x70, 0x12, 0x00, 0x00, 0x01, 0x00, 0x00, 0x00
        /*004c*/ 	.byte	0x20, 0x90, 0x00, 0x00, 0x01, 0x00, 0x00, 0x00, 0xd0, 0xba, 0x00, 0x00


	//----- nvinfo : EIATTR_MERCURY_ISA_VERSION
	.align		4
.L_664:
        /*0058*/ 	.byte	0x03, 0x5f
        /*005a*/ 	.short	0x0101


	//----- nvinfo : EIATTR_INT_WARP_WIDE_INSTR_OFFSETS
	.align		4
        /*005c*/ 	.byte	0x04, 0x31
        /*005e*/ 	.short	(.L_666 - .L_665)


	//   ....[0]....
.L_665:
        /*0060*/ 	.word	0x00000190


	//   ....[1]....
        /*0064*/ 	.word	0x000001c0


	//----- nvinfo : EIATTR_COOP_GROUP_MASK_REGIDS
	.align		4
.L_666:
        /*0068*/ 	.byte	0x04, 0x29
        /*006a*/ 	.short	(.L_668 - .L_667)


	//   ....[0]....
.L_667:
        /*006c*/ 	.word	0xffffffff


	//   ....[1]....
        /*0070*/ 	.word	0xffffffff


	//   ....[2]....
        /*0074*/ 	.word	0xffffffff


	//   ....[3]....
        /*0078*/ 	.word	0xffffffff


	//   ....[4]....
        /*007c*/ 	.word	0xffffffff


	//   ....[5]....
        /*0080*/ 	.word	0xffffffff


	//----- nvinfo : EIATTR_COOP_GROUP_INSTR_OFFSETS
	.align		4
.L_668:
        /*0084*/ 	.byte	0x04, 0x28
        /*0086*/ 	.short	(.L_670 - .L_669)


	//   ....[0]....
.L_669:
        /*0088*/ 	.word	0x00000060


	//   ....[1]....
        /*008c*/ 	.word	0x000001a0


	//   ....[2]....
        /*0090*/ 	.word	0x00000220


	//   ....[3]....
        /*0094*/ 	.word	0x00000400


	//   ....[4]....
        /*0098*/ 	.word	0x00001220


	//   ....[5]....
        /*009c*/ 	.word	0x000099b0


	//----- nvinfo : EIATTR_REG_RECONFIG
	.align		4
.L_670:
        /*00a0*/ 	.byte	0x01, 0x54
	.zero		2


	//----- nvinfo : EIATTR_MBARRIER_INSTR_OFFSETS
	.align		4
        /*00a4*/ 	.byte	0x04, 0x39
        /*00a6*/ 	.short	(.L_672 - .L_671)


	//   ....[0]....
.L_671:
        /*00a8*/ 	.word	0x00000290
        /*00ac*/ 	.word	0x000000ff
        /*00b0*/ 	.word	0x00031800
        /*00b4*/ 	.short	0x0100
        /*00b6*/ 	.byte	0x06
	.zero		1


	//   ....[1]....
        /*00b8*/ 	.word	0x000003b0
        /*00bc*/ 	.word	0x000000ff
        /*00c0*/ 	.word	0x00031810
        /*00c4*/ 	.short	0x0100
        /*00c6*/ 	.byte	0x08
	.zero		1


	//   ....[2]....
        /*00c8*/ 	.word	0x000003c0
        /*00cc*/ 	.word	0x000000ff
        /*00d0*/ 	.word	0x00031820
        /*00d4*/ 	.short	0x0100
        /*00d6*/ 	.byte	0x08
	.zero		1


	//   ....[3]....
        /*00d8*/ 	.word	0x000003d0
        /*00dc*/ 	.word	0x000000ff
        /*00e0*/ 	.word	0x00031818
        /*00e4*/ 	.short	0x0100
        /*00e6*/ 	.byte	0x08
	.zero		1


	//   ....[4]....
        /*00e8*/ 	.word	0x000003e0
        /*00ec*/ 	.word	0x000000ff
        /*00f0*/ 	.word	0x00031828
        /*00f4*/ 	.short	0x0100
        /*00f6*/ 	.byte	0x08
	.zero		1


	//   ....[5]....
        /*00f8*/ 	.word	0x00000510
        /*00fc*/ 	.word	0x000000ff
        /*0100*/ 	.word	0x00031830
        /*0104*/ 	.short	0x0100
        /*0106*/ 	.byte	0x08
	.zero		1


	//   ....[6]....
        /*0108*/ 	.word	0x00000520
        /*010c*/ 	.word	0x000000ff
        /*0110*/ 	.word	0x00031838
        /*0114*/ 	.short	0x0100
        /*0116*/ 	.byte	0x08
	.zero		1


	//   ....[7]....
        /*0118*/ 	.word	0x00001200
        /*011c*/ 	.word	0x00000011
        /*0120*/ 	.word	0x00031800
        /*0124*/ 	.short	0x010a
        /*0126*/ 	.byte	0x3f
	.zero		1


	//   ....[8]....
        /*0128*/ 	.word	0x00001240
        /*012c*/ 	.word	0x00000011
        /*0130*/ 	.word	0x00031800
        /*0134*/ 	.short	0x010a
        /*0136*/ 	.byte	0x3f
	.zero		1


	//   ....[9]....
        /*0138*/ 	.word	0x00001c20
        /*013c*/ 	.word	0x00000010
        /*0140*/ 	.word	0x00031810
        /*0144*/ 	.short	0x010a
        /*0146*/ 	.byte	0x3f
	.zero		1


	//   ....[10]....
        /*0148*/ 	.word	0x00001ce0
        /*014c*/ 	.word	0x00000010
        /*0150*/ 	.word	0x00031810
        /*0154*/ 	.short	0x010a
        /*0156*/ 	.byte	0x3f
	.zero		1


	//   ....[11]....
        /*0158*/ 	.word	0x000038a0
        /*015c*/ 	.word	0x00000011
        /*0160*/ 	.word	0x00031830
        /*0164*/ 	.short	0x010a
        /*0166*/ 	.byte	0x3f
	.zero		1


	//   ....[12]....
        /*0168*/ 	.word	0x00003960
        /*016c*/ 	.word	0x00000011
        /*0170*/ 	.word	0x00031830
        /*0174*/ 	.short	0x010a
        /*0176*/ 	.byte	0x3f
	.zero		1


	//   ....[13]....
        /*0178*/ 	.word	0x000083b0
        /*017c*/ 	.word	0x00000018
        /*0180*/ 	.word	0x00000000
        /*0184*/ 	.short	0x0101
        /*0186*/ 	.byte	0x3f
	.zero		1


	//   ....[14]....
        /*0188*/ 	.word	0x00008ab0
        /*018c*/ 	.word	0x00000010
        /*0190*/ 	.word	0x00000000
        /*0194*/ 	.short	0x0101
        /*0196*/ 	.byte	0x3f
	.zero		1


	//   ....[15]....
        /*0198*/ 	.word	0x0000a460
        /*019c*/ 	.word	0x00000006
        /*01a0*/ 	.word	0x00031820
        /*01a4*/ 	.short	0x010a
        /*01a6*/ 	.byte	0x3f
	.zero		1


	//   ....[16]....
        /*01a8*/ 	.word	0x0000aea0
        /*01ac*/ 	.word	0x00000006
        /*01b0*/ 	.word	0x00031838
        /*01b4*/ 	.short	0x010a
        /*01b6*/ 	.byte	0x3f
	.zero		1


	//   ....[17]....
        /*01b8*/ 	.word	0x0000b1f0
        /*01bc*/ 	.word	0x00000014
        /*01c0*/ 	.word	0x00031820
        /*01c4*/ 	.short	0x010a
        /*01c6*/ 	.byte	0x3f
	.zero		1


	//   ....[18]....
        /*01c8*/ 	.word	0x0000b630
        /*01cc*/ 	.word	0x00000006
        /*01d0*/ 	.word	0x00031838
        /*01d4*/ 	.short	0x010a
        /*01d6*/ 	.byte	0x3f
	.zero		1


	//   ....[19]....
        /*01d8*/ 	.word	0x0000bba0
        /*01dc*/ 	.word	0x00000005
        /*01e0*/ 	.word	0x00000000
        /*01e4*/ 	.short	0x010a
        /*01e6*/ 	.byte	0x3f
	.zero		1


	//   ....[20]....
        /*01e8*/ 	.word	0x0000bc30
        /*01ec*/ 	.word	0x00000003
        /*01f0*/ 	.word	0x00000000
        /*01f4*/ 	.short	0x010a
        /*01f6*/ 	.byte	0x3f
	.zero		1


	//   ....[21]....
        /*01f8*/ 	.word	0x0000bc80
        /*01fc*/ 	.word	0x00000002
        /*0200*/ 	.word	0x00031838
        /*0204*/ 	.short	0x010a
        /*0206*/ 	.byte	0x3f
	.zero		1


	//   ....[22]....
        /*0208*/ 	.word	0x0000bce0
        /*020c*/ 	.word	0x00000011
        /*0210*/ 	.word	0x00031800
        /*0214*/ 	.short	0x010a
        /*0216*/ 	.byte	0x3f
	.zero		1


	//   ....[23]....
        /*0218*/ 	.word	0x0000bd30
        /*021c*/ 	.word	0x00000010
        /*0220*/ 	.word	0x00031810
        /*0224*/ 	.short	0x010a
        /*0226*/ 	.byte	0x3f
	.zero		1


	//   ....[24]....
        /*0228*/ 	.word	0x0000bd80
        /*022c*/ 	.word	0x00000011
        /*0230*/ 	.word	0x00031830
        /*0234*/ 	.short	0x010a
        /*0236*/ 	.byte	0x3f
	.zero		1


	//   ....[25]....
        /*0238*/ 	.word	0x0000bdd0
        /*023c*/ 	.word	0x00000006
        /*0240*/ 	.word	0x00031820
        /*0244*/ 	.short	0x010a
        /*0246*/ 	.byte	0x3f
	.zero		1


	//   ....[26]....
        /*0248*/ 	.word	0x0000be20
        /*024c*/ 	.word	0x00000006
        /*0250*/ 	.word	0x00031838
        /*0254*/ 	.short	0x010a
        /*0256*/ 	.byte	0x3f
	.zero		1


	//   ....[27]....
        /*0258*/ 	.word	0x0000be80
        /*025c*/ 	.word	0x00000014
        /*0260*/ 	.word	0x00031820
        /*0264*/ 	.short	0x010a
        /*0266*/ 	.byte	0x3f
	.zero		1


	//   ....[28]....
        /*0268*/ 	.word	0x0000bed0
        /*026c*/ 	.word	0x00000006
        /*0270*/ 	.word	0x00031838
        /*0274*/ 	.short	0x010a
        /*0276*/ 	.byte	0x3f
	.zero		1


	//   ....[29]....
        /*0278*/ 	.word	0x0000bf20
        /*027c*/ 	.word	0x00000005
        /*0280*/ 	.word	0x00000000
        /*0284*/ 	.short	0x010a
        /*0286*/ 	.byte	0x3f
	.zero		1


	//   ....[30]....
        /*0288*/ 	.word	0x0000bf70
        /*028c*/ 	.word	0x00000003
        /*0290*/ 	.word	0x00000000
        /*0294*/ 	.short	0x010a
        /*0296*/ 	.byte	0x3f
	.zero		1


	//----- nvinfo : EIATTR_NUM_MBARRIERS
	.align		4
.L_672:
        /*0298*/ 	.byte	0x03, 0x38
        /*029a*/ 	.short	0x0007


	//----- nvinfo : EIATTR_EXIT_INSTR_OFFSETS
	.align		4
        /*029c*/ 	.byte	0x04, 0x1c
        /*029e*/ 	.short	(.L_674 - .L_673)


	//   ....[0]....
.L_673:
        /*02a0*/ 	.word	0x0000bcd0


	//----- nvinfo : EIATTR_MAX_THREADS
	.align		4
.L_674:
        /*02a4*/ 	.byte	0x04, 0x05
        /*02a6*/ 	.short	(.L_676 - .L_675)
.L_675:
        /*02a8*/ 	.word	0x00000180
        /*02ac*/ 	.word	0x00000001
        /*02b0*/ 	.word	0x00000001


	//----- nvinfo : EIATTR_CRS_STACK_SIZE
	.align		4
.L_676:
        /*02b4*/ 	.byte	0x04, 0x1e
        /*02b6*/ 	.short	(.L_678 - .L_677)
.L_677:
        /*02b8*/ 	.word	0x00000000


	//----- nvinfo : EIATTR_CBANK_PARAM_SIZE
	.align		4
.L_678:
        /*02bc*/ 	.byte	0x03, 0x19
        /*02be*/ 	.short	0x06f0


	//----- nvinfo : EIATTR_PARAM_CBANK
	.align		4
        /*02c0*/ 	.byte	0x04, 0x0a
        /*02c2*/ 	.short	(.L_680 - .L_679)
	.align		4
.L_679:
        /*02c4*/ 	.word	index@(.nv.constant0._ZN7cutlass13device_kernelIN5flash11enable_sm90INS1_16FlashAttnBwdSm90INS1_25CollectiveMainloopBwdSm90ILi2ELi1ELi1EN4cute5tupleIJNS5_1CILi1EEES8_S8_EEENS6_IJNS7_ILi64EEENS7_ILi80EEENS7_ILi256EEEEEENS_6half_tEfNS_4arch4Sm90ELb0ELb1ELb0ELb1ELb0ELb0ELb1ELb1ELi2ELi1ELi1ELi1ELb0EEENS1_24CollectiveEpilogueBwdGQAISD_fSG_Li256ELb1ELb0EEENS1_19SingleTileSchedulerILb1ELb0ELb0ELi80EEEEEEEEEvNT_6ParamsE)
        /*02c8*/ 	.short	0x0210
        /*02ca*/ 	.short	0x06f0


	//----- nvinfo : EIATTR_SW_WAR
	.align		4
.L_680:
        /*02cc*/ 	.byte	0x04, 0x36
        /*02ce*/ 	.short	(.L_682 - .L_681)
.L_681:
        /*02d0*/ 	.word	0x00000008
.L_682:


//--------------------- .nv.info._ZN7cutlass13device_kernelIN5flash11enable_sm90INS1_16FlashAttnBwdSm90INS1_25CollectiveMainloopBwdSm90ILi2ELi1ELi1EN4cute5tupleIJNS5_1CILi1EEES8_S8_EEENS6_IJNS7_ILi64EEENS7_ILi80EEENS7_ILi256EEEEEENS_6half_tEfNS_4arch4Sm90ELb1ELb0ELb0ELb0ELb0ELb0ELb1ELb1ELi2ELi1ELi1ELi1ELb0EEENS1_21CollectiveEpilogueBwdISD_SE_SG_Li256ELb0ELb1ELi2EEENS1_25SingleTileBwdLPTSchedulerILb0ELi80ELb0EEEEEEEEEvNT_6ParamsE --------------------------
	.section	.nv.info._ZN7cutlass13device_kernelIN5flash11enable_sm90INS1_16FlashAttnBwdSm90INS1_25CollectiveMainloopBwdSm90ILi2ELi1ELi1EN4cute5tupleIJNS5_1CILi1EEES8_S8_EEENS6_IJNS7_ILi64EEENS7_ILi80EEENS7_ILi256EEEEEENS_6half_tEfNS_4arch4Sm90ELb1ELb0ELb0ELb0ELb0ELb0ELb1ELb1ELi2ELi1ELi1ELi1ELb0EEENS1_21CollectiveEpilogueBwdISD_SE_SG_Li256ELb0ELb1ELi2EEENS1_25SingleTileBwdLPTSchedulerILb0ELi80ELb0EEEEEEEEEvNT_6ParamsE,"",@"SHT_CUDA_INFO"
	.sectionflags	@""
	.align	4


	//----- nvinfo : EIATTR_CUDA_API_VERSION
	.align		4
        /*0000*/ 	.byte	0x04, 0x37
        /*0002*/ 	.short	(.L_684 - .L_683)
.L_683:
        /*0004*/ 	.word	0x00000082


	//----- nvinfo : EIATTR_KPARAM_INFO
	.align		4
.L_684:
        /*0008*/ 	.byte	0x04, 0x17
        /*000a*/ 	.short	(.L_686 - .L_685)
.L_685:
        /*000c*/ 	.word	0x00000000
        /*0010*/ 	.short	0x0000
        /*0012*/ 	.short	0x0070
        /*0014*/ 	.byte	0x00, 0xf0, 0x01, 0x24


	//----- nvinfo : EIATTR_SPARSE_MMA_MASK
	.align		4
.L_686:
        /*0018*/ 	.byte	0x03, 0x50
        /*001a*/ 	.short	0x0000


	//----- nvinfo : EIATTR_MAXREG_COUNT
	.align		4
        /*001c*/ 	.byte	0x03, 0x1b
        /*001e*/ 	.short	0x00a8


	//----- nvinfo : EIATTR_NUM_BARRIERS
	.align		4
        /*0020*/ 	.byte	0x02, 0x4c
        /*0022*/ 	.byte	0x0a
	.zero		1


	//----- nvinfo : EIATTR_EXTERNS
	.align		4
        /*0024*/ 	.byte	0x04, 0x0f
        /*0026*/ 	.short	(.L_688 - .L_687)


	//   ....[0]....
	.align		4
.L_687:
        /*0028*/ 	.word	index@(__assertfail)


	//----- nvinfo : EIATTR_ANNOTATIONS
	.align		4
.L_688:
        /*002c*/ 	.byte	0x04, 0x55
        /*002e*/ 	.short	(.L_690 - .L_689)


	//   ....[0]....
.L_689:
        /*0030*/ 	.word	0x00000001
        /*0034*/ 	.byte	0x80, 0x13, 0x00, 0x00, 0x01, 0x00, 0x00, 0x00, 0xc0, 0x13, 0x00, 0x00, 0x01, 0x00, 0x00, 0x00
        /*0044*/ 	.byte	0x10, 0x3f, 0x00, 0x00, 0x01, 0x00, 0x00, 0x00, 0xc0, 0x3f, 0x00, 0x00, 0x01, 0x00, 0x00, 0x00
        /*0054*/ 	.byte	0x60, 0x46, 0x00, 0x00, 0x01, 0x00, 0x00, 0x00, 0xc0, 0xe0, 0x00, 0x00, 0x01, 0x00, 0x00, 0x00
        /*0064*/ 	.byte	0x40, 0xe1, 0x00, 0x00


	//----- nvinfo : EIATTR_MERCURY_ISA_VERSION
	.align		4
.L_690:
        /*0068*/ 	.byte	0x03, 0x5f
        /*006a*/ 	.short	0x0101


	//----- nvinfo : EIATTR_INT_WARP_WIDE_INSTR_OFFSETS
	.align		4
        /*006c*/ 	.byte	0x04, 0x31
        /*006e*/ 	.short	(.L_692 - .L_691)


	//   ....[0]....
.L_691:
        /*0070*/ 	.word	0x000001e0


	//   ....[1]....
        /*0074*/ 	.word	0x00000290


	//----- nvinfo : EIATTR_COOP_GROUP_MASK_REGIDS
	.align		4
.L_692:
        /*0078*/ 	.byte	0x04, 0x29
        /*007a*/ 	.short	(.L_694 - .L_693)


	//   ....[0]....
.L_693:
        /*007c*/ 	.word	0xffffffff


	//   ....[1]....
        /*0080*/ 	.word	0xffffffff


	//   ....[2]....
        /*0084*/ 	.word	0xffffffff


	//   ....[3]....
        /*0088*/ 	.word	0xffffffff


	//   ....[4]....
        /*008c*/ 	.word	0xffffffff


	//   ....[5]....
        /*0090*/ 	.word	0xffffffff


	//   ....[6]....
        /*0094*/ 	.word	0xffffffff


	//----- nvinfo : EIATTR_COOP_GROUP_INSTR_OFFSETS
	.align		4
.L_694:
        /*0098*/ 	.byte	0x04, 0x28
        /*009a*/ 	.short	(.L_696 - .L_695)


	//   ....[0]....
.L_695:
        /*009c*/ 	.word	0x00000060


	//   ....[1]....
        /*00a0*/ 	.word	0x000001f0


	//   ....[2]....
        /*00a4*/ 	.word	0x000002a0


	//   ....[3]....
        /*00a8*/ 	.word	0x00000400


	//   ....[4]....
        /*00ac*/ 	.word	0x00000f80


	//   ....[5]....
        /*00b0*/ 	.word	0x0000aee0


	//   ....[6]....
        /*00b4*/ 	.word	0x0000d120


	//----- nvinfo : EIATTR_REG_RECONFIG
	.align		4
.L_696:
        /*00b8*/ 	.byte	0x01, 0x54
	.zero		2


	//----- nvinfo : EIATTR_SYSCALL_OFFSETS
	.align		4
        /*00bc*/ 	.byte	0x04, 0x46
        /*00be*/ 	.short	(.L_698 - .L_697)


	//   ....[0]....
.L_697:
        /*00c0*/ 	.word	0x0000a900


	//   ....[1]....
        /*00c4*/ 	.word	0x0000aa40


	//   ....[2]....
        /*00c8*/ 	.word	0x0000ab60


	//   ....[3]....
        /*00cc*/ 	.word	0x0000ac80


	//----- nvinfo : EIATTR_MBARRIER_INSTR_OFFSETS
	.align		4
.L_698:
        /*00d0*/ 	.byte	0x04, 0x39
        /*00d2*/ 	.short	(.L_700 - .L_699)


	//   ....[0]....
.L_699:
        /*00d4*/ 	.word	0x000002c0
        /*00d8*/ 	.word	0x000000ff
        /*00dc*/ 	.word	0x00031800
        /*00e0*/ 	.short	0x0100
        /*00e2*/ 	.byte	0x06
	.zero		1


	//   ....[1]....
        /*00e4*/ 	.word	0x000003b0
        /*00e8*/ 	.word	0x000000ff
        /*00ec*/ 	.word	0x00031810
        /*00f0*/ 	.short	0x0100
        /*00f2*/ 	.byte	0x08
	.zero		1


	//   ....[2]....
        /*00f4*/ 	.word	0x000003c0
        /*00f8*/ 	.word	0x000000ff
        /*00fc*/ 	.word	0x00031820
        /*0100*/ 	.short	0x0100
        /*0102*/ 	.byte	0x08
	.zero		1


	//   ....[3]....
        /*0104*/ 	.word	0x000003d0
        /*0108*/ 	.word	0x000000ff
        /*010c*/ 	.word	0x00031818
        /*0110*/ 	.short	0x0100
        /*0112*/ 	.byte	0x08
	.zero		1


	//   ....[4]....
        /*0114*/ 	.word	0x000003e0
        /*0118*/ 	.word	0x000000ff
        /*011c*/ 	.word	0x00031828
        /*0120*/ 	.short	0x0100
        /*0122*/ 	.byte	0x08
	.zero		1


	//   ....[5]....
        /*0124*/ 	.word	0x00000510
        /*0128*/ 	.word	0x000000ff
        /*012c*/ 	.word	0x00031830
        /*0130*/ 	.short	0x0100
        /*0132*/ 	.byte	0x08
	.zero		1


	//   ....[6]....
        /*0134*/ 	.word	0x00000520
        /*0138*/ 	.word	0x000000ff
        /*013c*/ 	.word	0x00031838
        /*0140*/ 	.short	0x0100
        /*0142*/ 	.byte	0x08
	.zero		1


	//   ....[7]....
        /*0144*/ 	.word	0x00000f00
        /*0148*/ 	.word	0x00000011
        /*014c*/ 	.word	0x00031800
        /*0150*/ 	.short	0x010a
        /*0152*/ 	.byte	0x3f
	.zero		1


	//   ....[8]....
        /*0154*/ 	.word	0x00001000
        /*0158*/ 	.word	0x00000011
        /*015c*/ 	.word	0x00031800
        /*0160*/ 	.short	0x010a
        /*0162*/ 	.byte	0x3f
	.zero		1


	//   ....[9]....
        /*0164*/ 	.word	0x000018a0
        /*0168*/ 	.word	0x00000010
        /*016c*/ 	.word	0x00031810
        /*0170*/ 	.short	0x010a
        /*0172*/ 	.byte	0x3f
	.zero		1


	//   ....[10]....
        /*0174*/ 	.word	0x00001970
        /*0178*/ 	.word	0x00000010
        /*017c*/ 	.word	0x00031810
        /*0180*/ 	.short	0x010a
        /*0182*/ 	.byte	0x3f
	.zero		1


	//   ....[11]....
        /*0184*/ 	.word	0x00003ee0
        /*0188*/ 	.word	0x00000011
        /*018c*/ 	.word	0x00031830
        /*0190*/ 	.short	0x010a
        /*0192*/ 	.byte	0x3f
	.zero		1


	//   ....[12]....
        /*0194*/ 	.word	0x00003f90
        /*0198*/ 	.word	0x00000011
        /*019c*/ 	.word	0x00031830
        /*01a0*/ 	.short	0x010a
        /*01a2*/ 	.byte	0x3f
	.zero		1


	//   ....[13]....
        /*01a4*/ 	.word	0x00009870
        /*01a8*/ 	.word	0x00000018
        /*01ac*/ 	.word	0x00000000
        /*01b0*/ 	.short	0x0101
        /*01b2*/ 	.byte	0x3f
	.zero		1


	//   ....[14]....
        /*01b4*/ 	.word	0x0000a240
        /*01b8*/ 	.word	0x00000010
        /*01bc*/ 	.word	0x00000000
        /*01c0*/ 	.short	0x0101
        /*01c2*/ 	.byte	0x3f
	.zero		1


	//   ....[15]....
        /*01c4*/ 	.word	0x0000d7a0
        /*01c8*/ 	.word	0x00000007
        /*01cc*/ 	.word	0x00031820
        /*01d0*/ 	.short	0x010a
        /*01d2*/ 	.byte	0x3f
	.zero		1


	//   ....[16]....
        /*01d4*/ 	.word	0x0000e040
        /*01d8*/ 	.word	0x00000007
        /*01dc*/ 	.word	0x00031838
        /*01e0*/ 	.short	0x010a
        /*01e2*/ 	.byte	0x3f
	.zero		1


	//   ....[17]....
        /*01e4*/ 	.word	0x0000e3d0
        /*01e8*/ 	.word	0x00000013
        /*01ec*/ 	.word	0x00031820
        /*01f0*/ 	.short	0x010a
        /*01f2*/ 	.byte	0x3f
	.zero		1


	//   ....[18]....
        /*01f4*/ 	.word	0x0000e7b0
        /*01f8*/ 	.word	0x00000007
        /*01fc*/ 	.word	0x00031838
        /*0200*/ 	.short	0x010a
        /*0202*/ 	.byte	0x3f
	.zero		1


	//   ....[19]....
        /*0204*/ 	.word	0x0000ec70
        /*0208*/ 	.word	0x00000003
        /*020c*/ 	.word	0x00000000
        /*0210*/ 	.short	0x010a
        /*0212*/ 	.byte	0x3f
	.zero		1


	//   ....[20]....
        /*0214*/ 	.word	0x0000ed00
        /*0218*/ 	.word	0x00000011
        /*021c*/ 	.word	0x00000000
        /*0220*/ 	.short	0x010a
        /*0222*/ 	.byte	0x3f
	.zero		1


	//   ....[21]....
        /*0224*/ 	.word	0x0000ed50
        /*0228*/ 	.word	0x00000005
        /*022c*/ 	.word	0x00031838
        /*0230*/ 	.short	0x010a
        /*0232*/ 	.byte	0x3f
	.zero		1


	//   ....[22]....
        /*0234*/ 	.word	0x0000edb0
        /*0238*/ 	.word	0x00000011
        /*023c*/ 	.word	0x00031800
        /*0240*/ 	.short	0x010a
        /*0242*/ 	.byte	0x3f
	.zero		1


	//   ....[23]....
        /*0244*/ 	.word	0x0000ee00
        /*0248*/ 	.word	0x00000010
        /*024c*/ 	.word	0x00031810
        /*0250*/ 	.short	0x010a
        /*0252*/ 	.byte	0x3f
	.zero		1


	//   ....[24]....
        /*0254*/ 	.word	0x0000ee50
        /*0258*/ 	.word	0x00000011
        /*025c*/ 	.word	0x00031830
        /*0260*/ 	.short	0x010a
        /*0262*/ 	.byte	0x3f
	.zero		1


	//   ....[25]....
        /*0264*/ 	.word	0x0000eea0
        /*0268*/ 	.word	0x00000007
        /*026c*/ 	.word	0x00031820
        /*0270*/ 	.short	0x010a
        /*0272*/ 	.byte	0x3f
	.zero		1


	//   ....[26]....
        /*0274*/ 	.word	0x0000eef0
        /*0278*/ 	.word	0x00000007
        /*027c*/ 	.word	0x00031838
        /*0280*/ 	.short	0x010a
        /*0282*/ 	.byte	0x3f
	.zero		1


	//   ....[27]....
        /*0284*/ 	.word	0x0000ef50
        /*0288*/ 	.word	0x00000013
        /*028c*/ 	.word	0x00031820
        /*0290*/ 	.short	0x010a
        /*0292*/ 	.byte	0x3f
	.zero		1


	//   ....[28]....
        /*0294*/ 	.word	0x0000efa0
        /*0298*/ 	.word	0x00000007
        /*029c*/ 	.word	0x00031838
        /*02a0*/ 	.short	0x010a
        /*02a2*/ 	.byte	0x3f
	.zero		1


	//   ....[29]....
        /*02a4*/ 	.word	0x0000f070
        /*02a8*/ 	.word	0x00000003
        /*02ac*/ 	.word	0x00000000
        /*02b0*/ 	.short	0x010a
        /*02b2*/ 	.byte	0x3f
	.zero		1


	//   ....[30]....
        /*02b4*/ 	.word	0x0000f0c0
        /*02b8*/ 	.word	0x00000011
        /*02bc*/ 	.word	0x00000000
        /*02c0*/ 	.short	0x010a
        /*02c2*/ 	.byte	0x3f
	.zero		1


	//----- nvinfo : EIATTR_NUM_MBARRIERS
	.align		4
.L_700:
        /*02c4*/ 	.byte	0x03, 0x38
        /*02c6*/ 	.short	0x0007


	//----- nvinfo : EIATTR_EXIT_INSTR_OFFSETS
	.align		4
        /*02c8*/ 	.byte	0x04, 0x1c
        /*02ca*/ 	.short	(.L_702 - .L_701)


	//   ....[0]....
.L_701:
        /*02cc*/ 	.word	0x00000880


	//   ....[1]....
        /*02d0*/ 	.word	0x0000b7d0


	//   ....[2]....
        /*02d4*/ 	.word	0x0000d0d0


	//   ....[3]....
        /*02d8*/ 	.word	0x0000eda0


	//----- nvinfo : EIATTR_MAX_THREADS
	.align		4
.L_702:
        /*02dc*/ 	.byte	0x04, 0x05
        /*02de*/ 	.short	(.L_704 - .L_703)
.L_703:
        /*02e0*/ 	.word	0x00000180
        /*02e4*/ 	.word	0x00000001
        /*02e8*/ 	.word	0x00000001


	//----- nvinfo : EIATTR_CRS_STACK_SIZE
	.align		4
.L_704:
        /*02ec*/ 	.byte	0x04, 0x1e
        /*02ee*/ 	.short	(.L_706 - .L_705)
.L_705:
        /*02f0*/ 	.word	0x00000000


	//----- nvinfo : EIATTR_CBANK_PARAM_SIZE
	.align		4
.L_706:
        /*02f4*/ 	.byte	0x03, 0x19
        /*02f6*/ 	.short	0x0970


	//----- nvinfo : EIATTR_PARAM_CBANK
	.align		4
        /*02f8*/ 	.byte	0x04, 0x0a
        /*02fa*/ 	.short	(.L_708 - .L_707)
	.align		4
.L_707:
        /*02fc*/ 	.word	index@(.nv.constant0._ZN7cutlass13device_kernelIN5flash11enable_sm90INS1_16FlashAttnBwdSm90INS1_25CollectiveMainloopBwdSm90ILi2ELi1ELi1EN4cute5tupleIJNS5_1CILi1EEES8_S8_EEENS6_IJNS7_ILi64EEENS7_ILi80EEENS7_ILi256EEEEEENS_6half_tEfNS_4arch4Sm90ELb1ELb0ELb0ELb0ELb0ELb0ELb1ELb1ELi2ELi1ELi1ELi1ELb0EEENS1_21CollectiveEpilogueBwdISD_SE_SG_Li256ELb0ELb1ELi2EEENS1_25SingleTileBwdLPTSchedulerILb0ELi80ELb0EEEEEEEEEvNT_6ParamsE)
        /*0300*/ 	.short	0x0210
        /*0302*/ 	.short	0x0970


	//----- nvinfo : EIATTR_SW_WAR
	.align		4
.L_708:
        /*0304*/ 	.byte	0x04, 0x36
        /*0306*/ 	.short	(.L_710 - .L_709)
.L_709:
        /*0308*/ 	.word	0x00000008
.L_710:


//--------------------- .nv.info._ZN7cutlass13device_kernelIN5flash11enable_sm90INS1_16FlashAttnBwdSm90INS1_25CollectiveMainloopBwdSm90ILi2ELi1ELi1EN4cute5tupleIJNS5_1CILi1EEES8_S8_EEENS6_IJNS7_ILi64EEENS7_ILi80EEENS7_ILi256EEEEEENS_6half_tEfNS_4arch4Sm90ELb1ELb0ELb0ELb0ELb0ELb0ELb1ELb1ELi2ELi1ELi1ELi1ELb0EEENS1_24CollectiveEpilogueBwdGQAISD_fSG_Li256ELb0ELb0EEENS1_25SingleTileBwdLPTSchedulerILb0ELi80ELb0EEEEEEEEEvNT_6ParamsE --------------------------
	.section	.nv.info._ZN7cutlass13device_kernelIN5flash11enable_sm90INS1_16FlashAttnBwdSm90INS1_25CollectiveMainloopBwdSm90ILi2ELi1ELi1EN4cute5tupleIJNS5_1CILi1EEES8_S8_EEENS6_IJNS7_ILi64EEENS7_ILi80EEENS7_ILi256EEEEEENS_6half_tEfNS_4arch4Sm90ELb1ELb0ELb0ELb0ELb0ELb0ELb1ELb1ELi2ELi1ELi1ELi1ELb0EEENS1_24CollectiveEpilogueBwdGQAISD_fSG_Li256ELb0ELb0EEENS1_25SingleTileBwdLPTSchedulerILb0ELi80ELb0EEEEEEEEEvNT_6ParamsE,"",@"SHT_CUDA_INFO"
	.sectionflags	@""
	.align	4


	//----- nvinfo : EIATTR_CUDA_API_VERSION
	.align		4
        /*0000*/ 	.byte	0x04, 0x37
        /*0002*/ 	.short	(.L_712 - .L_711)
.L_711:
        /*0004*/ 	.word	0x00000082


	//----- nvinfo : EIATTR_KPARAM_INFO
	.align		4
.L_712:
        /*0008*/ 	.byte	0x04, 0x17
        /*000a*/ 	.short	(.L_714 - .L_713)
.L_713:
        /*000c*/ 	.word	0x00000000
        /*0010*/ 	.short	0x0000
        /*0012*/ 	.short	0x0070
        /*0014*/ 	.byte	0x00, 0xf0, 0x01, 0x1c


	//----- nvinfo : EIATTR_SPARSE_MMA_MASK
	.align		4
.L_714:
        /*0018*/ 	.byte	0x03, 0x50
        /*001a*/ 	.short	0x0000


	//----- nvinfo : EIATTR_MAXREG_COUNT
	.align		4
        /*001c*/ 	.byte	0x03, 0x1b
        /*001e*/ 	.short	0x00a8


	//----- nvinfo : EIATTR_NUM_BARRIERS
	.align		4
        /*0020*/ 	.byte	0x02, 0x4c
        /*0022*/ 	.byte	0x0a
	.zero		1


	//----- nvinfo : EIATTR_ANNOTATIONS
	.align		4
        /*0024*/ 	.byte	0x04, 0x55
        /*0026*/ 	.short	(.L_716 - .L_715)


	//   ....[0]....
.L_715:
        /*0028*/ 	.word	0x00000001
        /*002c*/ 	.byte	0xf0, 0x06, 0x00, 0x00, 0x01, 0x00, 0x00, 0x00, 0x90, 0x07, 0x00, 0x00, 0x01, 0x00, 0x00, 0x00
        /*003c*/ 	.byte	0x80, 0x08, 0x00, 0x00, 0x01, 0x00, 0x00, 0x00, 0xa0, 0x08, 0x00, 0x00, 0x01, 0x00, 0x00, 0x00
        /*004c*/ 	.byte	0x60, 0x10, 0x00, 0x00, 0x01, 0x00, 0x00, 0x00, 0x90, 0x10, 0x00, 0x00, 0x01, 0x00, 0x00, 0x00
        /*005c*/ 	.byte	0xd0, 0x86, 0x00, 0x00, 0x01, 0x00, 0x00, 0x00, 0x20, 0x87, 0x00, 0x00, 0x01, 0x00, 0x00, 0x00
        /*006c*/ 	.byte	0x00, 0x9f, 0x00, 0x00, 0x01, 0x00, 0x00, 0x00, 0x80, 0x9f, 0x00, 0x00


	//----- nvinfo : EIATTR_MERCURY_ISA_VERSION
	.align		4
.L_716:
        /*0078*/ 	.byte	0x03, 0x5f
        /*007a*/ 	.short	0x0101


	//----- nvinfo : EIATTR_INT_WARP_WIDE_INSTR_OFFSETS
	.align		4
        /*007c*/ 	.byte	0x04, 0x31
        /*007e*/ 	.short	(.L_718 - .L_717)


	//   ....[0]....
.L_717:
        /*0080*/ 	.word	0x00000180


	//   ....[1]....
        /*0084*/ 	.word	0x00000230


	//----- nvinfo : EIATTR_COOP_GROUP_MASK_REGIDS
	.align		4
.L_718:
        /*0088*/ 	.byte	0x04, 0x29
        /*008a*/ 	.short	(.L_720 - .L_719)


	//   ....[0]....
.L_719:
        /*008c*/ 	.word	0xffffffff


	//   ....[1]....
        /*0090*/ 	.word	0xffffffff


	//   ....[2]....
        /*0094*/ 	.word	0xffffffff


	//   ....[3]....
        /*0098*/ 	.word	0xffffffff


	//   ....[4]....
        /*009c*/ 	.word	0xffffffff


	//   ....[5]....
        /*00a0*/ 	.word	0xffffffff


	//----- nvinfo : EIATTR_COOP_GROUP_INSTR_OFFSETS
	.align		4
.L_720:
        /*00a4*/ 	.byte	0x04, 0x28
        /*00a6*/ 	.short	(.L_722 - .L_721)


	//   ....[0]....
.L_721:
        /*00a8*/ 	.word	0x00000060


	//   ....[1]....
        /*00ac*/ 	.word	0x00000190


	//   ....[2]....
        /*00b0*/ 	.word	0x00000240


	//   ....[3]....
        /*00b4*/ 	.word	0x000003a0


	//   ....[4]....
        /*00b8*/ 	.word	0x00000fc0


	//   ....[5]....
        /*00bc*/ 	.word	0x00008f70


	//----- nvinfo : EIATTR_REG_RECONFIG
	.align		4
.L_722:
        /*00c0*/ 	.byte	0x01, 0x54
	.zero		2


	//----- nvinfo : EIATTR_MBARRIER_INSTR_OFFSETS
	.align		4
        /*00c4*/ 	.byte	0x04, 0x39
        /*00c6*/ 	.short	(.L_724 - .L_723)


	//   ....[0]....
.L_723:
        /*00c8*/ 	.word	0x00000260
        /*00cc*/ 	.word	0x000000ff
        /*00d0*/ 	.word	0x00031800
        /*00d4*/ 	.short	0x0100
        /*00d6*/ 	.byte	0x06
	.zero		1


	//   ....[1]....
        /*00d8*/ 	.word	0x00000350
        /*00dc*/ 	.word	0x000000ff
        /*00e0*/ 	.word	0x00031810
        /*00e4*/ 	.short	0x0100
        /*00e6*/ 	.byte	0x08
	.zero		1


	//   ....[2]....
        /*00e8*/ 	.word	0x00000360
        /*00ec*/ 	.word	0x000000ff
        /*00f0*/ 	.word	0x00031820
        /*00f4*/ 	.short	0x0100
        /*00f6*/ 	.byte	0x08
	.zero		1


	//   ....[3]....
        /*00f8*/ 	.word	0x00000370
        /*00fc*/ 	.word	0x000000ff
        /*0100*/ 	.word	0x00031818
        /*0104*/ 	.short	0x0100
        /*0106*/ 	.byte	0x08
	.zero		1


	//   ....[4]....
        /*0108*/ 	.word	0x00000380
        /*010c*/ 	.word	0x000000ff
        /*0110*/ 	.word	0x00031828
        /*0114*/ 	.short	0x0100
        /*0116*/ 	.byte	0x08
	.zero		1


	//   ....[5]....
        /*0118*/ 	.word	0x000004b0
        /*011c*/ 	.word	0x000000ff
        /*0120*/ 	.word	0x00031830
        /*0124*/ 	.short	0x0100
        /*0126*/ 	.byte	0x08
	.zero		1


	//   ....[6]....
        /*0128*/ 	.word	0x000004c0
        /*012c*/ 	.word	0x000000ff
        /*0130*/ 	.word	0x00031838
        /*0134*/ 	.short	0x0100
        /*0136*/ 	.byte	0x08
	.zero		1


	//   ....[7]....
        /*0138*/ 	.word	0x00000f40
        /*013c*/ 	.word	0x00000011
        /*0140*/ 	.word	0x00031800
        /*0144*/ 	.short	0x010a
        /*0146*/ 	.byte	0x3f
	.zero		1


	//   ....[8]....
        /*0148*/ 	.word	0x00001040
        /*014c*/ 	.word	0x00000011
        /*0150*/ 	.word	0x00031800
        /*0154*/ 	.short	0x010a
        /*0156*/ 	.byte	0x3f
	.zero		1


	//   ....[9]....
        /*0158*/ 	.word	0x00001920
        /*015c*/ 	.word	0x00000010
        /*0160*/ 	.word	0x00031810
        /*0164*/ 	.short	0x010a
        /*0166*/ 	.byte	0x3f
	.zero		1


	//   ....[10]....
        /*0168*/ 	.word	0x000019e0
        /*016c*/ 	.word	0x00000010
        /*0170*/ 	.word	0x00031810
        /*0174*/ 	.short	0x010a
        /*0176*/ 	.byte	0x3f
	.zero		1


	//   ....[11]....
        /*0178*/ 	.word	0x00003570
        /*017c*/ 	.word	0x00000011
        /*0180*/ 	.word	0x00031830
        /*0184*/ 	.short	0x010a
        /*0186*/ 	.byte	0x3f
	.zero		1


	//   ....[12]....
        /*0188*/ 	.word	0x00003630
        /*018c*/ 	.word	0x00000011
        /*0190*/ 	.word	0x00031830
        /*0194*/ 	.short	0x010a
        /*0196*/ 	.byte	0x3f
	.zero		1


	//   ....[13]....
        /*0198*/ 	.word	0x00007a60
        /*019c*/ 	.word	0x00000018
        /*01a0*/ 	.word	0x00000000
        /*01a4*/ 	.short	0x0101
        /*01a6*/ 	.byte	0x3f
	.zero		1


	//   ....[14]....
        /*01a8*/ 	.word	0x00008160
        /*01ac*/ 	.word	0x00000010
        /*01b0*/ 	.word	0x00000000
        /*01b4*/ 	.short	0x0101
        /*01b6*/ 	.byte	0x3f
	.zero		1


	//   ....[15]....
        /*01b8*/ 	.word	0x000095e0
        /*01bc*/ 	.word	0x00000007
        /*01c0*/ 	.word	0x00031820
        /*01c4*/ 	.short	0x010a
        /*01c6*/ 	.byte	0x3f
	.zero		1


	//   ....[16]....
        /*01c8*/ 	.word	0x00009e80
        /*01cc*/ 	.word	0x00000007
        /*01d0*/ 	.word	0x00031838
        /*01d4*/ 	.short	0x010a
        /*01d6*/ 	.byte	0x3f
	.zero		1


	//   ....[17]....
        /*01d8*/ 	.word	0x0000a210
        /*01dc*/ 	.word	0x00000013
        /*01e0*/ 	.word	0x00031820
        /*01e4*/ 	.short	0x010a
        /*01e6*/ 	.byte	0x3f
	.zero		1


	//   ....[18]....
        /*01e8*/ 	.word	0x0000a5f0
        /*01ec*/ 	.word	0x00000007
        /*01f0*/ 	.word	0x00031838
        /*01f4*/ 	.short	0x010a
        /*01f6*/ 	.byte	0x3f
	.zero		1


	//   ....[19]....
        /*01f8*/ 	.word	0x0000aa90
        /*01fc*/ 	.word	0x00000003
        /*0200*/ 	.word	0x00000000
        /*0204*/ 	.short	0x010a
        /*0206*/ 	.byte	0x3f
	.zero		1


	//   ....[20]....
        /*0208*/ 	.word	0x0000ab20
        /*020c*/ 	.word	0x00000011
        /*0210*/ 	.word	0x00000000
        /*0214*/ 	.short	0x010a
        /*0216*/ 	.byte	0x3f
	.zero		1


	//   ....[21]....
        /*0218*/ 	.word	0x0000ab70
        /*021c*/ 	.word	0x00000004
        /*0220*/ 	.word	0x00031838
        /*0224*/ 	.short	0x010a
        /*0226*/ 	.byte	0x3f
	.zero		1


	//   ....[22]....
        /*0228*/ 	.word	0x0000abd0
        /*022c*/ 	.word	0x00000011
        /*0230*/ 	.word	0x00031800
        /*0234*/ 	.short	0x010a
        /*0236*/ 	.byte	0x3f
	.zero		1


	//   ....[23]....
        /*0238*/ 	.word	0x0000ac20
        /*023c*/ 	.word	0x00000010
        /*0240*/ 	.word	0x00031810
        /*0244*/ 	.short	0x010a
        /*0246*/ 	.byte	0x3f
	.zero		1


	//   ....[24]....
        /*0248*/ 	.word	0x0000ac70
        /*024c*/ 	.word	0x00000011
        /*0250*/ 	.word	0x00031830
        /*0254*/ 	.short	0x010a
        /*0256*/ 	.byte	0x3f
	.zero		1


	//   ....[25]....
        /*0258*/ 	.word	0x0000acc0
        /*025c*/ 	.word	0x00000007
        /*0260*/ 	.word	0x00031820
        /*0264*/ 	.short	0x010a
        /*0266*/ 	.byte	0x3f
	.zero		1


	//   ....[26]....
        /*0268*/ 	.word	0x0000ad10
        /*026c*/ 	.word	0x00000007
        /*0270*/ 	.word	0x00031838
        /*0274*/ 	.short	0x010a
        /*0276*/ 	.byte	0x3f
	.zero		1


	//   ....[27]....
        /*0278*/ 	.word	0x0000ad70
        /*027c*/ 	.word	0x00000013
        /*0280*/ 	.word	0x00031820
        /*0284*/ 	.short	0x010a
        /*0286*/ 	.byte	0x3f
	.zero		1


	//   ....[28]....
        /*0288*/ 	.word	0x0000adc0
        /*028c*/ 	.word	0x00000007
        /*0290*/ 	.word	0x00031838
        /*0294*/ 	.short	0x010a
        /*0296*/ 	.byte	0x3f
	.zero		1


	//   ....[29]....
        /*0298*/ 	.word	0x0000ae10
        /*029c*/ 	.word	0x00000003
        /*02a0*/ 	.word	0x00000000
        /*02a4*/ 	.short	0x010a
        /*02a6*/ 	.byte	0x3f
	.zero		1


	//   ....[30]....
        /*02a8*/ 	.word	0x0000ae60
        /*02ac*/ 	.word	0x00000011
        /*02b0*/ 	.word	0x00000000
        /*02b4*/ 	.short	0x010a
        /*02b6*/ 	.byte	0x3f
	.zero		1


	//----- nvinfo : EIATTR_NUM_MBARRIERS
	.align		4
.L_724:
        /*02b8*/ 	.byte	0x03, 0x38
        /*02ba*/ 	.short	0x0007


	//----- nvinfo : EIATTR_EXIT_INSTR_OFFSETS
	.align		4
        /*02bc*/ 	.byte	0x04, 0x1c
        /*02be*/ 	.short	(.L_726 - .L_725)


	//   ....[0]....
.L_725:
        /*02c0*/ 	.word	0x0000abc0


	//----- nvinfo : EIATTR_MAX_THREADS
	.align		4
.L_726:
        /*02c4*/ 	.byte	0x04, 0x05
        /*02c6*/ 	.short	(.L_728 - .L_727)
.L_727:
        /*02c8*/ 	.word	0x00000180
        /*02cc*/ 	.word	0x00000001
        /*02d0*/ 	.word	0x00000001


	//----- nvinfo : EIATTR_CRS_STACK_SIZE
	.align		4
.L_728:
        /*02d4*/ 	.byte	0x04, 0x1e
        /*02d6*/ 	.short	(.L_730 - .L_729)
.L_729:
        /*02d8*/ 	.word	0x00000000


	//----- nvinfo : EIATTR_CBANK_PARAM_SIZE
	.align		4
.L_730:
        /*02dc*/ 	.byte	0x03, 0x19
        /*02de*/ 	.short	0x0770


	//----- nvinfo : EIATTR_PARAM_CBANK
	.align		4
        /*02e0*/ 	.byte	0x04, 0x0a
        /*02e2*/ 	.short	(.L_732 - .L_731)
	.align		4
.L_731:
        /*02e4*/ 	.word	index@(.nv.constant0._ZN7cutlass13device_kernelIN5flash11enable_sm90INS1_16FlashAttnBwdSm90INS1_25CollectiveMainloopBwdSm90ILi2ELi1ELi1EN4cute5tupleIJNS5_1CILi1EEES8_S8_EEENS6_IJNS7_ILi64EEENS7_ILi80EEENS7_ILi256EEEEEENS_6half_tEfNS_4arch4Sm90ELb1ELb0ELb0ELb0ELb0ELb0ELb1ELb1ELi2ELi1ELi1ELi1ELb0EEENS1_24CollectiveEpilogueBwdGQAISD_fSG_Li256ELb0ELb0EEENS1_25SingleTileBwdLPTSchedulerILb0ELi80ELb0EEEEEEEEEvNT_6ParamsE)
        /*02e8*/ 	.short	0x0210
        /*02ea*/ 	.short	0x0770


	//----- nvinfo : EIATTR_SW_WAR
	.align		4
.L_732:
        /*02ec*/ 	.byte	0x04, 0x36
        /*02ee*/ 	.short	(.L_734 - .L_733)
.L_733:
        /*02f0*/ 	.word	0x00000008
.L_734:


//--------------------- .nv.info._ZN7cutlass13device_kernelIN5flash22FlashAttnBwdPreprocessIN4cute5tupleIJNS3_1CILi64EEENS5_ILi256EEEEEENS_6half_tEfNS_4arch4Sm90ELb1ELb0EEEEEvNT_6ParamsE --------------------------
	.section	.nv.info._ZN7cutlass13device_kernelIN5flash22FlashAttnBwdPreprocessIN4cute5tupleIJNS3_1CILi64EEENS5_ILi256EEEEEENS_6half_tEfNS_4arch4Sm90ELb1ELb0EEEEEvNT_6ParamsE,"",@"SHT_CUDA_INFO"
	.sectionflags	@""
	.align	4


	//----- nvinfo : EIATTR_CUDA_API_VERSION
	.align		4
        /*0000*/ 	.byte	0x04, 0x37
        /*0002*/ 	.short	(.L_736 - .L_735)
.L_735:
        /*0004*/ 	.word	0x00000082


	//----- nvinfo : EIATTR_KPARAM_INFO
	.align		4
.L_736:
        /*0008*/ 	.byte	0x04, 0x17
        /*000a*/ 	.short	(.L_738 - .L_737)
.L_737:
        /*000c*/ 	.word	0x00000000
        /*0010*/ 	.short	0x0000
        /*0012*/ 	.short	0x0000
        /*0014*/ 	.byte	0x00, 0xf0, 0xc1, 0x03


	//----- nvinfo : EIATTR_SPARSE_MMA_MASK
	.align		4
.L_738:
        /*0018*/ 	.byte	0x03, 0x50
        /*001a*/ 	.short	0x0000


	//----- nvinfo : EIATTR_MAXREG_COUNT
	.align		4
        /*001c*/ 	.byte	0x03, 0x1b
        /*001e*/ 	.short	0x0080


	//----- nvinfo : EIATTR_MERCURY_ISA_VERSION
	.align		4
        /*0020*/ 	.byte	0x03, 0x5f
        /*0022*/ 	.short	0x0101


	//----- nvinfo : EIATTR_COOP_GROUP_MASK_REGIDS
	.align		4
        /*0024*/ 	.byte	0x04, 0x29
        /*0026*/ 	.short	(.L_740 - .L_739)


	//   ....[0]....
.L_739:
        /*0028*/ 	.word	0xffffffff


	//   ....[1]....
        /*002c*/ 	.word	0xffffffff


	//   ....[2]....
        /*0030*/ 	.word	0xffffffff


	//   ....[3]....
        /*0034*/ 	.word	0xffffffff


	//   ....[4]....
        /*0038*/ 	.word	0xffffffff


	//   ....[5]....
        /*003c*/ 	.word	0xffffffff


	//   ....[6]....
        /*0040*/ 	.word	0xffffffff


	//   ....[7]....
        /*0044*/ 	.word	0xffffffff


	//   ....[8]....
        /*0048*/ 	.word	0xffffffff


	//   ....[9]....
        /*004c*/ 	.word	0xffffffff


	//   ....[10]....
        /*0050*/ 	.word	0xffffffff


	//   ....[11]....
        /*0054*/ 	.word	0xffffffff


	//   ....[12]....
        /*0058*/ 	.word	0xffffffff


	//   ....[13]....
        /*005c*/ 	.word	0xffffffff


	//   ....[14]....
        /*0060*/ 	.word	0xffffffff


	//   ....[15]....
        /*0064*/ 	.word	0xffffffff


	//----- nvinfo : EIATTR_COOP_GROUP_INSTR_OFFSETS
	.align		4
.L_740:
        /*0068*/ 	.byte	0x04, 0x28
        /*006a*/ 	.short	(.L_742 - .L_741)


	//   ....[0]....
.L_741:
        /*006c*/ 	.word	0x00002010


	//   ....[1]....
        /*0070*/ 	.word	0x00002020


	//   ....[2]....
        /*0074*/ 	.word	0x00002030


	//   ....[3]....
        /*0078*/ 	.word	0x00002040


	//   ....[4]....
        /*007c*/ 	.word	0x00002070


	//   ....[5]....
        /*0080*/ 	.word	0x000020a0


	//   ....[6]....
        /*0084*/ 	.word	0x000020d0


	//   ....[7]....
        /*0088*/ 	.word	0x000020f0


	//   ....[8]....
        /*008c*/ 	.word	0x00002140


	//   ....[9]....
        /*0090*/ 	.word	0x00002160


	//   ....[10]....
        /*0094*/ 	.word	0x00002190


	//   ....[11]....
        /*0098*/ 	.word	0x000021b0


	//   ....[12]....
        /*009c*/ 	.word	0x00002260


	//   ....[13]....
        /*00a0*/ 	.word	0x000022a0


	//   ....[14]....
        /*00a4*/ 	.word	0x000022d0


	//   ....[15]....
        /*00a8*/ 	.word	0x000022f0


	//----- nvinfo : EIATTR_EXIT_INSTR_OFFSETS
	.align		4
.L_742:
        /*00ac*/ 	.byte	0x04, 0x1c
        /*00ae*/ 	.short	(.L_744 - .L_743)


	//   ....[0]....
.L_743:
        /*00b0*/ 	.word	0x000028e0


	//   ....[1]....
        /*00b4*/ 	.word	0x00002960


	//----- nvinfo : EIATTR_MAX_THREADS
	.align		4
.L_744:
        /*00b8*/ 	.byte	0x04, 0x05
        /*00ba*/ 	.short	(.L_746 - .L_745)
.L_745:
        /*00bc*/ 	.word	0x00000100
        /*00c0*/ 	.word	0x00000001
        /*00c4*/ 	.word	0x00000001


	//----- nvinfo : EIATTR_CRS_STACK_SIZE
	.align		4
.L_746:
        /*00c8*/ 	.byte	0x04, 0x1e
        /*00ca*/ 	.short	(.L_748 - .L_747)
.L_747:
        /*00cc*/ 	.word	0x00000000


	//----- nvinfo : EIATTR_CBANK_PARAM_SIZE
	.align		4
.L_748:
        /*00d0*/ 	.byte	0x03, 0x19
        /*00d2*/ 	.short	0x00f0


	//----- nvinfo : EIATTR_PARAM_CBANK
	.align		4
        /*00d4*/ 	.byte	0x04, 0x0a
        /*00d6*/ 	.short	(.L_750 - .L_749)
	.align		4
.L_749:
        /*00d8*/ 	.word	index@(.nv.constant0._ZN7cutlass13device_kernelIN5flash22FlashAttnBwdPreprocessIN4cute5tupleIJNS3_1CILi64EEENS5_ILi256EEEEEENS_6half_tEfNS_4arch4Sm90ELb1ELb0EEEEEvNT_6ParamsE)
        /*00dc*/ 	.short	0x0210
        /*00de*/ 	.short	0x00f0


	//----- nvinfo : EIATTR_SW_WAR
	.align		4
.L_750:
        /*00e0*/ 	.byte	0x04, 0x36
        /*00e2*/ 	.short	(.L_752 - .L_751)
.L_751:
        /*00e4*/ 	.word	0x00000008
.L_752:


//--------------------- .nv.info._ZN7cutlass13device_kernelIN5flash11enable_sm90INS1_16FlashAttnBwdSm90INS1_25CollectiveMainloopBwdSm90ILi2ELi1ELi1EN4cute5tupleIJNS5_1CILi1EEES8_S8_EEENS6_IJNS7_ILi64EEENS7_ILi80EEENS7_ILi256EEEEEENS_6half_tEfNS_4arch4Sm90ELb1ELb0ELb0ELb1ELb0ELb0ELb1ELb1ELi2ELi1ELi1ELi1ELb0EEENS1_21CollectiveEpilogueBwdISD_SE_SG_Li256ELb1ELb1ELi2EEENS1_25SingleTileBwdLPTSchedulerILb1ELi80ELb0EEEEEEEEEvNT_6ParamsE --------------------------
	.section	.nv.info._ZN7cutlass13device_kernelIN5flash11enable_sm90INS1_16FlashAttnBwdSm90INS1_25CollectiveMainloopBwdSm90ILi2ELi1ELi1EN4cute5tupleIJNS5_1CILi1EEES8_S8_EEENS6_IJNS7_ILi64EEENS7_ILi80EEENS7_ILi256EEEEEENS_6half_tEfNS_4arch4Sm90ELb1ELb0ELb0ELb1ELb0ELb0ELb1ELb1ELi2ELi1ELi1ELi1ELb0EEENS1_21CollectiveEpilogueBwdISD_SE_SG_Li256ELb1ELb1ELi2EEENS1_25SingleTileBwdLPTSchedulerILb1ELi80ELb0EEEEEEEEEvNT_6ParamsE,"",@"SHT_CUDA_INFO"
	.sectionflags	@""
	.align	4


	//----- nvinfo : EIATTR_CUDA_API_VERSION
	.align		4
        /*0000*/ 	.byte	0x04, 0x37
        /*0002*/ 	.short	(.L_754 - .L_753)
.L_753:
        /*0004*/ 	.word	0x00000082


	//----- nvinfo : EIATTR_KPARAM_INFO
	.align		4
.L_754:
        /*0008*/ 	.byte	0x04, 0x17
        /*000a*/ 	.short	(.L_756 - .L_755)
.L_755:
        /*000c*/ 	.word	0x00000000
        /*0010*/ 	.short	0x0000
        /*0012*/ 	.short	0x0070
        /*0014*/ 	.byte	0x00, 0xf0, 0x01, 0x1a


	//----- nvinfo : EIATTR_SPARSE_MMA_MASK
	.align		4
.L_756:
        /*0018*/ 	.byte	0x03, 0x50
        /*001a*/ 	.short	0x0000


	//----- nvinfo : EIATTR_MAXREG_COUNT
	.align		4
        /*001c*/ 	.byte	0x03, 0x1b
        /*001e*/ 	.short	0x00a8


	//----- nvinfo : EIATTR_NUM_BARRIERS
	.align		4
        /*0020*/ 	.byte	0x02, 0x4c
        /*0022*/ 	.byte	0x0a
	.zero		1


	//----- nvinfo : EIATTR_ANNOTATIONS
	.align		4
        /*0024*/ 	.byte	0x04, 0x55
        /*0026*/ 	.short	(.L_758 - .L_757)


	//   ....[0]....
.L_757:
        /*0028*/ 	.word	0x00000001
        /*002c*/ 	.byte	0xc0, 0x02, 0x00, 0x00, 0x01, 0x00, 0x00, 0x00, 0x40, 0x07, 0x00, 0x00, 0x01, 0x00, 0x00, 0x00
        /*003c*/ 	.byte	0xf0, 0x07, 0x00, 0x00, 0x01, 0x00, 0x00, 0x00, 0x10, 0x0a, 0x00, 0x00, 0x01, 0x00, 0x00, 0x00
        /*004c*/ 	.byte	0xd0, 0x0c, 0x00, 0x00, 0x01, 0x00, 0x00, 0x00, 0x50, 0x16, 0x00, 0x00, 0x01, 0x00, 0x00, 0x00
        /*005c*/ 	.byte	0x60, 0x16, 0x00, 0x00, 0x01, 0x00, 0x00, 0x00, 0x70, 0x16, 0x00, 0x00, 0x01, 0x00, 0x00, 0x00
        /*006c*/ 	.byte	0x30, 0x97, 0x00, 0x00, 0x01, 0x00, 0x00, 0x00, 0x70, 0x97, 0x00, 0x00, 0x01, 0x00, 0x00, 0x00
        /*007c*/ 	.byte	0x90, 0xb5, 0x00, 0x00, 0x01, 0x00, 0x00, 0x00, 0xc0, 0xb5, 0x00, 0x00, 0x01, 0x00, 0x00, 0x00
        /*008c*/ 	.byte	0x40, 0xf3, 0x00, 0x00


	//----- nvinfo : EIATTR_MERCURY_ISA_VERSION
	.align		4
.L_758:
        /*0090*/ 	.byte	0x03, 0x5f
        /*0092*/ 	.short	0x0101


	//----- nvinfo : EIATTR_INT_WARP_WIDE_INSTR_OFFSETS
	.align		4
        /*0094*/ 	.byte	0x04, 0x31
        /*0096*/ 	.short	(.L_760 - .L_759)


	//   ....[0]....
.L_759:
        /*0098*/ 	.word	0x00000190


	//   ....[1]....
        /*009c*/ 	.word	0x000001c0


	//----- nvinfo : EIATTR_COOP_GROUP_MASK_REGIDS
	.align		4
.L_760:
        /*00a0*/ 	.byte	0x04, 0x29
        /*00a2*/ 	.short	(.L_762 - .L_761)


	//   ....[0]....
.L_761:
        /*00a4*/ 	.word	0xffffffff


	//   ....[1]....
        /*00a8*/ 	.word	0xffffffff


	//   ....[2]....
        /*00ac*/ 	.word	0xffffffff


	//   ....[3]....
        /*00b0*/ 	.word	0xffffffff


	//   ....[4]....
        /*00b4*/ 	.word	0xffffffff


	//   ....[5]....
        /*00b8*/ 	.word	0xffffffff


	//----- nvinfo : EIATTR_COOP_GROUP_INSTR_OFFSETS
	.align		4
.L_762:
        /*00bc*/ 	.byte	0x04, 0x28
        /*00be*/ 	.short	(.L_764 - .L_763)


	//   ....[0]....
.L_763:
        /*00c0*/ 	.word	0x00000060


	//   ....[1]....
        /*00c4*/ 	.word	0x000001a0


	//   ....[2]....
        /*00c8*/ 	.word	0x00000220


	//   ....[3]....
        /*00cc*/ 	.word	0x00000400


	//   ....[4]....
        /*00d0*/ 	.word	0x00001530


	//   ....[5]....
        /*00d4*/ 	.word	0x0000d040


	//----- nvinfo : EIATTR_REG_RECONFIG
	.align		4
.L_764:
        /*00d8*/ 	.byte	0x01, 0x54
	.zero		2


	//----- nvinfo : EIATTR_MBARRIER_INSTR_OFFSETS
	.align		4
        /*00dc*/ 	.byte	0x04, 0x39
        /*00de*/ 	.short	(.L_766 - .L_765)


	//   ....[0]....
.L_765:
        /*00e0*/ 	.word	0x00000290
        /*00e4*/ 	.word	0x000000ff
        /*00e8*/ 	.word	0x00031600
        /*00ec*/ 	.short	0x0100
        /*00ee*/ 	.byte	0x06
	.zero		1


	//   ....[1]....
        /*00f0*/ 	.word	0x000003b0
        /*00f4*/ 	.word	0x000000ff
        /*00f8*/ 	.word	0x00031610
        /*00fc*/ 	.short	0x0100
        /*00fe*/ 	.byte	0x08
	.zero		1


	//   ....[2]....
        /*0100*/ 	.word	0x000003c0
        /*0104*/ 	.word	0x000000ff
        /*0108*/ 	.word	0x00031620
        /*010c*/ 	.short	0x0100
        /*010e*/ 	.byte	0x08
	.zero		1


	//   ....[3]....
        /*0110*/ 	.word	0x000003d0
        /*0114*/ 	.word	0x000000ff
        /*0118*/ 	.word	0x00031618
        /*011c*/ 	.short	0x0100
        /*011e*/ 	.byte	0x08
	.zero		1


	//   ....[4]....
        /*0120*/ 	.word	0x000003e0
        /*0124*/ 	.word	0x000000ff
        /*0128*/ 	.word	0x00031628
        /*012c*/ 	.short	0x0100
        /*012e*/ 	.byte	0x08
	.zero		1


	//   ....[5]....
        /*0130*/ 	.word	0x00000510
        /*0134*/ 	.word	0x000000ff
        /*0138*/ 	.word	0x00031630
        /*013c*/ 	.short	0x0100
        /*013e*/ 	.byte	0x08
	.zero		1


	//   ....[6]....
        /*0140*/ 	.word	0x00000520
        /*0144*/ 	.word	0x000000ff
        /*0148*/ 	.word	0x00031638
        /*014c*/ 	.short	0x0100
        /*014e*/ 	.byte	0x08
	.zero		1


	//   ....[7]....
        /*0150*/ 	.word	0x00001510
        /*0154*/ 	.word	0x000000e1
        /*0158*/ 	.word	0x00031600
        /*015c*/ 	.short	0x010a
        /*015e*/ 	.byte	0x3f
	.zero		1


	//   ....[8]....
        /*0160*/ 	.word	0x00001630
        /*0164*/ 	.word	0x000000e1
        /*0168*/ 	.word	0x00031600
        /*016c*/ 	.short	0x010a
        /*016e*/ 	.byte	0x3f
	.zero		1


	//   ....[9]....
        /*0170*/ 	.word	0x00001ea0
        /*0174*/ 	.word	0x000000e0
        /*0178*/ 	.word	0x00031610
        /*017c*/ 	.short	0x010a
        /*017e*/ 	.byte	0x3f
	.zero		1


	//   ....[10]....
        /*0180*/ 	.word	0x00001f60
        /*0184*/ 	.word	0x000000e0
        /*0188*/ 	.word	0x00031610
        /*018c*/ 	.short	0x010a
        /*018e*/ 	.byte	0x3f
	.zero		1


	//   ....[11]....
        /*0190*/ 	.word	0x00003af0
        /*0194*/ 	.word	0x000000e1
        /*0198*/ 	.word	0x00031630
        /*019c*/ 	.short	0x010a
        /*019e*/ 	.byte	0x3f
	.zero		1


	//   ....[12]....
        /*01a0*/ 	.word	0x00003bb0
        /*01a4*/ 	.word	0x000000e1
        /*01a8*/ 	.word	0x00031630
        /*01ac*/ 	.short	0x010a
        /*01ae*/ 	.byte	0x3f
	.zero		1


	//   ....[13]....
        /*01b0*/ 	.word	0x00008070
        /*01b4*/ 	.word	0x00000018
        /*01b8*/ 	.word	0x00000000
        /*01bc*/ 	.short	0x0101
        /*01be*/ 	.byte	0x3f
	.zero		1


	//   ....[14]....
        /*01c0*/ 	.word	0x00008770
        /*01c4*/ 	.word	0x000000e0
        /*01c8*/ 	.word	0x00000000
        /*01cc*/ 	.short	0x0101
        /*01ce*/ 	.byte	0x3f
	.zero		1


	//   ....[15]....
        /*01d0*/ 	.word	0x0000dca0
        /*01d4*/ 	.word	0x00000006
        /*01d8*/ 	.word	0x00031620
        /*01dc*/ 	.short	0x010a
        /*01de*/ 	.byte	0x3f
	.zero		1


	//   ....[16]....
        /*01e0*/ 	.word	0x0000e710
        /*01e4*/ 	.word	0x00000006
        /*01e8*/ 	.word	0x00031638
        /*01ec*/ 	.short	0x010a
        /*01ee*/ 	.byte	0x3f
	.zero		1


	//   ....[17]....
        /*01f0*/ 	.word	0x0000ea60
        /*01f4*/ 	.word	0x00000014
        /*01f8*/ 	.word	0x00031620
        /*01fc*/ 	.short	0x010a
        /*01fe*/ 	.byte	0x3f
	.zero		1


	//   ....[18]....
        /*0200*/ 	.word	0x0000eea0
        /*0204*/ 	.word	0x00000006
        /*0208*/ 	.word	0x00031638
        /*020c*/ 	.short	0x010a
        /*020e*/ 	.byte	0x3f
	.zero		1


	//   ....[19]....
        /*0210*/ 	.word	0x0000f410
        /*0214*/ 	.word	0x00000005
        /*0218*/ 	.word	0x00000000
        /*021c*/ 	.short	0x010a
        /*021e*/ 	.byte	0x3f
	.zero		1


	//   ....[20]....
        /*0220*/ 	.word	0x0000f4a0
        /*0224*/ 	.word	0x00000003
        /*0228*/ 	.word	0x00000000
        /*022c*/ 	.short	0x010a
        /*022e*/ 	.byte	0x3f
	.zero		1


	//   ....[21]....
        /*0230*/ 	.word	0x0000f4f0
        /*0234*/ 	.word	0x00000002
        /*0238*/ 	.word	0x00031638
        /*023c*/ 	.short	0x010a
        /*023e*/ 	.byte	0x3f
	.zero		1


	//   ....[22]....
        /*0240*/ 	.word	0x0000f550
        /*0244*/ 	.word	0x000000e1
        /*0248*/ 	.word	0x00031600
        /*024c*/ 	.short	0x010a
        /*024e*/ 	.byte	0x3f
	.zero		1


	//   ....[23]....
        /*0250*/ 	.word	0x0000f5a0
        /*0254*/ 	.word	0x000000e0
        /*0258*/ 	.word	0x00031610
        /*025c*/ 	.short	0x010a
        /*025e*/ 	.byte	0x3f
	.zero		1


	//   ....[24]....
        /*0260*/ 	.word	0x0000f5f0
        /*0264*/ 	.word	0x000000e1
        /*0268*/ 	.word	0x00031630
        /*026c*/ 	.short	0x010a
        /*026e*/ 	.byte	0x3f
	.zero		1


	//   ....[25]....
        /*0270*/ 	.word	0x0000f640
        /*0274*/ 	.word	0x00000006
        /*0278*/ 	.word	0x00031620
        /*027c*/ 	.short	0x010a
        /*027e*/ 	.byte	0x3f
	.zero		1


	//   ....[26]....
        /*0280*/ 	.word	0x0000f690
        /*0284*/ 	.word	0x00000006
        /*0288*/ 	.word	0x00031638
        /*028c*/ 	.short	0x010a
        /*028e*/ 	.byte	0x3f
	.zero		1


	//   ....[27]....
        /*0290*/ 	.word	0x0000f6f0
        /*0294*/ 	.word	0x00000014
        /*0298*/ 	.word	0x00031620
        /*029c*/ 	.short	0x010a
        /*029e*/ 	.byte	0x3f
	.zero		1


	//   ....[28]....
        /*02a0*/ 	.word	0x0000f740
        /*02a4*/ 	.word	0x00000006
        /*02a8*/ 	.word	0x00031638
        /*02ac*/ 	.short	0x010a
        /*02ae*/ 	.byte	0x3f
	.zero		1


	//   ....[29]....
        /*02b0*/ 	.word	0x0000f790
        /*02b4*/ 	.word	0x00000005
        /*02b8*/ 	.word	0x00000000
        /*02bc*/ 	.short	0x010a
        /*02be*/ 	.byte	0x3f
	.zero		1


	//   ....[30]....
        /*02c0*/ 	.word	0x0000f7e0
        /*02c4*/ 	.word	0x00000003
        /*02c8*/ 	.word	0x00000000
        /*02cc*/ 	.short	0x010a
        /*02ce*/ 	.byte	0x3f
	.zero		1


	//----- nvinfo : EIATTR_NUM_MBARRIERS
	.align		4
.L_766:
        /*02d0*/ 	.byte	0x03, 0x38
        /*02d2*/ 	.short	0x0007


	//----- nvinfo : EIATTR_EXIT_INSTR_OFFSETS
	.align		4
        /*02d4*/ 	.byte	0x04, 0x1c
        /*02d6*/ 	.short	(.L_768 - .L_767)


	//   ....[0]....
.L_767:
        /*02d8*/ 	.word	0x0000f540


	//----- nvinfo : EIATTR_MAX_THREADS
	.align		4
.L_768:
        /*02dc*/ 	.byte	0x04, 0x05
        /*02de*/ 	.short	(.L_770 - .L_769)
.L_769:
        /*02e0*/ 	.word	0x00000180
        /*02e4*/ 	.word	0x00000001
        /*02e8*/ 	.word	0x00000001


	//----- nvinfo : EIATTR_CRS_STACK_SIZE
	.align		4
.L_770:
        /*02ec*/ 	.byte	0x04, 0x1e
        /*02ee*/ 	.short	(.L_772 - .L_771)
.L_771:
        /*02f0*/ 	.word	0x00000000


	//----- nvinfo : EIATTR_CBANK_PARAM_SIZE
	.align		4
.L_772:
        /*02f4*/ 	.byte	0x03, 0x19
        /*02f6*/ 	.short	0x06f0


	//----- nvinfo : EIATTR_PARAM_CBANK
	.align		4
        /*02f8*/ 	.byte	0x04, 0x0a
        /*02fa*/ 	.short	(.L_774 - .L_773)
	.align		4
.L_773:
        /*02fc*/ 	.word	index@(.nv.constant0._ZN7cutlass13device_kernelIN5flash11enable_sm90INS1_16FlashAttnBwdSm90INS1_25CollectiveMainloopBwdSm90ILi2ELi1ELi1EN4cute5tupleIJNS5_1CILi1EEES8_S8_EEENS6_IJNS7_ILi64EEENS7_ILi80EEENS7_ILi256EEEEEENS_6half_tEfNS_4arch4Sm90ELb1ELb0ELb0ELb1ELb0ELb0ELb1ELb1ELi2ELi1ELi1ELi1ELb0EEENS1_21CollectiveEpilogueBwdISD_SE_SG_Li256ELb1ELb1ELi2EEENS1_25SingleTileBwdLPTSchedulerILb1ELi80ELb0EEEEEEEEEvNT_6ParamsE)
        /*0300*/ 	.short	0x0210
        /*0302*/ 	.short	0x06f0


	//----- nvinfo : EIATTR_SW_WAR
	.align		4
.L_774:
        /*0304*/ 	.byte	0x04, 0x36
        /*0306*/ 	.short	(.L_776 - .L_775)
.L_775:
        /*0308*/ 	.word	0x00000008
.L_776:


//--------------------- .nv.info._ZN7cutlass13device_kernelIN5flash32FlashAttnBwdPostprocessConvertdQIN4cute5tupleIJNS3_1CILi80EEENS5_ILi256EEEEEENS_6half_tEfNS_4arch4Sm90ELi256ENS3_8TiledMMAINS3_8MMA_AtomIJNS3_4SM904GMMA25MMA_64x16x16_F32F16F16_SSILNSF_5MajorE1ELSH_1ELNSF_7ScaleInE1ELSI_1EEEEEENS3_6LayoutINS4_IJNS5_ILi2EEENS5_ILi1EEESN_EEENS4_IJSN_NS5_ILi0EEESP_EEEEENS4_IJNS3_10UnderscoreESS_SS_EEEEELb1EEEEEvNT_6ParamsE --------------------------
	.section	.nv.info._ZN7cutlass13device_kernelIN5flash32FlashAttnBwdPostprocessConvertdQIN4cute5tupleIJNS3_1CILi80EEENS5_ILi256EEEEEENS_6half_tEfNS_4arch4Sm90ELi256ENS3_8TiledMMAINS3_8MMA_AtomIJNS3_4SM904GMMA25MMA_64x16x16_F32F16F16_SSILNSF_5MajorE1ELSH_1ELNSF_7ScaleInE1ELSI_1EEEEEENS3_6LayoutINS4_IJNS5_ILi2EEENS5_ILi1EEESN_EEENS4_IJSN_NS5_ILi0EEESP_EEEEENS4_IJNS3_10UnderscoreESS_SS_EEEEELb1EEEEEvNT_6ParamsE,"",@"SHT_CUDA_INFO"
	.sectionflags	@""
	.align	4


	//----- nvinfo : EIATTR_CUDA_API_VERSION
	.align		4
        /*0000*/ 	.byte	0x04, 0x37
        /*0002*/ 	.short	(.L_778 - .L_777)
.L_777:
        /*0004*/ 	.word	0x00000082


	//----- nvinfo : EIATTR_KPARAM_INFO
	.align		4
.L_778:
        /*0008*/ 	.byte	0x04, 0x17
        /*000a*/ 	.short	(.L_780 - .L_779)
.L_779:
        /*000c*/ 	.word	0x00000000
        /*0010*/ 	.short	0x0000
        /*0012*/ 	.short	0x0000
        /*0014*/ 	.byte	0x00, 0xf0, 0xc1, 0x01


	//----- nvinfo : EIATTR_SPARSE_MMA_MASK
	.align		4
.L_780:
        /*0018*/ 	.byte	0x03, 0x50
        /*001a*/ 	.short	0x0000


	//----- nvinfo : EIATTR_MAXREG_COUNT
	.align		4
        /*001c*/ 	.byte	0x03, 0x1b
        /*001e*/ 	.short	0x0080


	//----- nvinfo : EIATTR_NUM_BARRIERS
	.align		4
        /*0020*/ 	.byte	0x02, 0x4c
        /*0022*/ 	.byte	0x01
	.zero		1


	//----- nvinfo : EIATTR_MERCURY_ISA_VERSION
	.align		4
        /*0024*/ 	.byte	0x03, 0x5f
        /*0026*/ 	.short	0x0101


	//----- nvinfo : EIATTR_MBARRIER_INSTR_OFFSETS
	.align		4
        /*0028*/ 	.byte	0x04, 0x39
        /*002a*/ 	.short	(.L_782 - .L_781)


	//   ....[0]....
.L_781:
        /*002c*/ 	.word	0x00000490
        /*0030*/ 	.word	0x000000ff
        /*0034*/ 	.word	0x0001e000
        /*0038*/ 	.short	0x0100
        /*003a*/ 	.byte	0x06
	.zero		1


	//   ....[1]....
        /*003c*/ 	.word	0x000005a0
        /*0040*/ 	.word	0x00000002
        /*0044*/ 	.word	0x0001e000
        /*0048*/ 	.short	0x010a
        /*004a*/ 	.byte	0x3f
	.zero		1


	//----- nvinfo : EIATTR_NUM_MBARRIERS
	.align		4
.L_782:
        /*004c*/ 	.byte	0x03, 0x38
        /*004e*/ 	.short	0x0001


	//----- nvinfo : EIATTR_EXIT_INSTR_OFFSETS
	.align		4
        /*0050*/ 	.byte	0x04, 0x1c
        /*0052*/ 	.short	(.L_784 - .L_783)


	//   ....[0]....
.L_783:
        /*0054*/ 	.word	0x000001a0


	//   ....[1]....
        /*0058*/ 	.word	0x00001e40


	//   ....[2]....
        /*005c*/ 	.word	0x00001f10


	//----- nvinfo : EIATTR_MAX_THREADS
	.align		4
.L_784:
        /*0060*/ 	.byte	0x04, 0x05
        /*0062*/ 	.short	(.L_786 - .L_785)
.L_785:
        /*0064*/ 	.word	0x00000100
        /*0068*/ 	.word	0x00000001
        /*006c*/ 	.word	0x00000001


	//----- nvinfo : EIATTR_CRS_STACK_SIZE
	.align		4
.L_786:
        /*0070*/ 	.byte	0x04, 0x1e
        /*0072*/ 	.short	(.L_788 - .L_787)
.L_787:
        /*0074*/ 	.word	0x00000000


	//----- nvinfo : EIATTR_CBANK_PARAM_SIZE
	.align		4
.L_788:
        /*0078*/ 	.byte	0x03, 0x19
        /*007a*/ 	.short	0x0070


	//----- nvinfo : EIATTR_PARAM_CBANK
	.align		4
        /*007c*/ 	.byte	0x04, 0x0a
        /*007e*/ 	.short	(.L_790 - .L_789)
	.align		4
.L_789:
        /*0080*/ 	.word	index@(.nv.constant0._ZN7cutlass13device_kernelIN5flash32FlashAttnBwdPostprocessConvertdQIN4cute5tupleIJNS3_1CILi80EEENS5_ILi256EEEEEENS_6half_tEfNS_4arch4Sm90ELi256ENS3_8TiledMMAINS3_8MMA_AtomIJNS3_4SM904GMMA25MMA_64x16x16_F32F16F16_SSILNSF_5MajorE1ELSH_1ELNSF_7ScaleInE1ELSI_1EEEEEENS3_6LayoutINS4_IJNS5_ILi2EEENS5_ILi1EEESN_EEENS4_IJSN_NS5_ILi0EEESP_EEEEENS4_IJNS3_10UnderscoreESS_SS_EEEEELb1EEEEEvNT_6ParamsE)
        /*0084*/ 	.short	0x0210
        /*0086*/ 	.short	0x0070


	//----- nvinfo : EIATTR_SW_WAR
	.align		4
.L_790:
        /*0088*/ 	.byte	0x04, 0x36
        /*008a*/ 	.short	(.L_792 - .L_791)
.L_791:
        /*008c*/ 	.word	0x00000008
.L_792:


//--------------------- .nv.info._ZN7cutlass13device_kernelIN5flash32FlashAttnBwdPostprocessConvertdQIN4cute5tupleIJNS3_1CILi64EEENS5_ILi256EEEEEENS_6half_tEfNS_4arch4Sm90ELi256ENS3_8TiledMMAINS3_8MMA_AtomIJNS3_4SM904GMMA25MMA_64x64x16_F32F16F16_SSILNSF_5MajorE1ELSH_0ELNSF_7ScaleInE1ELSI_1EEEEEENS3_6LayoutINS4_IJNS5_ILi2EEENS5_ILi1EEESN_EEENS4_IJSN_NS5_ILi0EEESP_EEEEENS4_IJNS3_10UnderscoreESS_SS_EEEEELb1EEEEEvNT_6ParamsE --------------------------
	.section	.nv.info._ZN7cutlass13device_kernelIN5flash32FlashAttnBwdPostprocessConvertdQIN4cute5tupleIJNS3_1CILi64EEENS5_ILi256EEEEEENS_6half_tEfNS_4arch4Sm90ELi256ENS3_8TiledMMAINS3_8MMA_AtomIJNS3_4SM904GMMA25MMA_64x64x16_F32F16F16_SSILNSF_5MajorE1ELSH_0ELNSF_7ScaleInE1ELSI_1EEEEEENS3_6LayoutINS4_IJNS5_ILi2EEENS5_ILi1EEESN_EEENS4_IJSN_NS5_ILi0EEESP_EEEEENS4_IJNS3_10UnderscoreESS_SS_EEEEELb1EEEEEvNT_6ParamsE,"",@"SHT_CUDA_INFO"
	.sectionflags	@""
	.align	4


	//----- nvinfo : EIATTR_CUDA_API_VERSION
	.align		4
        /*0000*/ 	.byte	0x04, 0x37
        /*0002*/ 	.short	(.L_794 - .L_793)
.L_793:
        /*0004*/ 	.word	0x00000082


	//----- nvinfo : EIATTR_KPARAM_INFO
	.align		4
.L_794:
        /*0008*/ 	.byte	0x04, 0x17
        /*000a*/ 	.short	(.L_796 - .L_795)
.L_795:
        /*000c*/ 	.word	0x00000000
        /*0010*/ 	.short	0x0000
        /*0012*/ 	.short	0x0000
        /*0014*/ 	.byte	0x00, 0xf0, 0xc1, 0x01


	//----- nvinfo : EIATTR_SPARSE_MMA_MASK
	.align		4
.L_796:
        /*0018*/ 	.byte	0x03, 0x50
        /*001a*/ 	.short	0x0000


	//----- nvinfo : EIATTR_MAXREG_COUNT
	.align		4
        /*001c*/ 	.byte	0x03, 0x1b
        /*001e*/ 	.short	0x0080


	//----- nvinfo : EIATTR_NUM_BARRIERS
	.align		4
        /*0020*/ 	.byte	0x02, 0x4c
        /*0022*/ 	.byte	0x01
	.zero		1


	//----- nvinfo : EIATTR_MERCURY_ISA_VERSION
	.align		4
        /*0024*/ 	.byte	0x03, 0x5f
        /*0026*/ 	.short	0x0101


	//----- nvinfo : EIATTR_MBARRIER_INSTR_OFFSETS
	.align		4
        /*0028*/ 	.byte	0x04, 0x39
        /*002a*/ 	.short	(.L_798 - .L_797)


	//   ....[0]....
.L_797:
        /*002c*/ 	.word	0x000004a0
        /*0030*/ 	.word	0x000000ff
        /*0034*/ 	.word	0x00018000
        /*0038*/ 	.short	0x0100
        /*003a*/ 	.byte	0x06
	.zero		1


	//   ....[1]....
        /*003c*/ 	.word	0x000005b0
        /*0040*/ 	.word	0x00000002
        /*0044*/ 	.word	0x00018000
        /*0048*/ 	.short	0x010a
        /*004a*/ 	.byte	0x3f
	.zero		1


	//----- nvinfo : EIATTR_NUM_MBARRIERS
	.align		4
.L_798:
        /*004c*/ 	.byte	0x03, 0x38
        /*004e*/ 	.short	0x0001


	//----- nvinfo : EIATTR_EXIT_INSTR_OFFSETS
	.align		4
        /*0050*/ 	.byte	0x04, 0x1c
        /*0052*/ 	.short	(.L_800 - .L_799)


	//   ....[0]....
.L_799:
        /*0054*/ 	.word	0x000001b0


	//   ....[1]....
        /*0058*/ 	.word	0x00001970


	//   ....[2]....
        /*005c*/ 	.word	0x00001a40


	//----- nvinfo : EIATTR_MAX_THREADS
	.align		4
.L_800:
        /*0060*/ 	.byte	0x04, 0x05
        /*0062*/ 	.short	(.L_802 - .L_801)
.L_801:
        /*0064*/ 	.word	0x00000100
        /*0068*/ 	.word	0x00000001
        /*006c*/ 	.word	0x00000001


	//----- nvinfo : EIATTR_CRS_STACK_SIZE
	.align		4
.L_802:
        /*0070*/ 	.byte	0x04, 0x1e
        /*0072*/ 	.short	(.L_804 - .L_803)
.L_803:
        /*0074*/ 	.word	0x00000000


	//----- nvinfo : EIATTR_CBANK_PARAM_SIZE
	.align		4
.L_804:
        /*0078*/ 	.byte	0x03, 0x19
        /*007a*/ 	.short	0x0070


	//----- nvinfo : EIATTR_PARAM_CBANK
	.align		4
        /*007c*/ 	.byte	0x04, 0x0a
        /*007e*/ 	.short	(.L_806 - .L_805)
	.align		4
.L_805:
        /*0080*/ 	.word	index@(.nv.constant0._ZN7cutlass13device_kernelIN5flash32FlashAttnBwdPostprocessConvertdQIN4cute5tupleIJNS3_1CILi64EEENS5_ILi256EEEEEENS_6half_tEfNS_4arch4Sm90ELi256ENS3_8TiledMMAINS3_8MMA_AtomIJNS3_4SM904GMMA25MMA_64x64x16_F32F16F16_SSILNSF_5MajorE1ELSH_0ELNSF_7ScaleInE1ELSI_1EEEEEENS3_6LayoutINS4_IJNS5_ILi2EEENS5_ILi1EEESN_EEENS4_IJSN_NS5_ILi0EEESP_EEEEENS4_IJNS3_10UnderscoreESS_SS_EEEEELb1EEEEEvNT_6ParamsE)
        /*0084*/ 	.short	0x0210
        /*0086*/ 	.short	0x0070


	//----- nvinfo : EIATTR_SW_WAR
	.align		4
.L_806:
        /*0088*/ 	.byte	0x04, 0x36
        /*008a*/ 	.short	(.L_808 - .L_807)
.L_807:
        /*008c*/ 	.word	0x00000008
.L_808:


//--------------------- .nv.info._ZN7cutlass13device_kernelIN5flash11enable_sm90INS1_16FlashAttnBwdSm90INS1_25CollectiveMainloopBwdSm90ILi2ELi1ELi1EN4cute5tupleIJNS5_1CILi1EEES8_S8_EEENS6_IJNS7_ILi64EEENS7_ILi80EEENS7_ILi256EEEEEENS_6half_tEfNS_4arch4Sm90ELb1ELb0ELb0ELb1ELb0ELb0ELb1ELb1ELi2ELi1ELi1ELi1ELb0EEENS1_24CollectiveEpilogueBwdGQAISD_fSG_Li256ELb1ELb0EEENS1_25SingleTileBwdLPTSchedulerILb1ELi80ELb0EEEEEEEEEvNT_6ParamsE --------------------------
	.section	.nv.info._ZN7cutlass13device_kernelIN5flash11enable_sm90INS1_16FlashAttnBwdSm90INS1_25CollectiveMainloopBwdSm90ILi2ELi1ELi1EN4cute5tupleIJNS5_1CILi1EEES8_S8_EEENS6_IJNS7_ILi64EEENS7_ILi80EEENS7_ILi256EEEEEENS_6half_tEfNS_4arch4Sm90ELb1ELb0ELb0ELb1ELb0ELb0ELb1ELb1ELi2ELi1ELi1ELi1ELb0EEENS1_24CollectiveEpilogueBwdGQAISD_fSG_Li256ELb1ELb0EEENS1_25SingleTileBwdLPTSchedulerILb1ELi80ELb0EEEEEEEEEvNT_6ParamsE,"",@"SHT_CUDA_INFO"
	.sectionflags	@""
	.align	4


	//----- nvinfo : EIATTR_CUDA_API_VERSION
	.align		4
        /*0000*/ 	.byte	0x04, 0x37
        /*0002*/ 	.short	(.L_810 - .L_809)
.L_809:
        /*0004*/ 	.word	0x00000082


	//----- nvinfo : EIATTR_KPARAM_INFO
	.align		4
.L_810:
        /*0008*/ 	.byte	0x04, 0x17
        /*000a*/ 	.short	(.L_812 - .L_811)
.L_811:
        /*000c*/ 	.word	0x00000000
        /*0010*/ 	.short	0x0000
        /*0012*/ 	.short	0x0070
        /*0014*/ 	.byte	0x00, 0xf0, 0x01, 0x1c


	//----- nvinfo : EIATTR_SPARSE_MMA_MASK
	.align		4
.L_812:
        /*0018*/ 	.byte	0x03, 0x50
        /*001a*/ 	.short	0x0000


	//----- nvinfo : EIATTR_MAXREG_COUNT
	.align		4
        /*001c*/ 	.byte	0x03, 0x1b
        /*001e*/ 	.short	0x00a8


	//----- nvinfo : EIATTR_NUM_BARRIERS
	.align		4
        /*0020*/ 	.byte	0x02, 0x4c
        /*0022*/ 	.byte	0x0a
	.zero		1


	//----- nvinfo : EIATTR_ANNOTATIONS
	.align		4
        /*0024*/ 	.byte	0x04, 0x55
        /*0026*/ 	.short	(.L_814 - .L_813)


	//   ....[0]....
.L_813:
        /*0028*/ 	.word	0x00000001
        /*002c*/ 	.byte	0xc0, 0x02, 0x00, 0x00, 0x01, 0x00, 0x00, 0x00, 0x10, 0x07, 0x00, 0x00, 0x01, 0x00, 0x00, 0x00
        /*003c*/ 	.byte	0xa0, 0x07, 0x00, 0x00, 0x01, 0x00, 0x00, 0x00, 0xd0, 0x09, 0x00, 0x00, 0x01, 0x00, 0x00, 0x00
        /*004c*/ 	.byte	0xa0, 0x15, 0x00, 0x00, 0x01, 0x00, 0x00, 0x00, 0xb0, 0x15, 0x00, 0x00, 0x01, 0x00, 0x00, 0x00
        /*005c*/ 	.byte	0xe0, 0x8b, 0x00, 0x00, 0x01, 0x00, 0x00, 0x00, 0x30, 0xb8, 0x00, 0x00


	//----- nvinfo : EIATTR_MERCURY_ISA_VERSION
	.align		4
.L_814:
        /*0068*/ 	.byte	0x03, 0x5f
        /*006a*/ 	.short	0x0101


	//----- nvinfo : EIATTR_INT_WARP_WIDE_INSTR_OFFSETS
	.align		4
        /*006c*/ 	.byte	0x04, 0x31
        /*006e*/ 	.short	(.L_816 - .L_815)


	//   ....[0]....
.L_815:
        /*0070*/ 	.word	0x00000190


	//   ....[1]....
        /*0074*/ 	.word	0x000001c0


	//----- nvinfo : EIATTR_COOP_GROUP_MASK_REGIDS
	.align		4
.L_816:
        /*0078*/ 	.byte	0x04, 0x29
        /*007a*/ 	.short	(.L_818 - .L_817)


	//   ....[0]....
.L_817:
        /*007c*/ 	.word	0xffffffff


	//   ....[1]....
        /*0080*/ 	.word	0xffffffff


	//   ....[2]....
        /*0084*/ 	.word	0xffffffff


	//   ....[3]....
        /*0088*/ 	.word	0xffffffff


	//   ....[4]....
        /*008c*/ 	.word	0xffffffff


	//   ....[5]....
        /*0090*/ 	.word	0xffffffff


	//----- nvinfo : EIATTR_COOP_GROUP_INSTR_OFFSETS
	.align		4
.L_818:
        /*0094*/ 	.byte	0x04, 0x28
        /*0096*/ 	.short	(.L_820 - .L_819)


	//   ....[0]....
.L_819:
        /*0098*/ 	.word	0x00000060


	//   ....[1]....
        /*009c*/ 	.word	0x000001a0


	//   ....[2]....
        /*00a0*/ 	.word	0x00000220


	//   ....[3]....
        /*00a4*/ 	.word	0x00000400


	//   ....[4]....
        /*00a8*/ 	.word	0x000014a0


	//   ....[5]....
        /*00ac*/ 	.word	0x00009530


	//----- nvinfo : EIATTR_REG_RECONFIG
	.align		4
.L_820:
        /*00b0*/ 	.byte	0x01, 0x54
	.zero		2


	//----- nvinfo : EIATTR_MBARRIER_INSTR_OFFSETS
	.align		4
        /*00b4*/ 	.byte	0x04, 0x39
        /*00b6*/ 	.short	(.L_822 - .L_821)


	//   ....[0]....
.L_821:
        /*00b8*/ 	.word	0x00000290
        /*00bc*/ 	.word	0x000000ff
        /*00c0*/ 	.word	0x00031800
        /*00c4*/ 	.short	0x0100
        /*00c6*/ 	.byte	0x06
	.zero		1


	//   ....[1]....
        /*00c8*/ 	.word	0x000003b0
        /*00cc*/ 	.word	0x000000ff
        /*00d0*/ 	.word	0x00031810
        /*00d4*/ 	.short	0x0100
        /*00d6*/ 	.byte	0x08
	.zero		1


	//   ....[2]....
        /*00d8*/ 	.word	0x000003c0
        /*00dc*/ 	.word	0x000000ff
        /*00e0*/ 	.word	0x00031820
        /*00e4*/ 	.short	0x0100
        /*00e6*/ 	.byte	0x08
	.zero		1


	//   ....[3]....
        /*00e8*/ 	.word	0x000003d0
        /*00ec*/ 	.word	0x000000ff
        /*00f0*/ 	.word	0x00031818
        /*00f4*/ 	.short	0x0100
        /*00f6*/ 	.byte	0x08
	.zero		1


	//   ....[4]....
        /*00f8*/ 	.word	0x000003e0
        /*00fc*/ 	.word	0x000000ff
        /*0100*/ 	.word	0x00031828
        /*0104*/ 	.short	0x0100
        /*0106*/ 	.byte	0x08
	.zero		1


	//   ....[5]....
        /*0108*/ 	.word	0x00000510
        /*010c*/ 	.word	0x000000ff
        /*0110*/ 	.word	0x00031830
        /*0114*/ 	.short	0x0100
        /*0116*/ 	.byte	0x08
	.zero		1


	//   ....[6]....
        /*0118*/ 	.word	0x00000520
        /*011c*/ 	.word	0x000000ff
        /*0120*/ 	.word	0x00031838
        /*0124*/ 	.short	0x0100
        /*0126*/ 	.byte	0x08
	.zero		1


	//   ....[7]....
        /*0128*/ 	.word	0x000014c0
        /*012c*/ 	.word	0x00000011
        /*0130*/ 	.word	0x00031800
        /*0134*/ 	.short	0x010a
        /*0136*/ 	.byte	0x3f
	.zero		1


	//   ....[8]....
        /*0138*/ 	.word	0x00001580
        /*013c*/ 	.word	0x00000011
        /*0140*/ 	.word	0x00031800
        /*0144*/ 	.short	0x010a
        /*0146*/ 	.byte	0x3f
	.zero		1


	//   ....[9]....
        /*0148*/ 	.word	0x00001dd0
        /*014c*/ 	.word	0x00000010
        /*0150*/ 	.word	0x00031810
        /*0154*/ 	.short	0x010a
        /*0156*/ 	.byte	0x3f
	.zero		1


	//   ....[10]....
        /*0158*/ 	.word	0x00001e90
        /*015c*/ 	.word	0x00000010
        /*0160*/ 	.word	0x00031810
        /*0164*/ 	.short	0x010a
        /*0166*/ 	.byte	0x3f
	.zero		1


	//   ....[11]....
        /*0168*/ 	.word	0x00003a30
        /*016c*/ 	.word	0x00000011
        /*0170*/ 	.word	0x00031830
        /*0174*/ 	.short	0x010a
        /*0176*/ 	.byte	0x3f
	.zero		1


	//   ....[12]....
        /*0178*/ 	.word	0x00003af0
        /*017c*/ 	.word	0x00000011
        /*0180*/ 	.word	0x00031830
        /*0184*/ 	.short	0x010a
        /*0186*/ 	.byte	0x3f
	.zero		1


	//   ....[13]....
        /*0188*/ 	.word	0x00007f60
        /*018c*/ 	.word	0x00000018
        /*0190*/ 	.word	0x00000000
        /*0194*/ 	.short	0x0101
        /*0196*/ 	.byte	0x3f
	.zero		1


	//   ....[14]....
        /*0198*/ 	.word	0x00008650
        /*019c*/ 	.word	0x00000010
        /*01a0*/ 	.word	0x00000000
        /*01a4*/ 	.short	0x0101
        /*01a6*/ 	.byte	0x3f
	.zero		1


	//   ....[15]....
        /*01a8*/ 	.word	0x0000a190
        /*01ac*/ 	.word	0x00000006
        /*01b0*/ 	.word	0x00031820
        /*01b4*/ 	.short	0x010a
        /*01b6*/ 	.byte	0x3f
	.zero		1


	//   ....[16]....
        /*01b8*/ 	.word	0x0000ac00
        /*01bc*/ 	.word	0x00000006
        /*01c0*/ 	.word	0x00031838
        /*01c4*/ 	.short	0x010a
        /*01c6*/ 	.byte	0x3f
	.zero		1


	//   ....[17]....
        /*01c8*/ 	.word	0x0000af50
        /*01cc*/ 	.word	0x00000014
        /*01d0*/ 	.word	0x00031820
        /*01d4*/ 	.short	0x010a
        /*01d6*/ 	.byte	0x3f
	.zero		1


	//   ....[18]....
        /*01d8*/ 	.word	0x0000b390
        /*01dc*/ 	.word	0x00000006
        /*01e0*/ 	.word	0x00031838
        /*01e4*/ 	.short	0x010a
        /*01e6*/ 	.byte	0x3f
	.zero		1


	//   ....[19]....
        /*01e8*/ 	.word	0x0000b900
        /*01ec*/ 	.word	0x00000005
        /*01f0*/ 	.word	0x00000000
        /*01f4*/ 	.short	0x010a
        /*01f6*/ 	.byte	0x3f
	.zero		1


	//   ....[20]....
        /*01f8*/ 	.word	0x0000b990
        /*01fc*/ 	.word	0x00000003
        /*0200*/ 	.word	0x00000000
        /*0204*/ 	.short	0x010a
        /*0206*/ 	.byte	0x3f
	.zero		1


	//   ....[21]....
        /*0208*/ 	.word	0x0000b9e0
        /*020c*/ 	.word	0x00000002
        /*0210*/ 	.word	0x00031838
        /*0214*/ 	.short	0x010a
        /*0216*/ 	.byte	0x3f
	.zero		1


	//   ....[22]....
        /*0218*/ 	.word	0x0000ba40
        /*021c*/ 	.word	0x00000011
        /*0220*/ 	.word	0x00031800
        /*0224*/ 	.short	0x010a
        /*0226*/ 	.byte	0x3f
	.zero		1


	//   ....[23]....
        /*0228*/ 	.word	0x0000ba90
        /*022c*/ 	.word	0x00000010
        /*0230*/ 	.word	0x00031810
        /*0234*/ 	.short	0x010a
        /*0236*/ 	.byte	0x3f
	.zero		1


	//   ....[24]....
        /*0238*/ 	.word	0x0000bae0
        /*023c*/ 	.word	0x00000011
        /*0240*/ 	.word	0x00031830
        /*0244*/ 	.short	0x010a
        /*0246*/ 	.byte	0x3f
	.zero		1


	//   ....[25]....
        /*0248*/ 	.word	0x0000bb30
        /*024c*/ 	.word	0x00000006
        /*0250*/ 	.word	0x00031820
        /*0254*/ 	.short	0x010a
        /*0256*/ 	.byte	0x3f
	.zero		1


	//   ....[26]....
        /*0258*/ 	.word	0x0000bb80
        /*025c*/ 	.word	0x00000006
        /*0260*/ 	.word	0x00031838
        /*0264*/ 	.short	0x010a
        /*0266*/ 	.byte	0x3f
	.zero		1


	//   ....[27]....
        /*0268*/ 	.word	0x0000bbe0
        /*026c*/ 	.word	0x00000014
        /*0270*/ 	.word	0x00031820
        /*0274*/ 	.short	0x010a
        /*0276*/ 	.byte	0x3f
	.zero		1


	//   ....[28]....
        /*0278*/ 	.word	0x0000bc30
        /*027c*/ 	.word	0x00000006
        /*0280*/ 	.word	0x00031838
        /*0284*/ 	.short	0x010a
        /*0286*/ 	.byte	0x3f
	.zero		1


	//   ....[29]....
        /*0288*/ 	.word	0x0000bc80
        /*028c*/ 	.word	0x00000005
        /*0290*/ 	.word	0x00000000
        /*0294*/ 	.short	0x010a
        /*0296*/ 	.byte	0x3f
	.zero		1


	//   ....[30]....
        /*0298*/ 	.word	0x0000bcd0
        /*029c*/ 	.word	0x00000003
        /*02a0*/ 	.word	0x00000000
        /*02a4*/ 	.short	0x010a
        /*02a6*/ 	.byte	0x3f
	.zero		1


	//----- nvinfo : EIATTR_NUM_MBARRIERS
	.align		4
.L_822:
        /*02a8*/ 	.byte	0x03, 0x38
        /*02aa*/ 	.short	0x0007


	//----- nvinfo : EIATTR_EXIT_INSTR_OFFSETS
	.align		4
        /*02ac*/ 	.byte	0x04, 0x1c
        /*02ae*/ 	.short	(.L_824 - .L_823)


	//   ....[0]....
.L_823:
        /*02b0*/ 	.word	0x0000ba30


	//----- nvinfo : EIATTR_MAX_THREADS
	.align		4
.L_824:
        /*02b4*/ 	.byte	0x04, 0x05
        /*02b6*/ 	.short	(.L_826 - .L_825)
.L_825:
        /*02b8*/ 	.word	0x00000180
        /*02bc*/ 	.word	0x00000001
        /*02c0*/ 	.word	0x00000001


	//----- nvinfo : EIATTR_CRS_STACK_SIZE
	.align		4
.L_826:
        /*02c4*/ 	.byte	0x04, 0x1e
        /*02c6*/ 	.short	(.L_828 - .L_827)
.L_827:
        /*02c8*/ 	.word	0x00000000


	//----- nvinfo : EIATTR_CBANK_PARAM_SIZE
	.align		4
.L_828:
        /*02cc*/ 	.byte	0x03, 0x19
        /*02ce*/ 	.short	0x0770


	//----- nvinfo : EIATTR_PARAM_CBANK
	.align		4
        /*02d0*/ 	.byte	0x04, 0x0a
        /*02d2*/ 	.short	(.L_830 - .L_829)
	.align		4
.L_829:
        /*02d4*/ 	.word	index@(.nv.constant0._ZN7cutlass13device_kernelIN5flash11enable_sm90INS1_16FlashAttnBwdSm90INS1_25CollectiveMainloopBwdSm90ILi2ELi1ELi1EN4cute5tupleIJNS5_1CILi1EEES8_S8_EEENS6_IJNS7_ILi64EEENS7_ILi80EEENS7_ILi256EEEEEENS_6half_tEfNS_4arch4Sm90ELb1ELb0ELb0ELb1ELb0ELb0ELb1ELb1ELi2ELi1ELi1ELi1ELb0EEENS1_24CollectiveEpilogueBwdGQAISD_fSG_Li256ELb1ELb0EEENS1_25SingleTileBwdLPTSchedulerILb1ELi80ELb0EEEEEEEEEvNT_6ParamsE)
        /*02d8*/ 	.short	0x0210
        /*02da*/ 	.short	0x0770


	//----- nvinfo : EIATTR_SW_WAR
	.align		4
.L_830:
        /*02dc*/ 	.byte	0x04, 0x36
        /*02de*/ 	.short	(.L_832 - .L_831)
.L_831:
        /*02e0*/ 	.word	0x00000008
.L_832:


//--------------------- .nv.info._ZN7cutlass13device_kernelIN5flash22FlashAttnBwdPreprocessIN4cute5tupleIJNS3_1CILi64EEENS5_ILi256EEEEEENS_6half_tEfNS_4arch4Sm90ELb1ELb1EEEEEvNT_6ParamsE --------------------------
	.section	.nv.info._ZN7cutlass13device_kernelIN5flash22FlashAttnBwdPreprocessIN4cute5tupleIJNS3_1CILi64EEENS5_ILi256EEEEEENS_6half_tEfNS_4arch4Sm90ELb1ELb1EEEEEvNT_6ParamsE,"",@"SHT_CUDA_INFO"
	.sectionflags	@""
	.align	4


	//----- nvinfo : EIATTR_CUDA_API_VERSION
	.align		4
        /*0000*/ 	.byte	0x04, 0x37
        /*0002*/ 	.short	(.L_834 - .L_833)
.L_833:
        /*0004*/ 	.word	0x00000082


	//----- nvinfo : EIATTR_KPARAM_INFO
	.align		4
.L_834:
        /*0008*/ 	.byte	0x04, 0x17
        /*000a*/ 	.short	(.L_836 - .L_835)
.L_835:
        /*000c*/ 	.word	0x00000000
        /*0010*/ 	.short	0x0000
        /*0012*/ 	.short	0x0000
        /*0014*/ 	.byte	0x00, 0xf0, 0xc1, 0x03


	//----- nvinfo : EIATTR_SPARSE_MMA_MASK
	.align		4
.L_836:
        /*0018*/ 	.byte	0x03, 0x50
        /*001a*/ 	.short	0x0000


	//----- nvinfo : EIATTR_MAXREG_COUNT
	.align		4
        /*001c*/ 	.byte	0x03, 0x1b
        /*001e*/ 	.short	0x0080


	//----- nvinfo : EIATTR_MERCURY_ISA_VERSION
	.align		4
        /*0020*/ 	.byte	0x03, 0x5f
        /*0022*/ 	.short	0x0101


	//----- nvinfo : EIATTR_COOP_GROUP_MASK_REGIDS
	.align		4
        /*0024*/ 	.byte	0x04, 0x29
        /*0026*/ 	.short	(.L_838 - .L_837)


	//   ....[0]....
.L_837:
        /*0028*/ 	.word	0xffffffff


	//   ....[1]....
        /*002c*/ 	.word	0xffffffff


	//   ....[2]....
        /*0030*/ 	.word	0xffffffff


	//   ....[3]....
        /*0034*/ 	.word	0xffffffff


	//   ....[4]....
        /*0038*/ 	.word	0xffffffff


	//   ....[5]....
        /*003c*/ 	.word	0xffffffff


	//   ....[6]....
        /*0040*/ 	.word	0xffffffff


	//   ....[7]....
        /*0044*/ 	.word	0xffffffff


	//   ....[8]....
        /*0048*/ 	.word	0xffffffff


	//   ....[9]....
        /*004c*/ 	.word	0xffffffff


	//   ....[10]....
        /*0050*/ 	.word	0xffffffff


	//   ....[11]....
        /*0054*/ 	.word	0xffffffff


	//   ....[12]....
        /*0058*/ 	.word	0xffffffff


	//   ....[13]....
        /*005c*/ 	.word	0xffffffff


	//   ....[14]....
        /*0060*/ 	.word	0xffffffff


	//   ....[15]....
        /*0064*/ 	.word	0xffffffff


	//----- nvinfo : EIATTR_COOP_GROUP_INSTR_OFFSETS
	.align		4
.L_838:
        /*0068*/ 	.byte	0x04, 0x28
        /*006a*/ 	.short	(.L_840 - .L_839)


	//   ....[0]....
.L_839:
        /*006c*/ 	.word	0x000028c0


	//   ....[1]....
        /*0070*/ 	.word	0x000028d0


	//   ....[2]....
        /*0074*/ 	.word	0x000028e0


	//   ....[3]....
        /*0078*/ 	.word	0x000028f0


	//   ....[4]....
        /*007c*/ 	.word	0x00002920


	//   ....[5]....
        /*0080*/ 	.word	0x00002940


	//   ....[6]....
        /*0084*/ 	.word	0x00002960


	//   ....[7]....
        /*0088*/ 	.word	0x00002970


	//   ....[8]....
        /*008c*/ 	.word	0x000029b0


	//   ....[9]....
        /*0090*/ 	.word	0x000029d0


	//   ....[10]....
        /*0094*/ 	.word	0x000029e0


	//   ....[11]....
        /*0098*/ 	.word	0x000029f0


	//   ....[12]....
        /*009c*/ 	.word	0x00002a50


	//   ....[13]....
        /*00a0*/ 	.word	0x00002a80


	//   ....[14]....
        /*00a4*/ 	.word	0x00002aa0


	//   ....[15]....
        /*00a8*/ 	.word	0x00002ac0


	//----- nvinfo : EIATTR_EXIT_INSTR_OFFSETS
	.align		4
.L_840:
        /*00ac*/ 	.byte	0x04, 0x1c
        /*00ae*/ 	.short	(.L_842 - .L_841)


	//   ....[0]....
.L_841:
        /*00b0*/ 	.word	0x00000320


	//   ....[1]....
        /*00b4*/ 	.word	0x00003270


	//   ....[2]....
        /*00b8*/ 	.word	0x00003310


	//----- nvinfo : EIATTR_MAX_THREADS
	.align		4
.L_842:
        /*00bc*/ 	.byte	0x04, 0x05
        /*00be*/ 	.short	(.L_844 - .L_843)
.L_843:
        /*00c0*/ 	.word	0x00000100
        /*00c4*/ 	.word	0x00000001
        /*00c8*/ 	.word	0x00000001


	//----- nvinfo : EIATTR_CRS_STACK_SIZE
	.align		4
.L_844:
        /*00cc*/ 	.byte	0x04, 0x1e
        /*00ce*/ 	.short	(.L_846 - .L_845)
.L_845:
        /*00d0*/ 	.word	0x00000000


	//----- nvinfo : EIATTR_CBANK_PARAM_SIZE
	.align		4
.L_846:
        /*00d4*/ 	.byte	0x03, 0x19
        /*00d6*/ 	.short	0x00f0


	//----- nvinfo : EIATTR_PARAM_CBANK
	.align		4
        /*00d8*/ 	.byte	0x04, 0x0a
        /*00da*/ 	.short	(.L_848 - .L_847)
	.align		4
.L_847:
        /*00dc*/ 	.word	index@(.nv.constant0._ZN7cutlass13device_kernelIN5flash22FlashAttnBwdPreprocessIN4cute5tupleIJNS3_1CILi64EEENS5_ILi256EEEEEENS_6half_tEfNS_4arch4Sm90ELb1ELb1EEEEEvNT_6ParamsE)
        /*00e0*/ 	.short	0x0210
        /*00e2*/ 	.short	0x00f0


	//----- nvinfo : EIATTR_SW_WAR
	.align		4
.L_848:
        /*00e4*/ 	.byte	0x04, 0x36
        /*00e6*/ 	.short	(.L_850 - .L_849)
.L_849:
        /*00e8*/ 	.word	0x00000008
.L_850:


//--------------------- .nv.callgraph             --------------------------
	.section	.nv.callgraph,"",@"SHT_CUDA_CALLGRAPH"
	.align	4
	.sectionentsize	8
	.align		4
        /*0000*/ 	.word	0x00000000
	.align		4
        /*0004*/ 	.word	0xffffffff
	.align		4
        /*0008*/ 	.word	index@(_ZN7cutlass13device_kernelIN5flash11enable_sm90INS1_16FlashAttnBwdSm90INS1_25CollectiveMainloopBwdSm90ILi2ELi1ELi1EN4cute5tupleIJNS5_1CILi1EEES8_S8_EEENS6_IJNS7_ILi64EEENS7_ILi80EEENS7_ILi256EEEEEENS_6half_tEfNS_4arch4Sm90ELb0ELb0ELb1ELb0ELb0ELb0ELb1ELb1ELi2ELi1ELi1ELi1ELb0EEENS1_21CollectiveEpilogueBwdISD_SE_SG_Li256ELb0ELb1ELi2EEENS1_19SingleTileSchedulerILb0ELb0ELb0ELi80EEEEEEEEEvNT_6ParamsE)
	.align		4
        /*000c*/ 	.word	index@(__assertfail)
	.align		4
        /*0010*/ 	.word	index@(_ZN7cutlass13device_kernelIN5flash11enable_sm90INS1_16FlashAttnBwdSm90INS1_25CollectiveMainloopBwdSm90ILi2ELi1ELi1EN4cute5tupleIJNS5_1CILi1EEES8_S8_EEENS6_IJNS7_ILi64EEENS7_ILi80EEENS7_ILi256EEEEEENS_6half_tEfNS_4arch4Sm90ELb0ELb1ELb1ELb0ELb0ELb0ELb1ELb1ELi2ELi1ELi1ELi1ELb0EEENS1_21CollectiveEpilogueBwdISD_SE_SG_Li256ELb0ELb1ELi2EEENS1_19SingleTileSchedulerILb0ELb0ELb0ELi80EEEEEEEEEvNT_6ParamsE)
	.align		4
        /*0014*/ 	.word	index@(__assertfail)
	.align		4
        /*0018*/ 	.word	index@(_ZN7cutlass13device_kernelIN5flash11enable_sm90INS1_16FlashAttnBwdSm90INS1_25CollectiveMainloopBwdSm90ILi2ELi1ELi1EN4cute5tupleIJNS5_1CILi1EEES8_S8_EEENS6_IJNS7_ILi64EEENS7_ILi80EEENS7_ILi256EEEEEENS_6half_tEfNS_4arch4Sm90ELb1ELb0ELb1ELb0ELb0ELb0ELb1ELb1ELi2ELi1ELi1ELi1ELb0EEENS1_21CollectiveEpilogueBwdISD_SE_SG_Li256ELb0ELb1ELi2EEENS1_25SingleTileBwdLPTSchedulerILb0ELi80ELb0EEEEEEEEEvNT_6ParamsE)
	.align		4
        /*001c*/ 	.word	index@(__assertfail)
	.align		4
        /*0020*/ 	.word	index@(_ZN7cutlass13device_kernelIN5flash11enable_sm90INS1_16FlashAttnBwdSm90INS1_25CollectiveMainloopBwdSm90ILi2ELi1ELi1EN4cute5tupleIJNS5_1CILi1EEES8_S8_EEENS6_IJNS7_ILi64EEENS7_ILi80EEENS7_ILi256EEEEEENS_6half_tEfNS_4arch4Sm90ELb0ELb0ELb0ELb0ELb0ELb0ELb1ELb1ELi2ELi1ELi1ELi1ELb0EEENS1_21CollectiveEpilogueBwdISD_SE_SG_Li256ELb0ELb1ELi2EEENS1_19SingleTileSchedulerILb0ELb0ELb0ELi80EEEEEEEEEvNT_6ParamsE)
	.align		4
        /*0024*/ 	.word	index@(__assertfail)
	.align		4
        /*0028*/ 	.word	index@(_ZN7cutlass13device_kernelIN5flash11enable_sm90INS1_16FlashAttnBwdSm90INS1_25CollectiveMainloopBwdSm90ILi2ELi1ELi1EN4cute5tupleIJNS5_1CILi1EEES8_S8_EEENS6_IJNS7_ILi64EEENS7_ILi80EEENS7_ILi256EEEEEENS_6half_tEfNS_4arch4Sm90ELb0ELb1ELb0ELb0ELb0ELb0ELb1ELb1ELi2ELi1ELi1ELi1ELb0EEENS1_21CollectiveEpilogueBwdISD_SE_SG_Li256ELb0ELb1ELi2EEENS1_19SingleTileSchedulerILb0ELb0ELb0ELi80EEEEEEEEEvNT_6ParamsE)
	.align		4
        /*002c*/ 	.word	index@(__assertfail)
	.align		4
        /*0030*/ 	.word	index@(_ZN7cutlass13device_kernelIN5flash11enable_sm90INS1_16FlashAttnBwdSm90INS1_25CollectiveMainloopBwdSm90ILi2ELi1ELi1EN4cute5tupleIJNS5_1CILi1EEES8_S8_EEENS6_IJNS7_ILi64EEENS7_ILi80EEENS7_ILi256EEEEEENS_6half_tEfNS_4arch4Sm90ELb1ELb0ELb0ELb0ELb0ELb0ELb1ELb1ELi2ELi1ELi1ELi1ELb0EEENS1_21CollectiveEpilogueBwdISD_SE_SG_Li256ELb0ELb1ELi2EEENS1_25SingleTileBwdLPTSchedulerILb0ELi80ELb0EEEEEEEEEvNT_6ParamsE)
	.align		4
        /*0034*/ 	.word	index@(__assertfail)
	.align		4
        /*0038*/ 	.word	0x00000000
	.align		4
        /*003c*/ 	.word	0xfffffffe
	.align		4
        /*0040*/ 	.word	0x00000000
	.align		4
        /*0044*/ 	.word	0xfffffffd
	.align		4
        /*0048*/ 	.word	0x00000000
	.align		4
        /*004c*/ 	.word	0xfffffffc


//--------------------- .nv.constant4             --------------------------
	.section	.nv.constant4,"a",@progbits
	.align	8
	.align		8
.nv.constant4:
        /*0000*/ 	.dword	__assertfail
	.align		8
        /*0008*/ 	.dword	__unnamed_1
	.align		8
        /*0010*/ 	.dword	__unnamed_2
	.align		8
        /*0018*/ 	.dword	_ZN77_INTERNAL_002f1f51_41_flash_bwd_hdim256_fp16_softcapall_sm90_cu_49158569_28834cuda3std3__45__cpo5beginE
	.align		8
        /*0020*/ 	.dword	_ZN77_INTERNAL_002f1f51_41_flash_bwd_hdim256_fp16_softcapall_sm90_cu_49158569_28834cuda3std3__45__cpo3endE
	.align		8
        /*0028*/ 	.dword	_ZN77_INTERNAL_002f1f51_41_flash_bwd_hdim256_fp16_softcapall_sm90_cu_49158569_28834cuda3std3__45__cpo6cbeginE
	.align		8
        /*0030*/ 	.dword	_ZN77_INTERNAL_002f1f51_41_flash_bwd_hdim256_fp16_softcapall_sm90_cu_49158569_28834cuda3std3__45__cpo4cendE
	.align		8
        /*0038*/ 	.dword	_ZN77_INTERNAL_002f1f51_41_flash_bwd_hdim256_fp16_softcapall_sm90_cu_49158569_28834cuda3std3__479_GLOBAL__N__002f1f51_41_flash_bwd_hdim256_fp16_softcapall_sm90_cu_49158569_28836ignoreE
	.align		8
        /*0040*/ 	.dword	_ZN77_INTERNAL_002f1f51_41_flash_bwd_hdim256_fp16_softcapall_sm90_cu_49158569_28834cuda3std3__419piecewise_constructE
	.align		8
        /*0048*/ 	.dword	_ZN77_INTERNAL_002f1f51_41_flash_bwd_hdim256_fp16_softcapall_sm90_cu_49158569_28834cuda3std3__48in_placeE
	.align		8
        /*0050*/ 	.dword	_ZN77_INTERNAL_002f1f51_41_flash_bwd_hdim256_fp16_softcapall_sm90_cu_49158569_28834cuda3std6ranges3__45__cpo4swapE
	.align		8
        /*0058*/ 	.dword	_ZN77_INTERNAL_002f1f51_41_flash_bwd_hdim256_fp16_softcapall_sm90_cu_49158569_28834cuda3std6ranges3__45__cpo9iter_moveE
	.align		8
        /*0060*/ 	.dword	_ZN77_INTERNAL_002f1f51_41_flash_bwd_hdim256_fp16_softcapall_sm90_cu_49158569_28834cute7productE
	.align		8
        /*0068*/ 	.dword	_ZN77_INTERNAL_002f1f51_41_flash_bwd_hdim256_fp16_softcapall_sm90_cu_49158569_28834cute1_E
	.align		8
        /*0070*/ 	.dword	$str$23
	.align		8
        /*0078*/ 	.dword	$str$24


//--------------------- .text._ZN7cutlass13device_kernelIN5flash11enable_sm90INS1_16FlashAttnBwdSm90INS1_25CollectiveMainloopBwdSm90ILi2ELi1ELi1EN4cute5tupleIJNS5_1CILi1EEES8_S8_EEENS6_IJNS7_ILi64EEENS7_ILi80EEENS7_ILi256EEEEEENS_6half_tEfNS_4arch4Sm90ELb0ELb0ELb1ELb0ELb0ELb0ELb1ELb1ELi2ELi1ELi1ELi1ELb0EEENS1_21CollectiveEpilogueBwdISD_SE_SG_Li256ELb0ELb1ELi2EEENS1_19SingleTileSchedulerILb0ELb0ELb0ELi80EEEEEEEEEvNT_6ParamsE --------------------------
	.section	.text._ZN7cutlass13device_kernelIN5flash11enable_sm90INS1_16FlashAttnBwdSm90INS1_25CollectiveMainloopBwdSm90ILi2ELi1ELi1EN4cute5tupleIJNS5_1CILi1EEES8_S8_EEENS6_IJNS7_ILi64EEENS7_ILi80EEENS7_ILi256EEEEEENS_6half_tEfNS_4arch4Sm90ELb0ELb0ELb1ELb0ELb0ELb0ELb1ELb1ELi2ELi1ELi1ELi1ELb0EEENS1_21CollectiveEpilogueBwdISD_SE_SG_Li256ELb0ELb1ELi2EEENS1_19SingleTileSchedulerILb0ELb0ELb0ELi80EEEEEEEEEvNT_6ParamsE,"ax",@progbits
	.align	128
.text._ZN7cutlass13device_kernelIN5flash11enable_sm90INS1_16FlashAttnBwdSm90INS1_25CollectiveMainloopBwdSm90ILi2ELi1ELi1EN4cute5tupleIJNS5_1CILi1EEES8_S8_EEENS6_IJNS7_ILi64EEENS7_ILi80EEENS7_ILi256EEEEEENS_6half_tEfNS_4arch4Sm90ELb0ELb0ELb1ELb0ELb0ELb0ELb1ELb1ELi2ELi1ELi1ELi1ELb0EEENS1_21CollectiveEpilogueBwdISD_SE_SG_Li256ELb0ELb1ELi2EEENS1_19SingleTileSchedulerILb0ELb0ELb0ELi80EEEEEEEEEvNT_6ParamsE:
        .type           _ZN7cutlass13device_kernelIN5flash11enable_sm90INS1_16FlashAttnBwdSm90INS1_25CollectiveMainloopBwdSm90ILi2ELi1ELi1EN4cute5tupleIJNS5_1CILi1EEES8_S8_EEENS6_IJNS7_ILi64EEENS7_ILi80EEENS7_ILi256EEEEEENS_6half_tEfNS_4arch4Sm90ELb0ELb0ELb1ELb0ELb0ELb0ELb1ELb1ELi2ELi1ELi1ELi1ELb0EEENS1_21CollectiveEpilogueBwdISD_SE_SG_Li256ELb0ELb1ELi2EEENS1_19SingleTileSchedulerILb0ELb0ELb0ELi80EEEEEEEEEvNT_6ParamsE,@function
        .size           _ZN7cutlass13device_kernelIN5flash11enable_sm90INS1_16FlashAttnBwdSm90INS1_25CollectiveMainloopBwdSm90ILi2ELi1ELi1EN4cute5tupleIJNS5_1CILi1EEES8_S8_EEENS6_IJNS7_ILi64EEENS7_ILi80EEENS7_ILi256EEEEEENS_6half_tEfNS_4arch4Sm90ELb0ELb0ELb1ELb0ELb0ELb0ELb1ELb1ELi2ELi1ELi1ELi1ELb0EEENS1_21CollectiveEpilogueBwdISD_SE_SG_Li256ELb0ELb1ELi2EEENS1_19SingleTileSchedulerILb0ELb0ELb0ELi80EEEEEEEEEvNT_6ParamsE,(.L_x_2197 - _ZN7cutlass13device_kernelIN5flash11enable_sm90INS1_16FlashAttnBwdSm90INS1_25CollectiveMainloopBwdSm90ILi2ELi1ELi1EN4cute5tupleIJNS5_1CILi1EEES8_S8_EEENS6_IJNS7_ILi64EEENS7_ILi80EEENS7_ILi256EEEEEENS_6half_tEfNS_4arch4Sm90ELb0ELb0ELb1ELb0ELb0ELb0ELb1ELb1ELi2ELi1ELi1ELi1ELb0EEENS1_21CollectiveEpilogueBwdISD_SE_SG_Li256ELb0ELb1ELi2EEENS1_19SingleTileSchedulerILb0ELb0ELb0ELi80EEEEEEEEEvNT_6ParamsE)
        .other          _ZN7cutlass13device_kernelIN5flash11enable_sm90INS1_16FlashAttnBwdSm90INS1_25CollectiveMainloopBwdSm90ILi2ELi1ELi1EN4cute5tupleIJNS5_1CILi1EEES8_S8_EEENS6_IJNS7_ILi64EEENS7_ILi80EEENS7_ILi256EEEEEENS_6half_tEfNS_4arch4Sm90ELb0ELb0ELb1ELb0ELb0ELb0ELb1ELb1ELi2ELi1ELi1ELi1ELb0EEENS1_21CollectiveEpilogueBwdISD_SE_SG_Li256ELb0ELb1ELi2EEENS1_19SingleTileSchedulerILb0ELb0ELb0ELi80EEEEEEEEEvNT_6ParamsE,@"STO_CUDA_ENTRY STV_DEFAULT"
_ZN7cutlass13device_kernelIN5flash11enable_sm90INS1_16FlashAttnBwdSm90INS1_25CollectiveMainloopBwdSm90ILi2ELi1ELi1EN4cute5tupleIJNS5_1CILi1EEES8_S8_EEENS6_IJNS7_ILi64EEENS7_ILi80EEENS7_ILi256EEEEEENS_6half_tEfNS_4arch4Sm90ELb0ELb0ELb1ELb0ELb0ELb0ELb1ELb1ELi2ELi1ELi1ELi1ELb0EEENS1_21CollectiveEpilogueBwdISD_SE_SG_Li256ELb0ELb1ELi2EEENS1_19SingleTileSchedulerILb0ELb0ELb0ELi80EEEEEEEEEvNT_6ParamsE:
[----:B------:R-:W1:Y:S02]  /*0000*/  LDC R1, c[0x0][0x28] ;  /* 0x00000a00ff017b82 */ /* 0x000e640000000800 */
[----:B-1----:R-:W-:Y:S01]  /*0010*/  VIADD R1, R1, 0xfffffff0 ;  /* 0xfffffff001017836 */ /* 0x002fe20000000000 */
[----:B------:R-:W1:Y:S01]  /*0020*/  S2R R4, SR_TID.X ;  /* 0x0000000000047919 */ /* 0x000e620000002100 */
[----:B------:R-:W-:Y:S01]  /*0030*/  ELECT P0, URZ, PT ;  /* 0x00000000003f782f */ /* 0x000fe20003800000 */
[----:B------:R-:W-:Y:S01]  /*0040*/  BSSY B0, `(.L_x_0) ;  /* 0x0000019000007945 */ /* 0x000fe20003800000 */
[----:B-1----:R-:W-:-:S05]  /*0050*/  SHF.R.U32.HI R2, RZ, 0x5, R4 ;  /* 0x00000005ff027819 */ /* 0x002fca0000011604 */
[----:B------:R-:W1:Y:S02]  /*0060*/  SHFL.IDX PT, R0, R2, RZ, 0x1f ;  /* 0x00001fff02007589 */ /* 0x000e6400000e0000 */
[----:B-1----:R-:W-:-:S13]  /*0070*/  ISETP.EQ.AND P0, PT, R0, RZ, P0 ;  /* 0x000000ff0000720c */ /* 0x002fda0000702270 */
[----:B------:R-:W-:Y:S05]  /*0080*/  @!P0 BRA `(.L_x_1) ;  /* 0x0000000000508947 */ /* 0x000fea0003800000 */
[----:B------:R-:W-:Y:S02]  /*0090*/  ULDC.64 UR4, c[0x0][0x198] ;  /* 0x0000660000047ab9 */ /* 0x000fe40000000a00 */
[----:B------:R-:W-:Y:S02]  /*00a0*/  UIADD3 UR6, UP0, UR4, 0xf0, URZ ;  /* 0x000000f004067890 */ /* 0x000fe4000ff1e03f */
[----:B------:R-:W-:Y:S02]  /*00b0*/  UIADD3 UR8, UP1, UR4, 0x1f0, URZ ;  /* 0x000001f004087890 */ /* 0x000fe4000ff3e03f */
[----:B------:R-:W-:Y:S02]  /*00c0*/  UIADD3 UR10, UP2, UR4, 0x2f0, URZ ;  /* 0x000002f0040a7890 */ /* 0x000fe4000ff5e03f */
[----:B------:R-:W-:Y:S02]  /*00d0*/  UIADD3 UR12, UP3, UR4, 0x3f0, URZ ;  /* 0x000003f0040c7890 */ /* 0x000fe4000ff7e03f */
[----:B------:R-:W-:-:S02]  /*00e0*/  UIADD3 UR14, UP4, UR4, 0x670, URZ ;  /* 0x00000670040e7890 */ /* 0x000fc4000ff9e03f */
[----:B------:R-:W-:Y:S02]  /*00f0*/  UIADD3.X UR7, URZ, UR5, URZ, UP0, !UPT ;  /* 0x000000053f077290 */ /* 0x000fe400087fe43f */
[----:B------:R-:W-:Y:S02]  /*0100*/  UIADD3 UR4, UP5, UR4, 0x770, URZ ;  /* 0x0000077004047890 */ /* 0x000fe4000ffbe03f */
[----:B------:R-:W-:Y:S02]  /*0110*/  UIADD3.X UR9, URZ, UR5, URZ, UP1, !UPT ;  /* 0x000000053f097290 */ /* 0x000fe40008ffe43f */
[----:B------:R-:W-:Y:S02]  /*0120*/  UIADD3.X UR11, URZ, UR5, URZ, UP2, !UPT ;  /* 0x000000053f0b7290 */ /* 0x000fe400097fe43f */
[----:B------:R-:W-:Y:S01]  /*0130*/  UIADD3.X UR13, URZ, UR5, URZ, UP3, !UPT ;  /* 0x000000053f0d7290 */ /* 0x000fe20009ffe43f */
[----:B------:R1:W-:Y:S01]  /*0140*/  UTMACCTL.PF [UR6] ;  /* 0x00000000060079b9 */ /* 0x0003e20008040000 */
[----:B------:R-:W-:-:S03]  /*0150*/  UIADD3.X UR15, URZ, UR5, URZ, UP4, !UPT ;  /* 0x000000053f0f7290 */ /* 0x000fc6000a7fe43f */
[----:B------:R1:W-:Y:S01]  /*0160*/  UTMACCTL.PF [UR8] ;  /* 0x00000000080079b9 */ /* 0x0003e20008040000 */
[----:B------:R-:W-:Y:S01]  /*0170*/  UIADD3.X UR5, URZ, UR5, URZ, UP5, !UPT ;  /* 0x000000053f057290 */ /* 0x000fe2000affe43f */
[----:B------:R1:W-:Y:S02]  /*0180*/  UTMACCTL.PF [UR10] ;  /* 0x000000000a0079b9 */ /* 0x0003e40008040000 */
[----:B------:R1:W-:Y:S02]  /*0190*/  UTMACCTL.PF [UR12] ;  /* 0x000000000c0079b9 */ /* 0x0003e40008040000 */
[----:B------:R1:W-:Y:S04]  /*01a0*/  UTMACCTL.PF [UR14] ;  /* 0x000000000e0079b9 */ /* 0x0003e80008040000 */
[----:B------:R1:W-:Y:S02]  /*01b0*/  UTMACCTL.PF [UR4] ;  /* 0x00000000040079b9 */ /* 0x0003e40008040000 */
[----:B-1----:R-:W-:Y:S01]  /*01c0*/  NOP ;  /* 0x0000000000007918 */ /* 0x002fe20000000000 */
.L_x_1:
[----:B------:R-:W-:Y:S05]  /*01d0*/  BSYNC B0 ;  /* 0x0000000000007941 */ /* 0x000fea0003800000 */
.L_x_0:
[----:B------:R-:W-:Y:S01]  /*01e0*/  VOTEU.ANY UP0, P0 ;  /* 0x00000000003f7886 */ /* 0x000fe20000000100 */
[----:B------:R-:W1:Y:S01]  /*01f0*/  SHFL.IDX PT, R0, R2, RZ, 0x1f ;  /* 0x00001fff02007589 */ /* 0x000e6200000e0000 */
[----:B------:R-:W-:-:S03]  /*0200*/  UMOV UR4, 0x1 ;  /* 0x0000000100047882 */ /* 0x000fc60000000000 */
[----:B------:R-:W2:Y:S01]  /*0210*/  @UP0 S2UR UR7, SR_CgaCtaId ;  /* 0x00000000000709c3 */ /* 0x000ea20000008800 */
[----:B------:R-:W-:Y:S01]  /*0220*/  @UP0 UMOV UR6, 0x400 ;  /* 0x0000040000060882 */ /* 0x000fe20000000000 */
[----:B------:R-:W-:-:S04]  /*0230*/  @UP0 UIADD3 UR4, -UR4, 0x100000, URZ ;  /* 0x0010000004040890 */ /* 0x000fc8000fffe13f */
[----:B------:R-:W-:Y:S02]  /*0240*/  @UP0 USHF.L.U32 UR5, UR4, 0xb, URZ ;  /* 0x0000000b04050899 */ /* 0x000fe4000800063f */
[----:B------:R-:W-:Y:S01]  /*0250*/  @UP0 USHF.L.U32 UR4, UR4, 0x1, URZ ;  /* 0x0000000104040899 */ /* 0x000fe2000800063f */
[----:B-1----:R-:W-:Y:S02]  /*0260*/  ISETP.NE.AND P1, PT, R0, RZ, PT ;  /* 0x000000ff0000720c */ /* 0x002fe40003f25270 */
[----:B------:R-:W-:Y:S01]  /*0270*/  SHF.R.U32.HI R0, RZ, 0x7, R4 ;  /* 0x00000007ff007819 */ /* 0x000fe20000011604 */
[----:B--2---:R-:W-:Y:S01]  /*0280*/  @UP0 ULEA UR6, UR7, UR6, 0x18 ;  /* 0x0000000607060291 */ /* 0x004fe2000f8ec03f */
[----:B------:R-:W-:-:S04]  /*0290*/  VOTEU.ANY UP0, P0 ;  /* 0x00000000003f7886 */ /* 0x000fc80000000100 */
[----:B------:R-:W1:Y:S04]  /*02a0*/  SHFL.IDX PT, R0, R0, RZ, 0x1f ;  /* 0x00001fff00007589 */ /* 0x000e6800000e0000 */
[----:B------:R-:W2:Y:S03]  /*02b0*/  FENCE.VIEW.ASYNC.S ;  /* 0x00000000000073c6 */ /* 0x000ea60000000000 */
[----:B--2---:R2:W3:Y:S01]  /*02c0*/  @UP0 SYNCS.EXCH.64 URZ, [UR6+0x31800], UR4 ;  /* 0x03180004063f05b2 */ /* 0x0044e20008000100 */
[----:B------:R-:W-:Y:S05]  /*02d0*/  @P1 BRA `(.L_x_2) ;  /* 0x0000000000481947 */ /* 0x000fea0003800000 */
[----:B--2---:R-:W2:Y:S01]  /*02e0*/  S2UR UR5, SR_CgaCtaId ;  /* 0x00000000000579c3 */ /* 0x004ea20000008800 */
[----:B------:R-:W-:Y:S01]  /*02f0*/  UMOV UR4, 0x400 ;  /* 0x0000040000047882 */ /* 0x000fe20000000000 */
[----:B------:R-:W-:Y:S01]  /*0300*/  UMOV UR6, 0x1 ;  /* 0x0000000100067882 */ /* 0x000fe20000000000 */
[----:B------:R-:W-:Y:S01]  /*0310*/  UMOV UR9, 0x100 ;  /* 0x0000010000097882 */ /* 0x000fe20000000000 */
[----:B------:R-:W-:-:S04]  /*0320*/  UIADD3 UR6, -UR6, 0x100000, URZ ;  /* 0x0010000006067890 */ /* 0x000fc8000fffe13f */
[----:B------:R-:W-:Y:S02]  /*0330*/  USHF.L.U32 UR7, UR6, 0xb, URZ ;  /* 0x0000000b06077899 */ /* 0x000fe4000800063f */
[----:B------:R-:W-:Y:S01]  /*0340*/  USHF.L.U32 UR6, UR6, 0x1, URZ ;  /* 0x0000000106067899 */ /* 0x000fe2000800063f */
[----:B------:R-:W-:Y:S01]  /*0350*/  ELECT P0, URZ, PT ;  /* 0x00000000003f782f */ /* 0x000fe20003800000 */
[----:B--2---:R-:W-:Y:S02]  /*0360*/  ULEA UR8, UR5, UR4, 0x18 ;  /* 0x0000000405087291 */ /* 0x004fe4000f8ec03f */
[----:B------:R-:W-:-:S04]  /*0370*/  UIADD3 UR4, -UR9, 0x100000, URZ ;  /* 0x0010000009047890 */ /* 0x000fc8000fffe13f */
[----:B------:R-:W-:Y:S02]  /*0380*/  USHF.L.U32 UR5, UR4, 0xb, URZ ;  /* 0x0000000b04057899 */ /* 0x000fe4000800063f */
[----:B------:R-:W-:Y:S01]  /*0390*/  USHF.L.U32 UR4, UR4, 0x1, URZ ;  /* 0x0000000104047899 */ /* 0x000fe2000800063f */
[----:B------:R-:W2:Y:S03]  /*03a0*/  FENCE.VIEW.ASYNC.S ;  /* 0x00000000000073c6 */ /* 0x000ea60000000000 */
[----:B--2---:R4:W2:Y:S08]  /*03b0*/  SYNCS.EXCH.64 URZ, [UR8+0x31810], UR6 ;  /* 0x03181006083f75b2 */ /* 0x0048b00008000100 */
[----:B------:R4:W1:Y:S01]  /*03c0*/  SYNCS.EXCH.64 URZ, [UR8+0x31820], UR4 ;  /* 0x03182004083f75b2 */ /* 0x0008620008000100 */
[----:B------:R4:W1:Y:S01]  /*03d0*/  SYNCS.EXCH.64 URZ, [UR8+0x31818], UR6 ;  /* 0x03181806083f75b2 */ /* 0x0008620008000100 */
[----:B------:R4:W1:Y:S02]  /*03e0*/  SYNCS.EXCH.64 URZ, [UR8+0x31828], UR4 ;  /* 0x03182804083f75b2 */ /* 0x0008640008000100 */
[----:B----4-:R-:W-:Y:S01]  /*03f0*/  NOP ;  /* 0x0000000000007918 */ /* 0x010fe20000000000 */
.L_x_2:
[----:B------:R-:W4:Y:S01]  /*0400*/  SHFL.IDX PT, R3, R2, RZ, 0x1f ;  /* 0x00001fff02037589 */ /* 0x000f2200000e0000 */
[----:B------:R-:W-:Y:S01]  /*0410*/  NOP ;  /* 0x0000000000007918 */ /* 0x000fe20000000000 */
[----:B----4-:R-:W-:-:S13]  /*0420*/  ISETP.NE.AND P0, PT, R3, RZ, PT ;  /* 0x000000ff0300720c */ /* 0x010fda0003f05270 */
[----:B------:R-:W-:Y:S05]  /*0430*/  @P0 BRA `(.L_x_3) ;  /* 0x0000000000400947 */ /* 0x000fea0003800000 */
[----:B--2---:R-:W2:Y:S01]  /*0440*/  S2UR UR5, SR_CgaCtaId ;  /* 0x00000000000579c3 */ /* 0x004ea20000008800 */
[----:B------:R-:W-:Y:S01]  /*0450*/  UMOV UR4, 0x400 ;  /* 0x0000040000047882 */ /* 0x000fe20000000000 */
[----:B------:R-:W-:Y:S01]  /*0460*/  UMOV UR6, 0x1 ;  /* 0x0000000100067882 */ /* 0x000fe20000000000 */
[----:B------:R-:W-:Y:S01]  /*0470*/  UMOV UR7, 0x100 ;  /* 0x0000010000077882 */ /* 0x000fe20000000000 */
[----:B------:R-:W-:Y:S01]  /*0480*/  ELECT P0, URZ, PT ;  /* 0x00000000003f782f */ /* 0x000fe20003800000 */
[----:B--2---:R-:W-:Y:S02]  /*0490*/  ULEA UR8, UR5, UR4, 0x18 ;  /* 0x0000000405087291 */ /* 0x004fe4000f8ec03f */
[----:B------:R-:W-:-:S04]  /*04a0*/  UIADD3 UR4, -UR6, 0x100000, URZ ;  /* 0x0010000006047890 */ /* 0x000fc8000fffe13f */
[----:B------:R-:W-:Y:S02]  /*04b0*/  USHF.L.U32 UR5, UR4, 0xb, URZ ;  /* 0x0000000b04057899 */ /* 0x000fe4000800063f */
[----:B------:R-:W-:Y:S02]  /*04c0*/  USHF.L.U32 UR4, UR4, 0x1, URZ ;  /* 0x0000000104047899 */ /* 0x000fe4000800063f */
[----:B------:R-:W-:-:S04]  /*04d0*/  UIADD3 UR6, -UR7, 0x100000, URZ ;  /* 0x0010000007067890 */ /* 0x000fc8000fffe13f */
[----:B------:R-:W-:Y:S02]  /*04e0*/  USHF.L.U32 UR7, UR6, 0xb, URZ ;  /* 0x0000000b06077899 */ /* 0x000fe4000800063f */
[----:B------:R-:W-:Y:S01]  /*04f0*/  USHF.L.U32 UR6, UR6, 0x1, URZ ;  /* 0x0000000106067899 */ /* 0x000fe2000800063f */
[----:B------:R-:W2:Y:S03]  /*0500*/  FENCE.VIEW.ASYNC.S ;  /* 0x00000000000073c6 */ /* 0x000ea60000000000 */
[----:B--2---:R4:W2:Y:S08]  /*0510*/  SYNCS.EXCH.64 URZ, [UR8+0x31830], UR4 ;  /* 0x03183004083f75b2 */ /* 0x0048b00008000100 */
[----:B------:R4:W1:Y:S02]  /*0520*/  SYNCS.EXCH.64 URZ, [UR8+0x31838], UR6 ;  /* 0x03183806083f75b2 */ /* 0x0008640008000100 */
[----:B----4-:R-:W-:Y:S01]  /*0530*/  NOP ;  /* 0x0000000000007918 */ /* 0x010fe20000000000 */
.L_x_3:
[----:B-1----:R-:W-:Y:S01]  /*0540*/  ISETP.NE.AND P0, PT, R0, RZ, PT ;  /* 0x000000ff0000720c */ /* 0x002fe20003f05270 */
[----:B------:R-:W-:Y:S01]  /*0550*/  IMAD.MOV.U32 R0, RZ, RZ, 0x1 ;  /* 0x00000001ff007424 */ /* 0x000fe200078e00ff */
[----:B------:R-:W-:Y:S01]  /*0560*/  NOP ;  /* 0x0000000000007918 */ /* 0x000fe20000000000 */
[----:B------:R-:W-:-:S03]  /*0570*/  LOP3.LUT R21, R4, 0x7f, RZ, 0xc0, !PT ;  /* 0x0000007f04157812 */ /* 0x000fc600078ec0ff */
[----:B------:R-:W-:Y:S01]  /*0580*/  SEL R0, R0, 0x2, !P0 ;  /* 0x0000000200007807 */ /* 0x000fe20004000000 */
[----:B--23--:R-:W-:Y:S06]  /*0590*/  BAR.SYNC.DEFER_BLOCKING 0x0 ;  /* 0x0000000000007b1d */ /* 0x00cfec0000010000 */
[----:B------:R-:W-:Y:S05]  /*05a0*/  @!P0 BRA `(.L_x_4) ;  /* 0x000000a800548947 */ /* 0x000fea0003800000 */
.L_x_5:
[----:B------:R-:W-:-:S08]  /*05b0*/  NOP ;  /* 0x0000000000007918 */ /* 0x000fd00000000000 */
[----:B------:R-:W1:Y:S02]  /*05c0*/  USETMAXREG.TRY_ALLOC.CTAPOOL UP0, 0xf0 ;  /* 0x000000f0000079c8 */ /* 0x000e640008000600 */
[----:B-1----:R-:W-:-:S13]  /*05d0*/  PLOP3.LUT P0, PT, PT, PT, UP0, 0x80, 0x0 ;  /* 0x000000000000781c */ /* 0x002fda0003f0f008 */
[----:B------:R-:W-:Y:S05]  /*05e0*/  @!P0 BRA `(.L_x_5) ;  /* 0xfffffffc00f08947 */ /* 0x000fea000383ffff */
[----:B------:R-:W1:Y:S02]  /*05f0*/  S2UR UR5, SR_CTAID.Z ;  /* 0x00000000000579c3 */ /* 0x000e640000002700 */
[----:B-1----:R-:W-:-:S13]  /*0600*/  ISETP.LE.AND P0, PT, RZ, UR5, PT ;  /* 0x00000005ff007c0c */ /* 0x002fda000bf03270 */
[----:B------:R-:W-:Y:S05]  /*0610*/  @!P0 EXIT ;  /* 0x000000000000894d */ /* 0x000fea0003800000 */
[----:B------:R-:W1:Y:S01]  /*0620*/  S2UR UR4, SR_CgaCtaId ;  /* 0x00000000000479c3 */ /* 0x000e620000008800 */
[----:B------:R-:W-:Y:S01]  /*0630*/  UMOV UR60, 0x400 ;  /* 0x00000400003c7882 */ /* 0x000fe20000000000 */
[----:B------:R-:W2:Y:S01]  /*0640*/  S2R R2, SR_TID.X ;  /* 0x0000000000027919 */ /* 0x000ea20000002100 */
[----:B------:R-:W-:Y:S01]  /*0650*/  SHF.L.U32 R3, RZ, 0x1f, RZ ;  /* 0x0000001fff037819 */ /* 0x000fe200000006ff */
[----:B-1----:R-:W-:-:S09]  /*0660*/  ULEA UR60, UR4, UR60, 0x18 ;  /* 0x0000003c043c7291 */ /* 0x002fd2000f8ec03f */
[----:B------:R-:W1:Y:S01]  /*0670*/  SYNCS.PHASECHK.TRANS64.TRYWAIT P0, [UR60+0x31800], R3 ;  /* 0x03180003ff0075a7 */ /* 0x000e62000800017c */
[----:B--2---:R-:W-:-:S05]  /*0680*/  VIADD R5, R2, 0xffffff80 ;  /* 0xffffff8002057836 */ /* 0x004fca0000000000 */
[----:B------:R-:W-:-:S04]  /*0690*/  SHF.R.S32.HI R6, RZ, 0x1f, R5 ;  /* 0x0000001fff067819 */ /* 0x000fc80000011405 */
[----:B------:R-:W-:-:S04]  /*06a0*/  LEA.HI R2, R6, R5, RZ, 0x7 ;  /* 0x0000000506027211 */ /* 0x000fc800078f38ff */
[----:B------:R-:W-:Y:S02]  /*06b0*/  SHF.R.S32.HI R7, RZ, 0x7, R2 ;  /* 0x00000007ff077819 */ /* 0x000fe40000011402 */
[----:B------:R-:W-:-:S03]  /*06c0*/  LOP3.LUT R2, R2, 0xffffff80, RZ, 0xc0, !PT ;  /* 0xffffff8002027812 */ /* 0x000fc600078ec0ff */
[----:B------:R2:W3:Y:S02]  /*06d0*/  SHFL.IDX PT, R4, R7, RZ, 0x1f ;  /* 0x00001fff07047589 */ /* 0x0004e400000e0000 */
[----:B-12---:R-:W-:Y:S05]  /*06e0*/  @P0 BRA `(.L_x_6) ;  /* 0x0000000000080947 */ /* 0x006fea0003800000 */
[----:B------:R-:W1:Y:S02]  /*06f0*/  SYNCS.PHASECHK.TRANS64.TRYWAIT P0, [UR60+0x31800], R3 ;  /* 0x03180003ff0075a7 */ /* 0x000e64000800017c */
[----:B-1----:R-:W-:Y:S05]  /*0700*/  @!P0 BRA `(.L_x_7) ;  /* 0x000000c0001c8947 */ /* 0x002fea0003800000 */
.L_x_6:
[----:B------:R-:W-:Y:S01]  /*0710*/  IMAD.IADD R10, R5, 0x1, -R2 ;  /* 0x00000001050a7824 */ /* 0x000fe200078e0a02 */
[----:B------:R-:W2:Y:S01]  /*0720*/  S2UR UR4, SR_CTAID.Y ;  /* 0x00000000000479c3 */ /* 0x000ea20000002600 */
[----:B------:R-:W-:Y:S02]  /*0730*/  LEA.HI R13, R6, R5, RZ, 0x5 ;  /* 0x00000005060d7211 */ /* 0x000fe400078f28ff */
[----:B------:R-:W-:Y:S01]  /*0740*/  CS2R R214, SRZ ;  /* 0x0000000000d67805 */ /* 0x000fe2000001ff00 */
[--C-:B------:R-:W-:Y:S01]  /*0750*/  IMAD R2, R7, 0x800, R10.reuse ;  /* 0x0000080007027824 */ /* 0x100fe200078e020a */
[----:B------:R-:W-:Y:S02]  /*0760*/  SHF.R.S32.HI R9, RZ, 0x1f, R10 ;  /* 0x0000001fff097819 */ /* 0x000fe4000001140a */
[----:B------:R-:W-:Y:S02]  /*0770*/  CS2R R212, SRZ ;  /* 0x0000000000d47805 */ /* 0x000fe4000001ff00 */
[----:B------:R-:W-:Y:S01]  /*0780*/  SHF.R.S32.HI R15, RZ, 0x5, R13 ;  /* 0x00000005ff0f7819 */ /* 0x000fe2000001140d */
[----:B------:R-:W-:Y:S01]  /*0790*/  IMAD.SHL.U32 R2, R2, 0x4, RZ ;  /* 0x0000000402027824 */ /* 0x000fe200078e00ff */
[----:B------:R-:W-:Y:S01]  /*07a0*/  LEA.HI R12, R9, R10, RZ, 0x2 ;  /* 0x0000000a090c7211 */ /* 0x000fe200078f10ff */
[----:B------:R-:W4:Y:S01]  /*07b0*/  LDC.64 R18, c[0x0][0x2d8] ;  /* 0x0000b600ff127b82 */ /* 0x000f220000000a00 */
[----:B------:R-:W-:-:S02]  /*07c0*/  CS2R R210, SRZ ;  /* 0x0000000000d27805 */ /* 0x000fc4000001ff00 */
[----:B------:R-:W-:Y:S02]  /*07d0*/  CS2R R208, SRZ ;  /* 0x0000000000d07805 */ /* 0x000fe4000001ff00 */
[--C-:B-1----:R-:W-:Y:S02]  /*07e0*/  SHF.R.S32.HI R8, RZ, 0x2, R12.reuse ;  /* 0x00000002ff087819 */ /* 0x102fe4000001140c */
[----:B------:R-:W-:Y:S02]  /*07f0*/  CS2R R206, SRZ ;  /* 0x0000000000ce7805 */ /* 0x000fe4000001ff00 */
[----:B------:R-:W-:Y:S02]  /*0800*/  SHF.R.S32.HI R3, RZ, 0x1f, R12 ;  /* 0x0000001fff037819 */ /* 0x000fe4000001140c */
[----:B------:R-:W-:Y:S02]  /*0810*/  CS2R R204, SRZ ;  /* 0x0000000000cc7805 */ /* 0x000fe4000001ff00 */
[----:B------:R-:W-:Y:S01]  /*0820*/  CS2R R202, SRZ ;  /* 0x0000000000ca7805 */ /* 0x000fe2000001ff00 */
[----:B------:R-:W1:Y:S01]  /*0830*/  LDC.64 R230, c[0x0][0x2e0] ;  /* 0x0000b800ffe67b82 */ /* 0x000e620000000a00 */
[----:B------:R-:W-:-:S02]  /*0840*/  LEA.HI R3, R3, R8, RZ, 0x3 ;  /* 0x0000000803037211 */ /* 0x000fc400078f18ff */
[----:B------:R-:W-:Y:S02]  /*0850*/  CS2R R200, SRZ ;  /* 0x0000000000c87805 */ /* 0x000fe4000001ff00 */
[----:B------:R-:W-:Y:S02]  /*0860*/  CS2R R198, SRZ ;  /* 0x0000000000c67805 */ /* 0x000fe4000001ff00 */
[----:B------:R-:W-:Y:S02]  /*0870*/  CS2R R196, SRZ ;  /* 0x0000000000c47805 */ /* 0x000fe4000001ff00 */
[----:B------:R-:W-:Y:S02]  /*0880*/  LOP3.LUT R11, R3, 0xfffffff8, RZ, 0xc0, !PT ;  /* 0xfffffff8030b7812 */ /* 0x000fe400078ec0ff */
[----:B------:R-:W-:Y:S01]  /*0890*/  CS2R R194, SRZ ;  /* 0x0000000000c27805 */ /* 0x000fe2000001ff00 */
[----:B--2---:R-:W-:Y:S01]  /*08a0*/  USHF.R.S32.HI UR6, URZ, 0x1f, UR4 ;  /* 0x0000001f3f067899 */ /* 0x004fe20008011404 */
[----:B------:R-:W-:-:S02]  /*08b0*/  SHF.R.S32.HI R3, RZ, 0x1f, R2 ;  /* 0x0000001fff037819 */ /* 0x000fc40000011402 */
[----:B------:R-:W-:Y:S01]  /*08c0*/  CS2R R192, SRZ ;  /* 0x0000000000c07805 */ /* 0x000fe2000001ff00 */
[----:B------:R-:W-:Y:S01]  /*08d0*/  IMAD.IADD R14, R8, 0x1, -R11 ;  /* 0x00000001080e7824 */ /* 0x000fe200078e0a0b */
[----:B------:R-:W-:Y:S02]  /*08e0*/  LEA.HI R11, R9, R10, RZ, 0x5 ;  /* 0x0000000a090b7211 */ /* 0x000fe400078f28ff */
[----:B------:R-:W-:Y:S02]  /*08f0*/  CS2R R190, SRZ ;  /* 0x0000000000be7805 */ /* 0x000fe4000001ff00 */
[----:B------:R-:W-:Y:S02]  /*0900*/  SHF.R.S32.HI R8, RZ, 0x1f, R13 ;  /* 0x0000001fff087819 */ /* 0x000fe4000001140d */
[----:B------:R-:W-:Y:S02]  /*0910*/  CS2R R188, SRZ ;  /* 0x0000000000bc7805 */ /* 0x000fe4000001ff00 */
[----:B------:R-:W-:Y:S01]  /*0920*/  SHF.R.S32.HI R11, RZ, 0x5, R11 ;  /* 0x00000005ff0b7819 */ /* 0x000fe2000001140b */
[----:B----4-:R-:W-:Y:S01]  /*0930*/  IMAD R16, R18, UR6, RZ ;  /* 0x0000000612107c24 */ /* 0x010fe2000f8e02ff */
[----:B------:R-:W-:Y:S01]  /*0940*/  LEA.HI R13, R8, R15, RZ, 0x2 ;  /* 0x0000000f080d7211 */ /* 0x000fe200078f10ff */
[----:B------:R-:W-:Y:S01]  /*0950*/  IMAD.WIDE.U32 R2, R18, UR4, R2 ;  /* 0x0000000412027c25 */ /* 0x000fe2000f8e0002 */
[----:B---3--:R-:W-:-:S02]  /*0960*/  LEA.HI R8, R4, R4, RZ, 0x1 ;  /* 0x0000000404087211 */ /* 0x008fc400078f08ff */
[----:B------:R-:W-:Y:S02]  /*0970*/  CS2R R186, SRZ ;  /* 0x0000000000ba7805 */ /* 0x000fe4000001ff00 */
[----:B------:R-:W-:Y:S01]  /*0980*/  CS2R R184, SRZ ;  /* 0x0000000000b87805 */ /* 0x000fe2000001ff00 */
[----:B------:R-:W-:Y:S01]  /*0990*/  IMAD R229, R11, 0x10, R14 ;  /* 0x000000100be57824 */ /* 0x000fe200078e020e */
[----:B------:R-:W-:Y:S01]  /*09a0*/  LOP3.LUT R9, R8, 0xfffffffe, RZ, 0xc0, !PT ;  /* 0xfffffffe08097812 */ /* 0x000fe200078ec0ff */
[----:B------:R-:W2:Y:S01]  /*09b0*/  LDC R11, c[0x0][0x280] ;  /* 0x0000a000ff0b7b82 */ /* 0x000ea20000000800 */
[----:B------:R-:W-:Y:S01]  /*09c0*/  IMAD R17, R19, UR4, R16 ;  /* 0x0000000413117c24 */ /* 0x000fe2000f8e0210 */
[----:B------:R-:W-:Y:S01]  /*09d0*/  LOP3.LUT R16, R13, 0xfffffffc, RZ, 0xc0, !PT ;  /* 0xfffffffc0d107812 */ /* 0x000fe200078ec0ff */
[----:B------:R-:W-:Y:S01]  /*09e0*/  USHF.R.S32.HI UR4, URZ, 0x1f, UR5 ;  /* 0x0000001f3f047899 */ /* 0x000fe20008011405 */
[----:B------:R-:W-:Y:S01]  /*09f0*/  IMAD.IADD R4, R4, 0x1, -R9 ;  /* 0x0000000104047824 */ /* 0x000fe200078e0a09 */
[----:B------:R-:W-:Y:S01]  /*0a00*/  CS2R R182, SRZ ;  /* 0x0000000000b67805 */ /* 0x000fe2000001ff00 */
[----:B------:R-:W-:Y:S01]  /*0a10*/  IMAD.IADD R3, R3, 0x1, R17 ;  /* 0x0000000103037824 */ /* 0x000fe200078e0211 */
[----:B------:R-:W-:Y:S01]  /*0a20*/  CS2R R180, SRZ ;  /* 0x0000000000b47805 */ /* 0x000fe2000001ff00 */
[----:B------:R-:W-:Y:S01]  /*0a30*/  IMAD.IADD R20, R15, 0x1, -R16 ;  /* 0x000000010f147824 */ /* 0x000fe200078e0a10 */
[----:B------:R-:W-:Y:S01]  /*0a40*/  CS2R R178, SRZ ;  /* 0x0000000000b27805 */ /* 0x000fe2000001ff00 */
[----:B-1----:R-:W-:Y:S01]  /*0a50*/  IMAD R8, R230, UR4, RZ ;  /* 0x00000004e6087c24 */ /* 0x002fe2000f8e02ff */
[----:B------:R-:W-:-:S02]  /*0a60*/  CS2R R176, SRZ ;  /* 0x0000000000b07805 */ /* 0x000fc4000001ff00 */
[----:B------:R-:W-:Y:S01]  /*0a70*/  CS2R R174, SRZ ;  /* 0x0000000000ae7805 */ /* 0x000fe2000001ff00 */
[----:B------:R1:W-:Y:S01]  /*0a80*/  STL [R1+0x4], R20 ;  /* 0x0000041401007387 */ /* 0x0003e20000100800 */
[----:B------:R-:W-:Y:S01]  /*0a90*/  IMAD R13, R231, UR5, R8 ;  /* 0x00000005e70d7c24 */ /* 0x000fe2000f8e0208 */
[----:B------:R-:W-:Y:S01]  /*0aa0*/  CS2R R172, SRZ ;  /* 0x0000000000ac7805 */ /* 0x000fe2000001ff00 */
[----:B------:R-:W-:Y:S01]  /*0ab0*/  IMAD.WIDE.U32 R230, R230, UR5, R2 ;  /* 0x00000005e6e67c25 */ /* 0x000fe2000f8e0002 */
[----:B------:R-:W-:Y:S02]  /*0ac0*/  CS2R R170, SRZ ;  /* 0x0000000000aa7805 */ /* 0x000fe4000001ff00 */
[----:B------:R-:W-:Y:S02]  /*0ad0*/  CS2R R168, SRZ ;  /* 0x0000000000a87805 */ /* 0x000fe4000001ff00 */
[----:B------:R-:W-:Y:S02]  /*0ae0*/  CS2R R166, SRZ ;  /* 0x0000000000a67805 */ /* 0x000fe4000001ff00 */
[----:B------:R-:W-:-:S02]  /*0af0*/  CS2R R164, SRZ ;  /* 0x0000000000a47805 */ /* 0x000fc4000001ff00 */
[----:B------:R-:W-:Y:S02]  /*0b00*/  CS2R R162, SRZ ;  /* 0x0000000000a27805 */ /* 0x000fe4000001ff00 */
[----:B------:R-:W-:Y:S02]  /*0b10*/  CS2R R160, SRZ ;  /* 0x0000000000a07805 */ /* 0x000fe4000001ff00 */
[----:B------:R-:W-:Y:S02]  /*0b20*/  CS2R R158, SRZ ;  /* 0x00000000009e7805 */ /* 0x000fe4000001ff00 */
[----:B--2---:R-:W-:Y:S02]  /*0b30*/  ISETP.GE.AND P0, PT, R11, 0x1, PT ;  /* 0x000000010b00780c */ /* 0x004fe40003f06270 */
[----:B------:R-:W-:Y:S02]  /*0b40*/  CS2R R156, SRZ ;  /* 0x00000000009c7805 */ /* 0x000fe4000001ff00 */
[----:B------:R-:W-:-:S02]  /*0b50*/  CS2R R154, SRZ ;  /* 0x00000000009a7805 */ /* 0x000fc4000001ff00 */
[----:B------:R-:W-:Y:S02]  /*0b60*/  CS2R R152, SRZ ;  /* 0x0000000000987805 */ /* 0x000fe4000001ff00 */
[----:B------:R-:W-:Y:S02]  /*0b70*/  CS2R R150, SRZ ;  /* 0x0000000000967805 */ /* 0x000fe4000001ff00 */
[----:B------:R-:W-:Y:S02]  /*0b80*/  CS2R R148, SRZ ;  /* 0x0000000000947805 */ /* 0x000fe4000001ff00 */
[----:B------:R-:W-:Y:S02]  /*0b90*/  CS2R R146, SRZ ;  /* 0x0000000000927805 */ /* 0x000fe4000001ff00 */
        /* <DEDUP_REMOVED lines=44> */
[----:B------:R-:W-:Y:S01]  /*0e60*/  CS2R R56, SRZ ;  /* 0x0000000000387805 */ /* 0x000fe2000001ff00 */
[----:B-1----:R-:W-:Y:S06]  /*0e70*/  @!P0 BRA `(.L_x_8) ;  /* 0x0000008800c08947 */ /* 0x002fec0003800000 */
[----:B------:R-:W-:Y:S01]  /*0e80*/  LEA.HI R2, R7, R7, RZ, 0x1 ;  /* 0x0000000707027211 */ /* 0x000fe200078f08ff */
[----:B------:R-:W1:Y:S01]  /*0e90*/  S2R R9, SR_CTAID.X ;  /* 0x0000000000097919 */ /* 0x000e620000002500 */
[----:B------:R-:W-:Y:S01]  /*0ea0*/  LOP3.LUT R3, R12, 0xfffffffc, RZ, 0xc0, !PT ;  /* 0xfffffffc0c037812 */ /* 0x000fe200078ec0ff */
[----:B------:R-:W-:Y:S01]  /*0eb0*/  VIADD R11, R11, 0x3f ;  /* 0x0000003f0b0b7836 */ /* 0x000fe20000000000 */
[----:B------:R-:W-:Y:S01]  /*0ec0*/  LOP3.LUT R2, R2, 0xfffffffe, RZ, 0xc0, !PT ;  /* 0xfffffffe02027812 */ /* 0x000fe200078ec0ff */
[----:B------:R-:W1:Y:S01]  /*0ed0*/  LDC R14, c[0x0][0x290] ;  /* 0x0000a400ff0e7b82 */ /* 0x000e620000000800 */
[----:B------:R-:W-:Y:S01]  /*0ee0*/  LEA.HI R6, R6, R5, RZ, 0x4 ;  /* 0x0000000506067211 */ /* 0x000fe200078f20ff */
[----:B------:R-:W-:Y:S01]  /*0ef0*/  IMAD.IADD R232, R231, 0x1, R13 ;  /* 0x00000001e7e87824 */ /* 0x000fe200078e020d */
[----:B------:R-:W-:Y:S01]  /*0f00*/  LOP3.LUT R228, R0, 0x1, RZ, 0xfc, !PT ;  /* 0x0000000100e47812 */ /* 0x000fe200078efcff */
[----:B------:R-:W-:Y:S01]  /*0f10*/  IMAD.IADD R8, R7, 0x1, -R2 ;  /* 0x0000000107087824 */ /* 0x000fe200078e0a02 */
[----:B------:R-:W-:Y:S01]  /*0f20*/  LOP3.LUT R6, R6, 0xffffff0, RZ, 0xc0, !PT ;  /* 0x0ffffff006067812 */ /* 0x000fe200078ec0ff */
[----:B------:R-:W-:Y:S01]  /*0f30*/  IMAD.IADD R2, R10, 0x1, -R3 ;  /* 0x000000010a027824 */ /* 0x000fe200078e0a03 */
[----:B------:R-:W-:Y:S01]  /*0f40*/  SHF.R.S32.HI R10, RZ, 0x1f, R11 ;  /* 0x0000001fff0a7819 */ /* 0x000fe2000001140b */
[----:B------:R-:W-:Y:S01]  /*0f50*/  IMAD.MOV.U32 R16, RZ, RZ, RZ ;  /* 0x000000ffff107224 */ /* 0x000fe200078e00ff */
[----:B------:R-:W-:Y:S01]  /*0f60*/  CS2R R18, SRZ ;  /* 0x0000000000127805 */ /* 0x000fe2000001ff00 */
[----:B------:R-:W-:Y:S01]  /*0f70*/  IMAD.IADD R6, R5, 0x1, -R6 ;  /* 0x0000000105067824 */ /* 0x000fe200078e0a06 */
[----:B------:R-:W-:Y:S01]  /*0f80*/  LEA.HI R10, R10, R11, RZ, 0x6 ;  /* 0x0000000b0a0a7211 */ /* 0x000fe200078f30ff */
[----:B------:R-:W-:Y:S01]  /*0f90*/  IMAD.MOV.U32 R3, RZ, RZ, RZ ;  /* 0x000000ffff037224 */ /* 0x000fe200078e00ff */
[----:B------:R-:W-:Y:S01]  /*0fa0*/  ULDC UR61, c[0x0][0x75c] ;  /* 0x0001d700003d7ab9 */ /* 0x000fe20000000800 */
[----:B------:R-:W-:Y:S01]  /*0fb0*/  IMAD R6, R7, 0x40, R6 ;  /* 0x0000004007067824 */ /* 0x000fe200078e0206 */
[----:B------:R-:W-:Y:S01]  /*0fc0*/  SHF.R.S32.HI R5, RZ, 0x6, R10 ;  /* 0x00000006ff057819 */ /* 0x000fe2000001140a */
[----:B------:R-:W-:-:S02]  /*0fd0*/  IMAD.MOV.U32 R215, RZ, RZ, RZ ;  /* 0x000000ffffd77224 */ /* 0x000fc400078e00ff */
[----:B------:R-:W-:Y:S02]  /*0fe0*/  IMAD R0, R20, 0x10, R6 ;  /* 0x0000001014007824 */ /* 0x000fe400078e0206 */
[----:B------:R2:W-:Y:S02]  /*0ff0*/  STL [R1], R5 ;  /* 0x0000000501007387 */ /* 0x0005e40000100800 */
[----:B------:R-:W-:-:S05]  /*1000*/  IMAD.SHL.U32 R0, R0, 0x8, RZ ;  /* 0x0000000800007824 */ /* 0x000fca00078e00ff */
[----:B------:R-:W-:Y:S01]  /*1010*/  LEA R0, R0, UR60, 0x1 ;  /* 0x0000003c00007c11 */ /* 0x000fe2000f8e08ff */
[----:B-1----:R-:W-:-:S04]  /*1020*/  IMAD R9, R9, -0x50, R14 ;  /* 0xffffffb009097824 */ /* 0x002fc800078e020e */
[----:B------:R-:W-:-:S04]  /*1030*/  IMAD R9, R8, -0x8, R9 ;  /* 0xfffffff808097824 */ /* 0x000fc800078e0209 */
[----:B--2---:R-:W-:-:S07]  /*1040*/  IMAD R2, R2, -0x2, R9 ;  /* 0xfffffffe02027824 */ /* 0x004fce00078e0209 */
.L_x_19:
[----:B------:R-:W-:-:S13]  /*1050*/  ISETP.NE.AND P0, PT, R228, 0x3, PT ;  /* 0x00000003e400780c */ /* 0x000fda0003f05270 */
[----:B------:R-:W-:Y:S05]  /*1060*/  @!P0 BRA `(.L_x_9) ;  /* 0x0000000000048947 */ /* 0x000fea0003800000 */
[----:B------:R-:W-:Y:S01]  /*1070*/  BPT.TRAP 0x1 ;  /* 0x000000040000795c */ /* 0x000fe20000300000 */
.L_x_9:
[----:B------:R-:W-:Y:S02]  /*1080*/  LEA R17, R3, UR60, 0x3 ;  /* 0x0000003c03117c11 */ /* 0x000fe4000f8e18ff */
[----:B------:R-:W-:-:S04]  /*1090*/  SHF.L.U32 R10, R19, 0x1f, RZ ;  /* 0x0000001f130a7819 */ /* 0x000fc800000006ff */
[----:B------:R1:W2:Y:S01]  /*10a0*/  SYNCS.PHASECHK.TRANS64.TRYWAIT P1, [R17+URZ+0x31810], R10 ;  /* 0x0318100a110075a7 */ /* 0x0002a2000802017f */
[----:B------:R-:W-:Y:S05]  /*10b0*/  @!P0 BRA `(.L_x_10) ;  /* 0x0000000000048947 */ /* 0x000fea0003800000 */
[----:B------:R-:W-:Y:S01]  /*10c0*/  BPT.TRAP 0x1 ;  /* 0x000000040000795c */ /* 0x000fe20000300000 */
.L_x_10:
[----:B------:R-:W-:Y:S01]  /*10d0*/  IMAD.U32 R5, RZ, RZ, UR60 ;  /* 0x0000003cff057e24 */ /* 0x000fe2000f8e00ff */
[----:B------:R-:W-:-:S03]  /*10e0*/  LEA R6, R4, UR60, 0xa ;  /* 0x0000003c04067c11 */ /* 0x000fc6000f8e50ff */
[----:B------:R-:W-:Y:S01]  /*10f0*/  VIADD R7, R5, 0x14100 ;  /* 0x0001410005077836 */ /* 0x000fe20000000000 */
[----:B------:R-:W-:-:S04]  /*1100*/  SHF.R.U32.HI R8, RZ, 0x4, R6 ;  /* 0x00000004ff087819 */ /* 0x000fc80000011606 */
[----:B------:R-:W-:Y:S02]  /*1110*/  SHF.R.U32.HI R7, RZ, 0x4, R7 ;  /* 0x00000004ff077819 */ /* 0x000fe40000011607 */
[----:B------:R-:W-:Y:S02]  /*1120*/  LOP3.LUT R8, R8, 0x3fff, RZ, 0xc0, !PT ;  /* 0x00003fff08087812 */ /* 0x000fe400078ec0ff */
[----:B------:R-:W-:-:S04]  /*1130*/  LOP3.LUT R7, R7, 0x3fff, RZ, 0xc0, !PT ;  /* 0x00003fff07077812 */ /* 0x000fc800078ec0ff */
[----:B------:R-:W-:Y:S02]  /*1140*/  LOP3.LUT R12, R7, 0x10000, RZ, 0xfc, !PT ;  /* 0x00010000070c7812 */ /* 0x000fe400078efcff */
[----:B------:R-:W-:-:S03]  /*1150*/  LOP3.LUT R7, R8, 0x10000, RZ, 0xfc, !PT ;  /* 0x0001000008077812 */ /* 0x000fc600078efcff */
[----:B------:R-:W-:Y:S01]  /*1160*/  IMAD R8, R3, 0x800, R12 ;  /* 0x0000080003087824 */ /* 0x000fe200078e020c */
[----:B--2---:R-:W-:Y:S06]  /*1170*/  @P1 BRA `(.L_x_11) ;  /* 0x0000000000081947 */ /* 0x004fec0003800000 */
[----:B------:R-:W2:Y:S02]  /*1180*/  SYNCS.PHASECHK.TRANS64.TRYWAIT P1, [R17+URZ+0x31810], R10 ;  /* 0x0318100a110075a7 */ /* 0x000ea4000802017f */
[----:B--2---:R-:W-:Y:S05]  /*1190*/  @!P1 BRA `(.L_x_12) ;  /* 0x000000b400909947 */ /* 0x004fea0003800000 */
.L_x_11:
[C---:B------:R-:W-:Y:S01]  /*11a0*/  R2UR UR6, R7.reuse ;  /* 0x00000000070672ca */ /* 0x040fe200000e0000 */
[----:B------:R-:W-:Y:S01]  /*11b0*/  WARPGROUP.ARRIVE ;  /* 0x00000000000079c5 */ /* 0x000fe20000000000 */
[----:B------:R-:W-:Y:S01]  /*11c0*/  R2UR UR4, R8 ;  /* 0x00000000080472ca */ /* 0x000fe200000e0000 */
[----:B------:R-:W-:Y:S01]  /*11d0*/  UMOV UR7, 0x40000000 ;  /* 0x4000000000077882 */ /* 0x000fe20000000000 */
[----:B------:R-:W-:Y:S01]  /*11e0*/  UMOV UR5, 0x40000040 ;  /* 0x4000004000057882 */ /* 0x000fe20000000000 */
[C---:B------:R-:W-:Y:S02]  /*11f0*/  VIADD R9, R7.reuse, 0x80 ;  /* 0x0000008007097836 */ /* 0x040fe40000000000 */
[----:B-12---:R-:W-:-:S03]  /*1200*/  VIADD R10, R7, 0x100 ;  /* 0x00000100070a7836 */ /* 0x006fc60000000000 */
[----:B------:R-:W-:Y:S01]  /*1210*/  R2UR UR8, R9 ;  /* 0x00000000090872ca */ /* 0x000fe200000e0000 */
[C---:B------:R-:W-:Y:S01]  /*1220*/  VIADD R9, R7.reuse, 0x180 ;  /* 0x0000018007097836 */ /* 0x040fe20000000000 */
[----:B------:R-:W-:Y:S01]  /*1230*/  R2UR UR9, R10 ;  /* 0x000000000a0972ca */ /* 0x000fe200000e0000 */
[----:B------:R-:W-:Y:S02]  /*1240*/  VIADD R10, R7, 0x200 ;  /* 0x00000200070a7836 */ /* 0x000fe40000000000 */
[----:B------:R-:W-:Y:S01]  /*1250*/  HGMMA.64x8x16.F32 R24, gdesc[UR4], RZ, !UPT, gsb0 ;  /* 0x00000000041879f0 */ /* 0x000fe2000c0008ff */
[----:B------:R-:W-:Y:S01]  /*1260*/  UMOV UR7, 0x40000000 ;  /* 0x4000000000077882 */ /* 0x000fe20000000000 */
[----:B------:R-:W-:Y:S01]  /*1270*/  R2UR UR10, R9 ;  /* 0x00000000090a72ca */ /* 0x000fe200000e0000 */
[----:B------:R-:W-:Y:S01]  /*1280*/  VIADD R9, R8, 0x2 ;  /* 0x0000000208097836 */ /* 0x000fe20000000000 */
[----:B------:R-:W-:Y:S01]  /*1290*/  R2UR UR11, R10 ;  /* 0x000000000a0b72ca */ /* 0x000fe200000e0000 */
[----:B------:R-:W-:-:S03]  /*12a0*/  VIADD R10, R7, 0x2 ;  /* 0x00000002070a7836 */ /* 0x000fc60000000000 */
[----:B------:R-:W-:Y:S01]  /*12b0*/  UMOV UR6, UR8 ;  /* 0x0000000800067c82 */ /* 0x000fe20008000000 */
[----:B------:R-:W-:Y:S02]  /*12c0*/  WARPGROUP.DEPBAR.LE gsb0, 0x0 ;  /* 0x00008000000079c5 */ /* 0x000fe40000010000 */
[----:B------:R-:W-:-:S06]  /*12d0*/  WARPGROUP.ARRIVE ;  /* 0x00000000000079c5 */ /* 0x000fcc0000000000 */
[----:B------:R-:W-:Y:S01]  /*12e0*/  HGMMA.64x8x16.F32 R28, gdesc[UR4], RZ, !UPT, gsb0 ;  /* 0x00000000041c79f0 */ /* 0x000fe2000c0008ff */
[----:B------:R-:W-:Y:S01]  /*12f0*/  UMOV UR6, UR9 ;  /* 0x0000000900067c82 */ /* 0x000fe20008000000 */
[----:B------:R-:W-:Y:S01]  /*1300*/  UMOV UR7, 0x40000000 ;  /* 0x4000000000077882 */ /* 0x000fe20000000000 */
        /* <DEDUP_REMOVED lines=13> */
[----:B------:R-:W-:Y:S01]  /*13e0*/  R2UR UR6, R10 ;  /* 0x000000000a0672ca */ /* 0x000fe200000e0000 */
[----:B------:R-:W-:Y:S01]  /*13f0*/  UMOV UR7, 0x40000000 ;  /* 0x4000000000077882 */ /* 0x000fe20000000000 */
[----:B------:R-:W-:Y:S01]  /*1400*/  R2UR UR4, R9 ;  /* 0x00000000090472ca */ /* 0x000fe200000e0000 */
[----:B------:R-:W-:Y:S01]  /*1410*/  UMOV UR5, 0x40000040 ;  /* 0x4000004000057882 */ /* 0x000fe20000000000 */
[C---:B------:R-:W-:Y:S02]  /*1420*/  VIADD R10, R7.reuse, 0x82 ;  /* 0x00000082070a7836 */ /* 0x040fe40000000000 */
[----:B------:R-:W-:-:S03]  /*1430*/  VIADD R9, R7, 0x102 ;  /* 0x0000010207097836 */ /* 0x000fc60000000000 */
[----:B------:R-:W-:Y:S01]  /*1440*/  R2UR UR8, R10 ;  /* 0x000000000a0872ca */ /* 0x000fe200000e0000 */
[----:B------:R-:W-:Y:S01]  /*1450*/  VIADD R10, R7, 0x182 ;  /* 0x00000182070a7836 */ /* 0x000fe20000000000 */
[----:B------:R-:W-:Y:S01]  /*1460*/  R2UR UR9, R9 ;  /* 0x00000000090972ca */ /* 0x000fe200000e0000 */
[----:B------:R-:W-:-:S03]  /*1470*/  VIADD R9, R7, 0x202 ;  /* 0x0000020207097836 */ /* 0x000fc60000000000 */
[----:B------:R-:W-:Y:S01]  /*1480*/  R2UR UR10, R10 ;  /* 0x000000000a0a72ca */ /* 0x000fe200000e0000 */
[----:B------:R-:W-:Y:S01]  /*1490*/  VIADD R10, R7, 0x4 ;  /* 0x00000004070a7836 */ /* 0x000fe20000000000 */
[----:B------:R-:W-:Y:S01]  /*14a0*/  R2UR UR11, R9 ;  /* 0x00000000090b72ca */ /* 0x000fe200000e0000 */
[----:B------:R-:W-:Y:S01]  /*14b0*/  VIADD R9, R8, 0x4 ;  /* 0x0000000408097836 */ /* 0x000fe20000000000 */
[----:B------:R-:W-:Y:S02]  /*14c0*/  WARPGROUP.DEPBAR.LE gsb0, 0x0 ;  /* 0x00008000000079c5 */ /* 0x000fe40000010000 */
[----:B------:R-:W-:-:S06]  /*14d0*/  WARPGROUP.ARRIVE ;  /* 0x00000000000079c5 */ /* 0x000fcc0000000000 */
[----:B------:R-:W-:Y:S01]  /*14e0*/  HGMMA.64x8x16.F32 R24, gdesc[UR4], R24, gsb0 ;  /* 0x00000000041879f0 */ /* 0x000fe20008000818 */
[----:B------:R-:W-:Y:S01]  /*14f0*/  UMOV UR6, UR8 ;  /* 0x0000000800067c82 */ /* 0x000fe20008000000 */
[----:B------:R-:W-:Y:S01]  /*1500*/  UMOV UR7, 0x40000000 ;  /* 0x4000000000077882 */ /* 0x000fe20000000000 */
        /* <DEDUP_REMOVED lines=438> */
[C---:B------:R-:W-:Y:S02]  /*3070*/  VIADD R9, R8.reuse, 0x604 ;  /* 0x0000060408097836 */ /* 0x040fe40000000000 */
        /* <DEDUP_REMOVED lines=34> */
[----:B------:R-:W-:Y:S02]  /*32a0*/  R2UR UR10, R10 ;  /* 0x000000000a0a72ca */ /* 0x000fe400000e0000 */
        /* <DEDUP_REMOVED lines=32> */
[C---:B------:R-:W-:Y:S01]  /*34b0*/  VIADD R9, R7.reuse, 0x906 ;  /* 0x0000090607097836 */ /* 0x040fe20000000000 */
[----:B------:R-:W-:Y:S01]  /*34c0*/  R2UR UR9, R8 ;  /* 0x00000000080972ca */ /* 0x000fe200000e0000 */
[----:B------:R-:W-:-:S03]  /*34d0*/  VIADD R7, R7, 0x986 ;  /* 0x0000098607077836 */ /* 0x000fc60000000000 */
[----:B------:R-:W-:Y:S02]  /*34e0*/  R2UR UR10, R9 ;  /* 0x00000000090a72ca */ /* 0x000fe400000e0000 */
[----:B------:R-:W-:Y:S01]  /*34f0*/  R2UR UR11, R7 ;  /* 0x00000000070b72ca */ /* 0x000fe200000e0000 */
[----:B------:R-:W-:-:S05]  /*3500*/  IMAD R7, R3, 0x40, R229 ;  /* 0x0000004003077824 */ /* 0x000fca00078e02e5 */
[----:B------:R-:W-:Y:S01]  /*3510*/  LEA R9, R7, UR60, 0x2 ;  /* 0x0000003c07097c11 */ /* 0x000fe2000f8e10ff */
        /* <DEDUP_REMOVED lines=22> */
[----:B------:R-:W-:Y:S03]  /*3680*/  HGMMA.64x8x16.F32 R40, gdesc[UR4], R40, gsb0 ;  /* 0x00000000042879f0 */ /* 0x000fe60008000828 */
[----:B------:R-:W-:Y:S02]  /*3690*/  WARPGROUP.DEPBAR.LE gsb0, 0x0 ;  /* 0x00008000000079c5 */ /* 0x000fe40000010000 */
[----:B------:R1:W2:Y:S04]  /*36a0*/  LDS R7, [R9+0x2c100] ;  /* 0x02c1000009077984 */ /* 0x0002a80000000800 */
[----:B------:R1:W3:Y:S01]  /*36b0*/  LDS R8, [R9+0x2c120] ;  /* 0x02c1200009087984 */ /* 0x0002e20000000800 */
[----:B------:R-:W-:Y:S05]  /*36c0*/  @!P0 BRA `(.L_x_13) ;  /* 0x0000000000048947 */ /* 0x000fea0003800000 */
[----:B------:R-:W-:Y:S01]  /*36d0*/  BPT.TRAP 0x1 ;  /* 0x000000040000795c */ /* 0x000fe20000300000 */
.L_x_13:
[----:B------:R-:W-:-:S04]  /*36e0*/  SHF.L.U32 R12, R18, 0x1f, RZ ;  /* 0x0000001f120c7819 */ /* 0x000fc800000006ff */
[----:B------:R4:W1:Y:S01]  /*36f0*/  SYNCS.PHASECHK.TRANS64.TRYWAIT P1, [UR60+0x31830], R12 ;  /* 0x0318300cff0075a7 */ /* 0x000862000802017c */
[----:B------:R-:W-:Y:S05]  /*3700*/  @!P0 BRA `(.L_x_14) ;  /* 0x0000000000048947 */ /* 0x000fea0003800000 */
[----:B------:R-:W-:Y:S01]  /*3710*/  BPT.TRAP 0x1 ;  /* 0x000000040000795c */ /* 0x000fe20000300000 */
.L_x_14:
[----:B-1----:R-:W-:Y:S02]  /*3720*/  VIADD R9, R6, 0xa000 ;  /* 0x0000a00006097836 */ /* 0x002fe40000000000 */
[----:B------:R-:W-:-:S03]  /*3730*/  VIADD R6, R5, 0x24100 ;  /* 0x0002410005067836 */ /* 0x000fc60000000000 */
[----:B------:R-:W-:Y:S02]  /*3740*/  SHF.R.U32.HI R9, RZ, 0x4, R9 ;  /* 0x00000004ff097819 */ /* 0x000fe40000011609 */
[----:B------:R-:W-:Y:S02]  /*3750*/  SHF.R.U32.HI R10, RZ, 0x4, R6 ;  /* 0x00000004ff0a7819 */ /* 0x000fe40000011606 */
[----:B------:R-:W-:Y:S02]  /*3760*/  LOP3.LUT R9, R9, 0x3fff, RZ, 0xc0, !PT ;  /* 0x00003fff09097812 */ /* 0x000fe400078ec0ff */
[----:B------:R-:W-:Y:S02]  /*3770*/  LOP3.LUT R10, R10, 0x3fff, RZ, 0xc0, !PT ;  /* 0x00003fff0a0a7812 */ /* 0x000fe400078ec0ff */
[----:B------:R-:W-:Y:S02]  /*3780*/  LOP3.LUT R224, R9, 0x10000, RZ, 0xfc, !PT ;  /* 0x0001000009e07812 */ /* 0x000fe400078efcff */
[----:B------:R-:W-:Y:S01]  /*3790*/  LOP3.LUT R225, R10, 0x10000, RZ, 0xfc, !PT ;  /* 0x000100000ae17812 */ /* 0x000fe200078efcff */
[----:B------:R-:W-:Y:S06]  /*37a0*/  @P1 BRA `(.L_x_15) ;  /* 0x0000000000081947 */ /* 0x000fec0003800000 */
[----:B------:R-:W1:Y:S02]  /*37b0*/  SYNCS.PHASECHK.TRANS64.TRYWAIT P1, [UR60+0x31830], R12 ;  /* 0x0318300cff0075a7 */ /* 0x000e64000802017c */
[----:B-1----:R-:W-:Y:S05]  /*37c0*/  @!P1 BRA `(.L_x_16) ;  /* 0x0000009000189947 */ /* 0x002fea0003800000 */
.L_x_15:
[----:B------:R-:W-:Y:S01]  /*37d0*/  R2UR UR4, R225 ;  /* 0x00000000e10472ca */ /* 0x000fe200000e0000 */
[----:B------:R-:W-:Y:S01]  /*37e0*/  WARPGROUP.ARRIVE ;  /* 0x00000000000079c5 */ /* 0x000fe20000000000 */
[C---:B------:R-:W-:Y:S01]  /*37f0*/  R2UR UR6, R224.reuse ;  /* 0x00000000e00672ca */ /* 0x040fe200000e0000 */
[----:B------:R-:W-:Y:S01]  /*3800*/  UMOV UR5, 0x40000040 ;  /* 0x4000004000057882 */ /* 0x000fe20000000000 */
[----:B------:R-:W-:Y:S01]  /*3810*/  UMOV UR7, 0x40000000 ;  /* 0x4000000000077882 */ /* 0x000fe20000000000 */
[----:B------:R-:W-:Y:S02]  /*3820*/  VIADD R9, R224, 0x80 ;  /* 0x00000080e0097836 */ /* 0x000fe40000000000 */
[----:B------:R-:W-:Y:S01]  /*3830*/  FMUL.FTZ R26, R26, UR61 ;  /* 0x0000003d1a1a7c20 */ /* 0x000fe20008410000 */
[----:B------:R-:W-:Y:S02]  /*3840*/  VIADD R10, R224, 0x180 ;  /* 0x00000180e00a7836 */ /* 0x000fe40000000000 */
[----:B------:R-:W-:Y:S01]  /*3850*/  FMUL.FTZ R13, R27, UR61 ;  /* 0x0000003d1b0d7c20 */ /* 0x000fe20008410000 */
[----:B------:R-:W-:-:S02]  /*3860*/  VIADD R11, R225, 0x2 ;  /* 0x00000002e10b7836 */ /* 0x000fc40000000000 */
[----:B------:R-:W-:Y:S01]  /*3870*/  FMUL.FTZ R29, R29, UR61 ;  /* 0x0000003d1d1d7c20 */ /* 0x000fe20008410000 */
[----:B----4-:R-:W-:Y:S01]  /*3880*/  VIADD R12, R224, 0x980 ;  /* 0x00000980e00c7836 */ /* 0x010fe20000000000 */
[----:B------:R-:W-:Y:S01]  /*3890*/  R2UR UR8, R10 ;  /* 0x000000000a0872ca */ /* 0x000fe200000e0000 */
[C---:B------:R-:W-:Y:S01]  /*38a0*/  VIADD R10, R224.reuse, 0x2 ;  /* 0x00000002e00a7836 */ /* 0x040fe20000000000 */
[----:B------:R-:W-:Y:S01]  /*38b0*/  R2UR UR11, R11 ;  /* 0x000000000b0b72ca */ /* 0x000fe200000e0000 */
[----:B------:R-:W-:Y:S01]  /*38c0*/  HGMMA.64x8x16.F32 R44, gdesc[UR4], RZ, !UPT, gsb0 ;  /* 0x00000000042c79f0 */ /* 0x000fe2000c0008ff */
[----:B------:R-:W-:Y:S01]  /*38d0*/  R2UR UR6, R9 ;  /* 0x00000000090672ca */ /* 0x000fe200000e0000 */
[----:B------:R-:W-:Y:S01]  /*38e0*/  UMOV UR7, 0x40000000 ;  /* 0x4000000000077882 */ /* 0x000fe20000000000 */
[----:B------:R-:W-:Y:S01]  /*38f0*/  VIADD R9, R224, 0x100 ;  /* 0x00000100e0097836 */ /* 0x000fe20000000000 */
[----:B------:R-:W-:Y:S01]  /*3900*/  R2UR UR10, R10 ;  /* 0x000000000a0a72ca */ /* 0x000fe200000e0000 */
[----:B------:R-:W-:-:S02]  /*3910*/  VIADD R10, R224, 0x202 ;  /* 0x00000202e00a7836 */ /* 0x000fc40000000000 */
[----:B------:R-:W-:Y:S01]  /*3920*/  FMUL.FTZ R31, R31, UR61 ;  /* 0x0000003d1f1f7c20 */ /* 0x000fe20008410000 */
[----:B------:R-:W-:Y:S02]  /*3930*/  VIADD R11, R224, 0x880 ;  /* 0x00000880e00b7836 */ /* 0x000fe40000000000 */
[----:B------:R-:W-:Y:S01]  /*3940*/  FMUL.FTZ R28, R28, UR61 ;  /* 0x0000003d1c1c7c20 */ /* 0x000fe20008410000 */
[----:B------:R-:W-:Y:S02]  /*3950*/  VIADD R14, R224, 0x782 ;  /* 0x00000782e00e7836 */ /* 0x000fe40000000000 */
[----:B------:R-:W-:Y:S01]  /*3960*/  FMUL.FTZ R36, R36, UR61 ;  /* 0x0000003d24247c20 */ /* 0x000fe20008410000 */
[----:B------:R-:W-:Y:S01]  /*3970*/  VIADD R15, R225, 0x602 ;  /* 0x00000602e10f7836 */ /* 0x000fe20000000000 */
[----:B------:R-:W-:Y:S01]  /*3980*/  R2UR UR25, R11 ;  /* 0x000000000b1972ca */ /* 0x000fe200000e0000 */
[----:B------:R-:W-:Y:S02]  /*3990*/  VIADD R11, R224, 0x900 ;  /* 0x00000900e00b7836 */ /* 0x000fe40000000000 */
[----:B------:R-:W-:Y:S01]  /*39a0*/  FMUL.FTZ R30, R30, UR61 ;  /* 0x0000003d1e1e7c20 */ /* 0x000fe20008410000 */
[C---:B------:R-:W-:Y:S01]  /*39b0*/  VIADD R20, R224.reuse, 0x882 ;  /* 0x00000882e0147836 */ /* 0x040fe20000000000 */
[----:B------:R-:W1:Y:S01]  /*39c0*/  MUFU.TANH R13, R13 ;  /* 0x0000000d000d7308 */ /* 0x000e620000002400 */
[C---:B------:R-:W-:Y:S01]  /*39d0*/  VIADD R21, R224.reuse, 0x982 ;  /* 0x00000982e0157836 */ /* 0x040fe20000000000 */
[----:B------:R-:W-:Y:S01]  /*39e0*/  R2UR UR23, R11 ;  /* 0x000000000b1772ca */ /* 0x000fe200000e0000 */
[----:B------:R-:W-:-:S02]  /*39f0*/  VIADD R22, R224, 0x784 ;  /* 0x00000784e0167836 */ /* 0x000fc40000000000 */
[----:B------:R-:W-:Y:S01]  /*3a00*/  FMUL.FTZ R37, R37, UR61 ;  /* 0x0000003d25257c20 */ /* 0x000fe20008410000 */
[----:B------:R-:W-:Y:S01]  /*3a10*/  VIADD R23, R225, 0x604 ;  /* 0x00000604e1177836 */ /* 0x000fe20000000000 */
[----:B------:R-:W-:Y:S01]  /*3a20*/  ISETP.GT.AND P6, PT, R2, 0x1, PT ;  /* 0x000000010200780c */ /* 0x000fe20003fc4270 */
[----:B------:R-:W-:Y:S01]  /*3a30*/  VIADD R27, R224, 0x886 ;  /* 0x00000886e01b7836 */ /* 0x000fe20000000000 */
[----:B------:R4:W5:Y:S01]  /*3a40*/  MUFU.TANH R11, R26 ;  /* 0x0000001a000b7308 */ /* 0x0009620000002400 */
[----:B------:R-:W-:Y:S01]  /*3a50*/  FMUL.FTZ R35, R35, UR61 ;  /* 0x0000003d23237c20 */ /* 0x000fe20008410000 */
[----:B------:R-:W-:Y:S01]  /*3a60*/  FMUL.FTZ R39, R39, UR61 ;  /* 0x0000003d27277c20 */ /* 0x000fe20008410000 */
[C---:B------:R-:W-:Y:S01]  /*3a70*/  ISETP.GT.AND P2, PT, R2.reuse, 0x11, PT ;  /* 0x000000110200780c */ /* 0x040fe20003f44270 */
[----:B------:R-:W-:Y:S01]  /*3a80*/  UMOV UR57, 0x40000040 ;  /* 0x4000004000397882 */ /* 0x000fe20000000000 */
[C---:B------:R-:W-:Y:S01]  /*3a90*/  ISETP.GT.AND P1, PT, R2.reuse, 0x10, PT ;  /* 0x000000100200780c */ /* 0x040fe20003f24270 */
[----:B------:R-:W-:Y:S01]  /*3aa0*/  UMOV UR59, 0x40 ;  /* 0x00000040003b7882 */ /* 0x000fe20000000000 */
[----:B------:R-:W-:Y:S01]  /*3ab0*/  ISETP.GT.AND P3, PT, R2, 0x20, PT ;  /* 0x000000200200780c */ /* 0x000fe20003f64270 */
[----:B------:R-:W-:Y:S01]  /*3ac0*/  UMOV UR33, UR57 ;  /* 0x0000003900217c82 */ /* 0x000fe20008000000 */
[----:B----4-:R-:W-:Y:S01]  /*3ad0*/  VIADD R26, R224, 0x786 ;  /* 0x00000786e01a7836 */ /* 0x010fe20000000000 */
[C---:B------:R-:W-:Y:S01]  /*3ae0*/  ISETP.GT.AND P4, PT, R2.reuse, 0x21, PT ;  /* 0x000000210200780c */ /* 0x040fe20003f84270 */
[----:B------:R-:W-:Y:S01]  /*3af0*/  UMOV UR35, 0x40 ;  /* 0x0000004000237882 */ /* 0x000fe20000000000 */
[----:B------:R-:W-:Y:S01]  /*3b00*/  ISETP.GT.AND P5, PT, R2, RZ, PT ;  /* 0x000000ff0200720c */ /* 0x000fe20003fa4270 */
[----:B------:R-:W-:Y:S01]  /*3b10*/  UMOV UR49, 0x40000040 ;  /* 0x4000004000317882 */ /* 0x000fe20000000000 */
[----:B------:R-:W-:Y:S01]  /*3b20*/  R2UR UR24, R26 ;  /* 0x000000001a1872ca */ /* 0x000fe200000e0000 */
[----:B------:R-:W-:Y:S01]  /*3b30*/  VIADD R26, R224, 0x806 ;  /* 0x00000806e01a7836 */ /* 0x000fe20000000000 */
[----:B-1----:R-:W-:Y:S01]  /*3b40*/  FSEL R235, R13, -INF , P6 ;  /* 0xff8000000deb7808 */ /* 0x002fe20003000000 */
[----:B------:R-:W-:Y:S01]  /*3b50*/  UMOV UR51, 0x40 ;  /* 0x0000004000337882 */ /* 0x000fe20000000000 */
[C---:B-----5:R-:W-:Y:S01]  /*3b60*/  FSEL R233, R11.reuse, -INF , P5 ;  /* 0xff8000000be97808 */ /* 0x060fe20002800000 */
[----:B------:R-:W-:Y:S01]  /*3b70*/  FFMA.FTZ R11, -R11, R11, 1 ;  /* 0x3f8000000b0b7423 */ /* 0x000fe2000001010b */
[----:B------:R-:W-:Y:S01]  /*3b80*/  LEA R237, R229, UR60, 0x2 ;  /* 0x0000003ce5ed7c11 */ /* 0x000fe2000f8e10ff */
[----:B------:R-:W-:Y:S01]  /*3b90*/  UMOV UR53, UR49 ;  /* 0x0000003100357c82 */ /* 0x000fe20008000000 */
[----:B------:R-:W-:Y:S01]  /*3ba0*/  UMOV UR55, 0x40 ;  /* 0x0000004000377882 */ /* 0x000fe20000000000 */
[----:B------:R-:W-:Y:S01]  /*3bb0*/  UMOV UR45, UR49 ;  /* 0x00000031002d7c82 */ /* 0x000fe20008000000 */
[----:B------:R-:W-:-:S02]  /*3bc0*/  WARPGROUP.DEPBAR.LE gsb0, 0x0 ;  /* 0x00008000000079c5 */ /* 0x000fc40000010000 */
[----:B------:R-:W-:Y:S01]  /*3bd0*/  WARPGROUP.ARRIVE ;  /* 0x00000000000079c5 */ /* 0x000fe20000000000 */
[----:B------:R-:W-:Y:S01]  /*3be0*/  UMOV UR47, 0x40 ;  /* 0x00000040002f7882 */ /* 0x000fe20000000000 */
[----:B------:R-:W-:Y:S01]  /*3bf0*/  UMOV UR29, 0x40000040 ;  /* 0x40000040001d7882 */ /* 0x000fe20000000000 */
[----:B------:R-:W-:Y:S01]  /*3c00*/  UMOV UR31, 0x40 ;  /* 0x00000040001f7882 */ /* 0x000fe20000000000 */
[----:B------:R-:W-:Y:S01]  /*3c10*/  UMOV UR41, UR29 ;  /* 0x0000001d00297c82 */ /* 0x000fe20008000000 */
[----:B------:R-:W-:Y:S01]  /*3c20*/  UMOV UR43, 0x40 ;  /* 0x00000040002b7882 */ /* 0x000fe20000000000 */
[----:B------:R-:W-:Y:S01]  /*3c30*/  HGMMA.64x8x16.F32 R48, gdesc[UR4], RZ, !UPT, gsb0 ;  /* 0x00000000043079f0 */ /* 0x000fe2000c0008ff */
[----:B------:R-:W-:Y:S01]  /*3c40*/  R2UR UR6, R9 ;  /* 0x00000000090672ca */ /* 0x000fe200000e0000 */
[----:B------:R-:W-:Y:S01]  /*3c50*/  UMOV UR7, 0x40000000 ;  /* 0x4000000000077882 */ /* 0x000fe20000000000 */
[----:B------:R-:W-:Y:S01]  /*3c60*/  VIADD R9, R224, 0x200 ;  /* 0x00000200e0097836 */ /* 0x000fe20000000000 */
[----:B------:R-:W-:Y:S01]  /*3c70*/  UMOV UR37, UR29 ;  /* 0x0000001d00257c82 */ /* 0x000fe20008000000 */
[----:B------:R-:W-:Y:S01]  /*3c80*/  UMOV UR39, 0x40 ;  /* 0x0000004000277882 */ /* 0x000fe20000000000 */
[----:B------:R-:W-:Y:S01]  /*3c90*/  UMOV UR27, 0x40 ;  /* 0x00000040001b7882 */ /* 0x000fe20000000000 */
[----:B------:R-:W-:Y:S01]  /*3ca0*/  IMAD R5, R4, 0x2800, R5 ;  /* 0x0000280004057824 */ /* 0x000fe200078e0205 */
[----:B------:R-:W-:Y:S01]  /*3cb0*/  R2UR UR9, R9 ;  /* 0x00000000090972ca */ /* 0x000fe200000e0000 */
[----:B------:R-:W-:-:S03]  /*3cc0*/  VIADD R9, R224, 0x82 ;  /* 0x00000082e0097836 */ /* 0x000fc60000000000 */
[----:B------:R-:W-:-:S04]  /*3cd0*/  SHF.R.U32.HI R5, RZ, 0x4, R5 ;  /* 0x00000004ff057819 */ /* 0x000fc80000011605 */
[----:B------:R-:W-:Y:S01]  /*3ce0*/  LOP3.LUT R5, R5, 0x3fff, RZ, 0xc0, !PT ;  /* 0x00003fff05057812 */ /* 0x000fe200078ec0ff */
        /* <DEDUP_REMOVED lines=10> */
[----:B------:R-:W-:Y:S01]  /*3d90*/  R2UR UR9, R10 ;  /* 0x000000000a0972ca */ /* 0x000fe200000e0000 */
[----:B------:R-:W-:Y:S01]  /*3da0*/  VIADD R10, R225, 0x4 ;  /* 0x00000004e10a7836 */ /* 0x000fe20000000000 */
[----:B------:R-:W-:Y:S02]  /*3db0*/  WARPGROUP.DEPBAR.LE gsb0, 0x0 ;  /* 0x00008000000079c5 */ /* 0x000fe40000010000 */
[----:B------:R-:W-:-:S06]  /*3dc0*/  WARPGROUP.ARRIVE ;  /* 0x00000000000079c5 */ /* 0x000fcc0000000000 */
[----:B------:R-:W-:Y:S01]  /*3dd0*/  HGMMA.64x8x16.F32 R220, gdesc[UR4], RZ, !UPT, gsb0 ;  /* 0x0000000004dc79f0 */ /* 0x000fe2000c0008ff */
[----:B------:R-:W-:Y:S01]  /*3de0*/  UMOV UR6, UR10 ;  /* 0x0000000a00067c82 */ /* 0x000fe20008000000 */
[----:B------:R-:W-:Y:S01]  /*3df0*/  UMOV UR7, 0x40000000 ;  /* 0x4000000000077882 */ /* 0x000fe20000000000 */
[----:B------:R-:W-:Y:S01]  /*3e00*/  UMOV UR4, UR11 ;  /* 0x0000000b00047c82 */ /* 0x000fe20008000000 */
[----:B------:R-:W-:Y:S01]  /*3e10*/  UMOV UR5, 0x40000040 ;  /* 0x4000004000057882 */ /* 0x000fe20000000000 */
[----:B------:R-:W-:Y:S01]  /*3e20*/  R2UR UR11, R10 ;  /* 0x000000000a0b72ca */ /* 0x000fe200000e0000 */
[----:B------:R-:W-:Y:S01]  /*3e30*/  VIADD R10, R224, 0x204 ;  /* 0x00000204e00a7836 */ /* 0x000fe20000000000 */
[----:B------:R-:W-:Y:S02]  /*3e40*/  WARPGROUP.DEPBAR.LE gsb0, 0x0 ;  /* 0x00008000000079c5 */ /* 0x000fe40000010000 */
[----:B------:R-:W-:-:S06]  /*3e50*/  WARPGROUP.ARRIVE ;  /* 0x00000000000079c5 */ /* 0x000fcc0000000000 */
[----:B------:R-:W-:Y:S01]  /*3e60*/  HGMMA.64x8x16.F32 R44, gdesc[UR4], R44, gsb0 ;  /* 0x00000000042c79f0 */ /* 0x000fe2000800082c */
[----:B------:R-:W-:Y:S01]  /*3e70*/  R2UR UR6, R9 ;  /* 0x00000000090672ca */ /* 0x000fe200000e0000 */
[----:B------:R-:W-:Y:S01]  /*3e80*/  UMOV UR7, 0x40000000 ;  /* 0x4000000000077882 */ /* 0x000fe20000000000 */
[----:B------:R-:W-:Y:S01]  /*3e90*/  VIADD R9, R224, 0x102 ;  /* 0x00000102e0097836 */ /* 0x000fe20000000000 */
[----:B------:R-:W-:Y:S02]  /*3ea0*/  WARPGROUP.DEPBAR.LE gsb0, 0x0 ;  /* 0x00008000000079c5 */ /* 0x000fe40000010000 */
[----:B------:R-:W-:-:S08]  /*3eb0*/  WARPGROUP.ARRIVE ;  /* 0x00000000000079c5 */ /* 0x000fd00000000000 */
[----:B------:R-:W-:Y:S01]  /*3ec0*/  HGMMA.64x8x16.F32 R48, gdesc[UR4], R48, gsb0 ;  /* 0x00000000043079f0 */ /* 0x000fe20008000830 */
[----:B------:R-:W-:Y:S01]  /*3ed0*/  R2UR UR6, R9 ;  /* 0x00000000090672ca */ /* 0x000fe200000e0000 */
[----:B------:R-:W-:Y:S01]  /*3ee0*/  UMOV UR7, 0x40000000 ;  /* 0x4000000000077882 */ /* 0x000fe20000000000 */
[----:B------:R-:W-:-:S05]  /*3ef0*/  VIADD R9, R224, 0x182 ;  /* 0x00000182e0097836 */ /* 0x000fca0000000000 */
[----:B------:R-:W-:Y:S01]  /*3f00*/  R2UR UR8, R9 ;  /* 0x00000000090872ca */ /* 0x000fe200000e0000 */
[----:B------:R-:W-:-:S05]  /*3f10*/  VIADD R9, R224, 0x4 ;  /* 0x00000004e0097836 */ /* 0x000fca0000000000 */
        /* <DEDUP_REMOVED lines=12> */
[----:B------:R-:W-:Y:S01]  /*3fe0*/  R2UR UR9, R10 ;  /* 0x000000000a0972ca */ /* 0x000fe200000e0000 */
[----:B------:R-:W-:Y:S01]  /*3ff0*/  VIADD R10, R225, 0x6 ;  /* 0x00000006e10a7836 */ /* 0x000fe20000000000 */
[----:B------:R-:W-:Y:S02]  /*4000*/  WARPGROUP.DEPBAR.LE gsb0, 0x0 ;  /* 0x00008000000079c5 */ /* 0x000fe40000010000 */
[----:B------:R-:W-:-:S06]  /*4010*/  WARPGROUP.ARRIVE ;  /* 0x00000000000079c5 */ /* 0x000fcc0000000000 */
[----:B------:R-:W-:Y:S01]  /*4020*/  HGMMA.64x8x16.F32 R220, gdesc[UR4], R220, gsb0 ;  /* 0x0000000004dc79f0 */ /* 0x000fe200080008dc */
        /* <DEDUP_REMOVED lines=225> */
[----:B------:R-:W-:-:S05]  /*4e40*/  VIADD R10, R225, 0x402 ;  /* 0x00000402e10a7836 */ /* 0x000fca0000000000 */
[----:B------:R-:W-:Y:S01]  /*4e50*/  R2UR UR12, R10 ;  /* 0x000000000a0c72ca */ /* 0x000fe200000e0000 */
[----:B------:R-:W-:Y:S01]  /*4e60*/  VIADD R10, R224, 0x702 ;  /* 0x00000702e00a7836 */ /* 0x000fe20000000000 */
[----:B------:R-:W-:Y:S02]  /*4e70*/  WARPGROUP.DEPBAR.LE gsb0, 0x0 ;  /* 0x00008000000079c5 */ /* 0x000fe40000010000 */
[----:B------:R-:W-:-:S06]  /*4e80*/  WARPGROUP.ARRIVE ;  /* 0x00000000000079c5 */ /* 0x000fcc0000000000 */
[----:B------:R-:W-:Y:S01]  /*4e90*/  HGMMA.64x8x16.F32 R44, gdesc[UR4], R44, gsb0 ;  /* 0x00000000042c79f0 */ /* 0x000fe2000800082c */
[----:B------:R-:W-:Y:S01]  /*4ea0*/  R2UR UR6, R9 ;  /* 0x00000000090672ca */ /* 0x000fe200000e0000 */
[----:B------:R-:W-:Y:S01]  /*4eb0*/  UMOV UR7, 0x40000000 ;  /* 0x4000000000077882 */ /* 0x000fe20000000000 */
[----:B------:R-:W-:-:S05]  /*4ec0*/  VIADD R9, R224, 0x600 ;  /* 0x00000600e0097836 */ /* 0x000fca0000000000 */
[----:B------:R-:W-:Y:S01]  /*4ed0*/  R2UR UR8, R9 ;  /* 0x00000000090872ca */ /* 0x000fe200000e0000 */
        /* <DEDUP_REMOVED lines=33> */
[----:B------:R-:W-:Y:S01]  /*50f0*/  R2UR UR12, R10 ;  /* 0x000000000a0c72ca */ /* 0x000fe200000e0000 */
        /* <DEDUP_REMOVED lines=44> */
[----:B------:R-:W-:Y:S01]  /*53c0*/  FMUL.FTZ R9, R24, UR61 ;  /* 0x0000003d18097c20 */ /* 0x000fe20008410000 */
[----:B------:R-:W-:-:S05]  /*53d0*/  VIADD R24, R224, 0x804 ;  /* 0x00000804e0187836 */ /* 0x000fca0000000000 */
[----:B------:R-:W-:Y:S01]  /*53e0*/  MUFU.TANH R9, R9 ;  /* 0x0000000900097308 */ /* 0x000fe20000002400 */
        /* <DEDUP_REMOVED lines=8> */
[C---:B------:R-:W-:Y:S01]  /*5470*/  VIADD R10, R225.reuse, 0x600 ;  /* 0x00000600e10a7836 */ /* 0x040fe20000000000 */
[----:B------:R-:W-:Y:S01]  /*5480*/  R2UR UR13, R20 ;  /* 0x00000000140d72ca */ /* 0x000fe200000e0000 */
[----:B------:R-:W-:Y:S02]  /*5490*/  VIADD R20, R224, 0x902 ;  /* 0x00000902e0147836 */ /* 0x000fe40000000000 */
[----:B------:R-:W-:Y:S01]  /*54a0*/  VIADD R225, R225, 0x606 ;  /* 0x00000606e1e17836 */ /* 0x000fe20000000000 */
[----:B------:R-:W-:Y:S01]  /*54b0*/  R2UR UR10, R10 ;  /* 0x000000000a0a72ca */ /* 0x000fe200000e0000 */
[----:B------:R-:W-:Y:S01]  /*54c0*/  VIADD R10, R224, 0x800 ;  /* 0x00000800e00a7836 */ /* 0x000fe20000000000 */
[----:B------:R-:W-:-:S02]  /*54d0*/  R2UR UR11, R20 ;  /* 0x00000000140b72ca */ /* 0x000fc400000e0000 */
[----:B------:R1:W4:Y:S02]  /*54e0*/  MUFU.TANH R20, R31 ;  /* 0x0000001f00147308 */ /* 0x0003240000002400 */
[----:B------:R-:W-:Y:S01]  /*54f0*/  R2UR UR20, R10 ;  /* 0x000000000a1472ca */ /* 0x000fe200000e0000 */
[----:B------:R-:W-:Y:S01]  /*5500*/  FMUL.FTZ R10, R25, UR61 ;  /* 0x0000003d190a7c20 */ /* 0x000fe20008410000 */
[----:B------:R-:W-:-:S05]  /*5510*/  VIADD R25, R224, 0x984 ;  /* 0x00000984e0197836 */ /* 0x000fca0000000000 */
[----:B------:R-:W-:Y:S01]  /*5520*/  R2UR UR26, R25 ;  /* 0x00000000191a72ca */ /* 0x000fe200000e0000 */
[----:B------:R-:W5:Y:S01]  /*5530*/  MUFU.TANH R10, R10 ;  /* 0x0000000a000a7308 */ /* 0x000f620000002400 */
[----:B-1----:R-:W-:-:S07]  /*5540*/  FMUL.FTZ R31, R40, UR61 ;  /* 0x0000003d281f7c20 */ /* 0x002fce0008410000 */
[----:B------:R1:W-:Y:S08]  /*5550*/  MUFU.TANH R25, R36 ;  /* 0x0000002400197308 */ /* 0x0003f00000002400 */
[----:B------:R-:W-:Y:S01]  /*5560*/  MUFU.TANH R31, R31 ;  /* 0x0000001f001f7308 */ /* 0x000fe20000002400 */
[----:B-1----:R-:W-:Y:S01]  /*5570*/  FMUL.FTZ R36, R41, UR61 ;  /* 0x0000003d29247c20 */ /* 0x002fe20008410000 */
[----:B----4-:R-:W-:Y:S01]  /*5580*/  FSEL R41, R20, -INF , P2 ;  /* 0xff80000014297808 */ /* 0x010fe20001000000 */
[----:B------:R-:W-:-:S02]  /*5590*/  WARPGROUP.DEPBAR.LE gsb0, 0x0 ;  /* 0x00008000000079c5 */ /* 0x000fc40000010000 */
[----:B------:R-:W-:-:S03]  /*55a0*/  WARPGROUP.ARRIVE ;  /* 0x00000000000079c5 */ /* 0x000fc60000000000 */
[----:B------:R-:W-:Y:S03]  /*55b0*/  MUFU.TANH R36, R36 ;  /* 0x0000002400247308 */ /* 0x000fe60000002400 */
        /* <DEDUP_REMOVED lines=9> */
[----:B------:R-:W-:-:S05]  /*5650*/  VIADD R15, R224, 0x802 ;  /* 0x00000802e00f7836 */ /* 0x000fca0000000000 */
[----:B------:R-:W-:Y:S02]  /*5660*/  R2UR UR15, R15 ;  /* 0x000000000f0f72ca */ /* 0x000fe400000e0000 */
[----:B------:R5:W1:Y:S02]  /*5670*/  MUFU.TANH R15, R30 ;  /* 0x0000001e000f7308 */ /* 0x000a640000002400 */
[C---:B-----5:R-:W-:Y:S01]  /*5680*/  FSEL R30, R10.reuse, -INF , P6 ;  /* 0xff8000000a1e7808 */ /* 0x060fe20003000000 */
[----:B------:R-:W-:Y:S01]  /*5690*/  FFMA.FTZ R10, -R10, R10, 1 ;  /* 0x3f8000000a0a7423 */ /* 0x000fe2000001010a */
[----:B------:R-:W-:Y:S02]  /*56a0*/  ISETP.GT.AND P6, PT, R2, 0x31, PT ;  /* 0x000000310200780c */ /* 0x000fe40003fc4270 */
[----:B-1----:R-:W-:Y:S01]  /*56b0*/  FSEL R227, R15, -INF , P1 ;  /* 0xff8000000fe37808 */ /* 0x002fe20000800000 */
[----:B------:R-:W-:Y:S02]  /*56c0*/  WARPGROUP.DEPBAR.LE gsb0, 0x0 ;  /* 0x00008000000079c5 */ /* 0x000fe40000010000 */
[----:B------:R-:W-:-:S06]  /*56d0*/  WARPGROUP.ARRIVE ;  /* 0x00000000000079c5 */ /* 0x000fcc0000000000 */
[----:B------:R-:W-:Y:S01]  /*56e0*/  HGMMA.64x8x16.F32 R52, gdesc[UR4], R52, gsb0 ;  /* 0x00000000043479f0 */ /* 0x000fe20008000834 */
[----:B------:R-:W-:Y:S01]  /*56f0*/  UMOV UR6, UR19 ;  /* 0x0000001300067c82 */ /* 0x000fe20008000000 */
[----:B------:R-:W-:Y:S01]  /*5700*/  UMOV UR7, 0x40000000 ;  /* 0x4000000000077882 */ /* 0x000fe20000000000 */
[----:B------:R-:W-:Y:S02]  /*5710*/  R2UR UR19, R14 ;  /* 0x000000000e1372ca */ /* 0x000fe400000e0000 */
[----:B------:R-:W1:Y:S02]  /*5720*/  MUFU.TANH R14, R29 ;  /* 0x0000001d000e7308 */ /* 0x000e640000002400 */
[C---:B-1----:R-:W-:Y:S01]  /*5730*/  FSEL R40, R14.reuse, -INF , P2 ;  /* 0xff8000000e287808 */ /* 0x042fe20001000000 */
[----:B------:R-:W-:Y:S01]  /*5740*/  FFMA.FTZ R14, -R14, R14, 1 ;  /* 0x3f8000000e0e7423 */ /* 0x000fe2000001010e */
[----:B------:R-:W-:Y:S01]  /*5750*/  ISETP.GT.AND P2, PT, R2, 0x41, PT ;  /* 0x000000410200780c */ /* 0x000fe20003f44270 */
[----:B------:R-:W-:-:S02]  /*5760*/  WARPGROUP.DEPBAR.LE gsb0, 0x0 ;  /* 0x00008000000079c5 */ /* 0x000fc40000010000 */
[----:B------:R-:W-:-:S06]  /*5770*/  WARPGROUP.ARRIVE ;  /* 0x00000000000079c5 */ /* 0x000fcc0000000000 */
[----:B------:R-:W-:Y:S01]  /*5780*/  HGMMA.64x8x16.F32 R216, gdesc[UR4], R216, gsb0 ;  /* 0x0000000004d879f0 */ /* 0x000fe200080008d8 */
[----:B------:R-:W-:Y:S01]  /*5790*/  UMOV UR6, UR21 ;  /* 0x0000001500067c82 */ /* 0x000fe20008000000 */
[----:B------:R-:W-:Y:S01]  /*57a0*/  UMOV UR7, 0x40000000 ;  /* 0x4000000000077882 */ /* 0x000fe20000000000 */
[----:B------:R-:W-:Y:S02]  /*57b0*/  R2UR UR21, R12 ;  /* 0x000000000c1572ca */ /* 0x000fe400000e0000 */
[----:B------:R1:W-:Y:S02]  /*57c0*/  MUFU.TANH R12, R28 ;  /* 0x0000001c000c7308 */ /* 0x0003e40000002400 */
[----:B-1----:R-:W-:-:S05]  /*57d0*/  VIADD R28, R224, 0x906 ;  /* 0x00000906e01c7836 */ /* 0x002fca0000000000 */
[----:B------:R-:W-:Y:S02]  /*57e0*/  R2UR UR30, R28 ;  /* 0x000000001c1e72ca */ /* 0x000fe400000e0000 */
        /* <DEDUP_REMOVED lines=9> */
[----:B------:R-:W-:Y:S01]  /*5880*/  FMUL.FTZ R21, R32, UR61 ;  /* 0x0000003d20157c20 */ /* 0x000fe20008410000 */
[----:B------:R-:W-:Y:S01]  /*5890*/  R2UR UR22, R26 ;  /* 0x000000001a1672ca */ /* 0x000fe200000e0000 */
[----:B------:R-:W-:Y:S01]  /*58a0*/  FMUL.FTZ R32, R42, UR61 ;  /* 0x0000003d2a207c20 */ /* 0x000fe20008410000 */
[----:B------:R-:W-:Y:S08]  /*58b0*/  MUFU.TANH R26, R37 ;  /* 0x00000025001a7308 */ /* 0x000ff00000002400 */
[----:B------:R-:W-:Y:S08]  /*58c0*/  MUFU.TANH R21, R21 ;  /* 0x0000001500157308 */ /* 0x000ff00000002400 */
[----:B------:R-:W-:Y:S01]  /*58d0*/  MUFU.TANH R32, R32 ;  /* 0x0000002000207308 */ /* 0x000fe20000002400 */
[----:B------:R-:W-:-:S02]  /*58e0*/  WARPGROUP.DEPBAR.LE gsb0, 0x0 ;  /* 0x00008000000079c5 */ /* 0x000fc40000010000 */
[----:B------:R-:W-:-:S06]  /*58f0*/  WARPGROUP.ARRIVE ;  /* 0x00000000000079c5 */ /* 0x000fcc0000000000 */
[----:B------:R-:W-:Y:S01]  /*5900*/  HGMMA.64x8x16.F32 R44, gdesc[UR4], R44, gsb0 ;  /* 0x00000000042c79f0 */ /* 0x000fe2000800082c */
[----:B------:R-:W-:Y:S01]  /*5910*/  UMOV UR6, UR8 ;  /* 0x0000000800067c82 */ /* 0x000fe20008000000 */
[----:B------:R-:W-:Y:S01]  /*5920*/  UMOV UR7, 0x40000000 ;  /* 0x4000000000077882 */ /* 0x000fe20000000000 */
[----:B------:R-:W-:Y:S01]  /*5930*/  R2UR UR8, R22 ;  /* 0x00000000160872ca */ /* 0x000fe200000e0000 */
[----:B------:R-:W-:-:S06]  /*5940*/  FMUL.FTZ R22, R33, UR61 ;  /* 0x0000003d21167c20 */ /* 0x000fcc0008410000 */
[----:B------:R-:W1:Y:S02]  /*5950*/  MUFU.TANH R22, R22 ;  /* 0x0000001600167308 */ /* 0x000e640000002400 */
[C---:B-1----:R-:W-:Y:S01]  /*5960*/  FSEL R42, R22.reuse, -INF , P4 ;  /* 0xff800000162a7808 */ /* 0x042fe20002000000 */
[----:B------:R-:W-:Y:S01]  /*5970*/  FFMA.FTZ R22, -R22, R22, 1 ;  /* 0x3f80000016167423 */ /* 0x000fe20000010116 */
        /* <DEDUP_REMOVED lines=30> */
[----:B------:R-:W-:Y:S01]  /*5b60*/  VIADD R24, R224, 0x884 ;  /* 0x00000884e0187836 */ /* 0x000fe20000000000 */
[C---:B------:R-:W-:Y:S01]  /*5b70*/  FSEL R34, R9.reuse, -INF , P5 ;  /* 0xff80000009227808 */ /* 0x040fe20002800000 */
[----:B------:R-:W-:Y:S01]  /*5b80*/  FFMA.FTZ R9, -R9, R9, 1 ;  /* 0x3f80000009097423 */ /* 0x000fe20000010109 */
[----:B------:R-:W-:Y:S01]  /*5b90*/  ISETP.GT.AND P5, PT, R2, 0x30, PT ;  /* 0x000000300200780c */ /* 0x000fe20003fa4270 */
[----:B------:R-:W-:Y:S01]  /*5ba0*/  MUFU.TANH R23, R23 ;  /* 0x0000001700177308 */ /* 0x000fe20000002400 */
[----:B------:R-:W-:Y:S01]  /*5bb0*/  R2UR UR14, R24 ;  /* 0x00000000180e72ca */ /* 0x000fe200000e0000 */
[----:B------:R-:W-:-:S02]  /*5bc0*/  VIADD R24, R224, 0x904 ;  /* 0x00000904e0187836 */ /* 0x000fc40000000000 */
[----:B------:R-:W-:-:S03]  /*5bd0*/  VIADD R224, R224, 0x986 ;  /* 0x00000986e0e07836 */ /* 0x000fc60000000000 */
[----:B------:R-:W-:Y:S02]  /*5be0*/  R2UR UR16, R24 ;  /* 0x00000000181072ca */ /* 0x000fe400000e0000 */
[----:B------:R-:W-:Y:S01]  /*5bf0*/  MUFU.TANH R24, R35 ;  /* 0x0000002300187308 */ /* 0x000fe20000002400 */
[----:B------:R-:W-:Y:S02]  /*5c00*/  R2UR UR28, R224 ;  /* 0x00000000e01c72ca */ /* 0x000fe400000e0000 */
[----:B------:R-:W-:Y:S01]  /*5c10*/  FSEL R224, R36, -INF , P2 ;  /* 0xff80000024e07808 */ /* 0x000fe20001000000 */
[----:B------:R-:W-:Y:S02]  /*5c20*/  WARPGROUP.DEPBAR.LE gsb0, 0x0 ;  /* 0x00008000000079c5 */ /* 0x000fe40000010000 */
[----:B------:R-:W-:-:S06]  /*5c30*/  WARPGROUP.ARRIVE ;  /* 0x00000000000079c5 */ /* 0x000fcc0000000000 */
[----:B------:R-:W-:Y:S01]  /*5c40*/  HGMMA.64x8x16.F32 R44, gdesc[UR4], R44, gsb0 ;  /* 0x00000000042c79f0 */ /* 0x000fe2000800082c */
[----:B------:R-:W-:Y:S01]  /*5c50*/  UMOV UR6, UR20 ;  /* 0x0000001400067c82 */ /* 0x000fe20008000000 */
[----:B------:R-:W-:Y:S01]  /*5c60*/  UMOV UR7, 0x40000000 ;  /* 0x4000000000077882 */ /* 0x000fe20000000000 */
[----:B------:R-:W-:Y:S01]  /*5c70*/  R2UR UR20, R27 ;  /* 0x000000001b1472ca */ /* 0x000fe200000e0000 */
[----:B------:R-:W-:Y:S01]  /*5c80*/  FMUL.FTZ R27, R38, UR61 ;  /* 0x0000003d261b7c20 */ /* 0x000fe20008410000 */
[C---:B------:R-:W-:Y:S01]  /*5c90*/  FSEL R38, R12.reuse, -INF , P1 ;  /* 0xff8000000c267808 */ /* 0x040fe20000800000 */
[----:B------:R-:W-:Y:S01]  /*5ca0*/  FFMA.FTZ R12, -R12, R12, 1 ;  /* 0x3f8000000c0c7423 */ /* 0x000fe2000001010c */
[----:B------:R-:W-:-:S03]  /*5cb0*/  ISETP.GT.AND P1, PT, R2, 0x40, PT ;  /* 0x000000400200780c */ /* 0x000fc60003f24270 */
        /* <DEDUP_REMOVED lines=8> */
[----:B------:R-:W-:Y:S01]  /*5d40*/  UMOV UR25, UR29 ;  /* 0x0000001d00197c82 */ /* 0x000fe20008000000 */
[----:B------:R-:W-:Y:S02]  /*5d50*/  WARPGROUP.DEPBAR.LE gsb0, 0x0 ;  /* 0x00008000000079c5 */ /* 0x000fe40000010000 */
[----:B------:R-:W-:-:S06]  /*5d60*/  WARPGROUP.ARRIVE ;  /* 0x00000000000079c5 */ /* 0x000fcc0000000000 */
[----:B------:R-:W-:Y:S01]  /*5d70*/  HGMMA.64x8x16.F32 R52, gdesc[UR4], R52, gsb0 ;  /* 0x00000000043479f0 */ /* 0x000fe20008000834 */
[----:B------:R-:W-:Y:S01]  /*5d80*/  UMOV UR6, UR23 ;  /* 0x0000001700067c82 */ /* 0x000fe20008000000 */
[----:B------:R-:W-:Y:S01]  /*5d90*/  UMOV UR7, 0x40000000 ;  /* 0x4000000000077882 */ /* 0x000fe20000000000 */
[----:B------:R-:W-:Y:S01]  /*5da0*/  UMOV UR23, 0x40 ;  /* 0x0000004000177882 */ /* 0x000fe20000000000 */
        /* <DEDUP_REMOVED lines=11> */
[----:B------:R-:W-:Y:S01]  /*5e60*/  UMOV UR4, UR17 ;  /* 0x0000001100047c82 */ /* 0x000fe20008000000 */
[----:B------:R-:W-:Y:S01]  /*5e70*/  UMOV UR5, 0x40000040 ;  /* 0x4000004000057882 */ /* 0x000fe20000000000 */
[----:B------:R-:W-:Y:S01]  /*5e80*/  ULDC UR17, c[0x0][0x744] ;  /* 0x0001d10000117ab9 */ /* 0x000fe20000000800 */
[----:B------:R-:W-:Y:S01]  /*5e90*/  UMOV UR19, 0x40 ;  /* 0x0000004000137882 */ /* 0x000fe20000000000 */
[--C-:B--2---:R-:W-:Y:S01]  /*5ea0*/  FFMA.FTZ R39, R30, UR17, -R7.reuse ;  /* 0x000000111e277c23 */ /* 0x104fe20008010807 */
[----:B------:R-:W-:Y:S01]  /*5eb0*/  FSEL R30, R21, -INF , P3 ;  /* 0xff800000151e7808 */ /* 0x000fe20001800000 */
[--C-:B------:R-:W-:Y:S01]  /*5ec0*/  FFMA.FTZ R37, R40, UR17, -R7.reuse ;  /* 0x0000001128257c23 */ /* 0x100fe20008010807 */
[--C-:B------:R-:W-:Y:S01]  /*5ed0*/  FFMA.FTZ R29, R38, UR17, -R7.reuse ;  /* 0x00000011261d7c23 */ /* 0x100fe20008010807 */
[--C-:B------:R-:W-:Y:S01]  /*5ee0*/  FFMA.FTZ R33, R42, UR17, -R7.reuse ;  /* 0x000000112a217c23 */ /* 0x100fe20008010807 */
[----:B------:R-:W-:Y:S01]  /*5ef0*/  FSEL R38, R26, -INF , P6 ;  /* 0xff8000001a267808 */ /* 0x000fe20003000000 */
[--C-:B------:R-:W-:Y:S01]  /*5f00*/  FFMA.FTZ R40, R30, UR17, -R7.reuse ;  /* 0x000000111e287c23 */ /* 0x100fe20008010807 */
[----:B------:R-:W-:Y:S01]  /*5f10*/  FSEL R30, R25, -INF , P5 ;  /* 0xff800000191e7808 */ /* 0x000fe20002800000 */
[--C-:B---3--:R-:W-:Y:S01]  /*5f20*/  FFMA.FTZ R234, R227, UR17, -R8.reuse ;  /* 0x00000011e3ea7c23 */ /* 0x108fe20008010808 */
[----:B------:R-:W-:Y:S01]  /*5f30*/  FSEL R42, R31, -INF , P1 ;  /* 0xff8000001f2a7808 */ /* 0x000fe20000800000 */
[--C-:B------:R-:W-:Y:S01]  /*5f40*/  FFMA.FTZ R34, R34, UR17, -R7.reuse ;  /* 0x0000001122227c23 */ /* 0x100fe20008010807 */
[----:B------:R-:W-:Y:S01]  /*5f50*/  FSEL R227, R23, -INF , P3 ;  /* 0xff80000017e37808 */ /* 0x000fe20001800000 */
[--C-:B------:R-:W-:Y:S01]  /*5f60*/  FFMA.FTZ R30, R30, UR17, -R7.reuse ;  /* 0x000000111e1e7c23 */ /* 0x100fe20008010807 */
[--C-:B------:R-:W-:Y:S01]  /*5f70*/  FFMA.FTZ R38, R38, UR17, -R7.reuse ;  /* 0x0000001126267c23 */ /* 0x100fe20008010807 */
[--C-:B------:R-:W-:Y:S01]  /*5f80*/  FFMA.FTZ R35, R42, UR17, -R7.reuse ;  /* 0x000000112a237c23 */ /* 0x100fe20008010807 */
[----:B------:R-:W-:Y:S01]  /*5f90*/  FFMA.FTZ R7, R224, UR17, -R7 ;  /* 0x00000011e0077c23 */ /* 0x000fe20008010807 */
[--C-:B------:R-:W-:Y:S01]  /*5fa0*/  FFMA.FTZ R42, R41, UR17, -R8.reuse ;  /* 0x00000011292a7c23 */ /* 0x100fe20008010808 */
[--C-:B------:R-:W-:Y:S01]  /*5fb0*/  FFMA.FTZ R224, R233, UR17, -R8.reuse ;  /* 0x00000011e9e07c23 */ /* 0x100fe20008010808 */
[--C-:B------:R-:W-:Y:S01]  /*5fc0*/  FFMA.FTZ R226, R227, UR17, -R8.reuse ;  /* 0x00000011e3e27c23 */ /* 0x100fe20008010808 */
[--C-:B------:R-:W-:Y:S01]  /*5fd0*/  FFMA.FTZ R41, R43, UR17, -R8.reuse ;  /* 0x000000112b297c23 */ /* 0x100fe20008010808 */
[----:B------:R-:W-:Y:S01]  /*5fe0*/  FSEL R233, R24, -INF , P4 ;  /* 0xff80000018e97808 */ /* 0x000fe20002000000 */
[--C-:B------:R-:W-:Y:S01]  /*5ff0*/  FFMA.FTZ R235, R235, UR17, -R8.reuse ;  /* 0x00000011ebeb7c23 */ /* 0x100fe20008010808 */
[----:B------:R-:W-:Y:S01]  /*6000*/  FSEL R43, R28, -INF , P6 ;  /* 0xff8000001c2b7808 */ /* 0x000fe20003000000 */
[----:B------:R-:W1:Y:S01]  /*6010*/  MUFU.EX2 R34, R34 ;  /* 0x0000002200227308 */ /* 0x000e620000000800 */
[----:B------:R-:W-:Y:S01]  /*6020*/  FSEL R227, R32, -INF , P1 ;  /* 0xff80000020e37808 */ /* 0x000fe20000800000 */
[--C-:B------:R-:W-:Y:S01]  /*6030*/  FFMA.FTZ R233, R233, UR17, -R8.reuse ;  /* 0x00000011e9e97c23 */ /* 0x100fe20008010808 */
[----:B------:R-:W-:Y:S01]  /*6040*/  FFMA.FTZ R31, -R31, R31, 1 ;  /* 0x3f8000001f1f7423 */ /* 0x000fe2000001011f */
[--C-:B------:R-:W-:Y:S01]  /*6050*/  FFMA.FTZ R43, R43, UR17, -R8.reuse ;  /* 0x000000112b2b7c23 */ /* 0x100fe20008010808 */
[----:B------:R-:W-:Y:S01]  /*6060*/  FFMA.FTZ R25, -R25, R25, 1 ;  /* 0x3f80000019197423 */ /* 0x000fe20000010119 */
[--C-:B------:R-:W-:Y:S01]  /*6070*/  FFMA.FTZ R227, R227, UR17, -R8.reuse ;  /* 0x00000011e3e37c23 */ /* 0x100fe20008010808 */
[----:B------:R-:W-:Y:S01]  /*6080*/  FFMA.FTZ R8, R236, UR17, -R8 ;  /* 0x00000011ec087c23 */ /* 0x000fe20008010808 */
[----:B------:R-:W2:Y:S01]  /*6090*/  MUFU.EX2 R39, R39 ;  /* 0x0000002700277308 */ /* 0x000ea20000000800 */
[----:B------:R-:W-:Y:S01]  /*60a0*/  FFMA.FTZ R32, -R32, R32, 1 ;  /* 0x3f80000020207423 */ /* 0x000fe20000010120 */
[----:B------:R-:W-:Y:S01]  /*60b0*/  FFMA.FTZ R21, -R21, R21, 1 ;  /* 0x3f80000015157423 */ /* 0x000fe20000010115 */
[----:B------:R-:W-:Y:S01]  /*60c0*/  FFMA.FTZ R28, -R28, R28, 1 ;  /* 0x3f8000001c1c7423 */ /* 0x000fe2000001011c */
[----:B------:R-:W-:-:S04]  /*60d0*/  UMOV UR17, UR57 ;  /* 0x0000003900117c82 */ /* 0x000fc80008000000 */
[----:B------:R-:W3:Y:S01]  /*60e0*/  MUFU.EX2 R37, R37 ;  /* 0x0000002500257308 */ /* 0x000ee20000000800 */
[----:B------:R-:W-:Y:S02]  /*60f0*/  WARPGROUP.DEPBAR.LE gsb0, 0x0 ;  /* 0x00008000000079c5 */ /* 0x000fe40000010000 */
[----:B------:R-:W-:-:S05]  /*6100*/  WARPGROUP.ARRIVE ;  /* 0x00000000000079c5 */ /* 0x000fca0000000000 */
[----:B------:R-:W-:Y:S01]  /*6110*/  MUFU.EX2 R33, R33 ;  /* 0x0000002100217308 */ /* 0x000fe20000000800 */
[----:B------:R-:W-:Y:S01]  /*6120*/  HGMMA.64x8x16.F32 R44, gdesc[UR4], R44, gsb0 ;  /* 0x00000000042c79f0 */ /* 0x000fe2000800082c */
[----:B------:R-:W-:Y:S01]  /*6130*/  UMOV UR6, UR15 ;  /* 0x0000000f00067c82 */ /* 0x000fe20008000000 */
[----:B------:R-:W-:Y:S01]  /*6140*/  UMOV UR7, 0x40000000 ;  /* 0x4000000000077882 */ /* 0x000fe20000000000 */
[----:B------:R-:W-:-:S04]  /*6150*/  UMOV UR15, 0x40000000 ;  /* 0x40000000000f7882 */ /* 0x000fc80000000000 */
[----:B------:R-:W-:Y:S08]  /*6160*/  MUFU.EX2 R35, R35 ;  /* 0x0000002300237308 */ /* 0x000ff00000000800 */
[----:B------:R-:W-:Y:S08]  /*6170*/  MUFU.EX2 R30, R30 ;  /* 0x0000001e001e7308 */ /* 0x000ff00000000800 */
[----:B------:R-:W-:Y:S08]  /*6180*/  MUFU.EX2 R224, R224 ;  /* 0x000000e000e07308 */ /* 0x000ff00000000800 */
[----:B------:R-:W4:Y:S08]  /*6190*/  MUFU.EX2 R29, R29 ;  /* 0x0000001d001d7308 */ /* 0x000f300000000800 */
[----:B------:R-:W-:Y:S08]  /*61a0*/  MUFU.EX2 R235, R235 ;  /* 0x000000eb00eb7308 */ /* 0x000ff00000000800 */
[----:B------:R-:W-:Y:S01]  /*61b0*/  MUFU.EX2 R226, R226 ;  /* 0x000000e200e27308 */ /* 0x000fe20000000800 */
[----:B------:R-:W-:-:S02]  /*61c0*/  WARPGROUP.DEPBAR.LE gsb0, 0x0 ;  /* 0x00008000000079c5 */ /* 0x000fc40000010000 */
[----:B------:R-:W-:-:S05]  /*61d0*/  WARPGROUP.ARRIVE ;  /* 0x00000000000079c5 */ /* 0x000fca0000000000 */
[----:B------:R-:W-:Y:S01]  /*61e0*/  MUFU.EX2 R42, R42 ;  /* 0x0000002a002a7308 */ /* 0x000fe20000000800 */
[----:B------:R-:W-:Y:S01]  /*61f0*/  HGMMA.64x8x16.F32 R48, gdesc[UR4], R48, gsb0 ;  /* 0x00000000043079f0 */ /* 0x000fe20008000830 */
[----:B------:R-:W-:Y:S01]  /*6200*/  UMOV UR6, UR13 ;  /* 0x0000000d00067c82 */ /* 0x000fe20008000000 */
[----:B------:R-:W-:-:S05]  /*6210*/  UMOV UR7, 0x40000000 ;  /* 0x4000000000077882 */ /* 0x000fca0000000000 */
[----:B------:R-:W5:Y:S08]  /*6220*/  MUFU.EX2 R40, R40 ;  /* 0x0000002800287308 */ /* 0x000f700000000800 */
[----:B------:R-:W-:Y:S08]  /*6230*/  MUFU.EX2 R233, R233 ;  /* 0x000000e900e97308 */ /* 0x000ff00000000800 */
[----:B------:R-:W-:Y:S01]  /*6240*/  MUFU.EX2 R8, R8 ;  /* 0x0000000800087308 */ /* 0x000fe20000000800 */
[----:B------:R-:W-:-:S02]  /*6250*/  WARPGROUP.DEPBAR.LE gsb0, 0x0 ;  /* 0x00008000000079c5 */ /* 0x000fc40000010000 */
        /* <DEDUP_REMOVED lines=17> */
[----:B------:R-:W-:Y:S01]  /*6370*/  UMOV UR10, UR26 ;  /* 0x0000001a000a7c82 */ /* 0x000fe20008000000 */
[----:B------:R-:W-:Y:S01]  /*6380*/  UMOV UR13, UR5 ;  /* 0x00000005000d7c82 */ /* 0x000fe20008000000 */
[----:B------:R-:W-:Y:S01]  /*6390*/  UMOV UR8, UR4 ;  /* 0x0000000400087c82 */ /* 0x000fe20008000000 */
[----:B------:R-:W-:Y:S01]  /*63a0*/  UMOV UR9, UR5 ;  /* 0x0000000500097c82 */ /* 0x000fe20008000000 */
        /* <DEDUP_REMOVED lines=23> */
[----:B------:R-:W-:Y:S02]  /*6520*/  WARPGROUP.DEPBAR.LE gsb0, 0x0 ;  /* 0x00008000000079c5 */ /* 0x000fe40000010000 */
[----:B------:R-:W-:-:S06]  /*6530*/  WARPGROUP.ARRIVE ;  /* 0x00000000000079c5 */ /* 0x000fcc0000000000 */
[----:B------:R-:W-:Y:S01]  /*6540*/  HGMMA.64x8x16.F32 R220, gdesc[UR8], R220, gsb0 ;  /* 0x0000000008dc79f0 */ /* 0x000fe200080008dc */
[----:B------:R-:W-:Y:S02]  /*6550*/  UMOV UR9, UR35 ;  /* 0x0000002300097c82 */ /* 0x000fe40008000000 */
[----:B------:R-:W-:Y:S02]  /*6560*/  WARPGROUP.DEPBAR.LE gsb0, 0x0 ;  /* 0x00008000000079c5 */ /* 0x000fe40000010000 */
[----:B------:R-:W-:-:S06]  /*6570*/  WARPGROUP.ARRIVE ;  /* 0x00000000000079c5 */ /* 0x000fcc0000000000 */
[----:B------:R-:W-:Y:S01]  /*6580*/  HGMMA.64x8x16.F32 R44, gdesc[UR4], R44, gsb0 ;  /* 0x00000000042c79f0 */ /* 0x000fe2000800082c */
[----:B------:R-:W-:Y:S01]  /*6590*/  UMOV UR6, UR22 ;  /* 0x0000001600067c82 */ /* 0x000fe20008000000 */
[----:B------:R-:W-:Y:S01]  /*65a0*/  UMOV UR7, 0x40000000 ;  /* 0x4000000000077882 */ /* 0x000fe20000000000 */
[----:B------:R-:W-:Y:S02]  /*65b0*/  WARPGROUP.DEPBAR.LE gsb0, 0x0 ;  /* 0x00008000000079c5 */ /* 0x000fe40000010000 */
[----:B------:R-:W1:Y:S01]  /*65c0*/  LDS R236, [R237+0x2c300] ;  /* 0x02c30000edec7984 */ /* 0x000e620000000800 */
[----:B------:R-:W-:-:S06]  /*65d0*/  WARPGROUP.ARRIVE ;  /* 0x00000000000079c5 */ /* 0x000fcc0000000000 */
[----:B------:R-:W-:Y:S01]  /*65e0*/  HGMMA.64x8x16.F32 R48, gdesc[UR4], R48, gsb0 ;  /* 0x00000000043079f0 */ /* 0x000fe20008000830 */
[----:B------:R-:W-:Y:S01]  /*65f0*/  UMOV UR6, UR20 ;  /* 0x0000001400067c82 */ /* 0x000fe20008000000 */
[----:B------:R-:W-:Y:S01]  /*6600*/  UMOV UR7, 0x40000000 ;  /* 0x4000000000077882 */ /* 0x000fe20000000000 */
[--C-:B-1----:R-:W-:Y:S01]  /*6610*/  FADD.FTZ R44, R44, -R236.reuse ;  /* 0x800000ec2c2c7221 */ /* 0x102fe20000010000 */
[----:B------:R-:W-:-:S03]  /*6620*/  FADD.FTZ R45, R45, -R236 ;  /* 0x800000ec2d2d7221 */ /* 0x000fc60000010000 */
[----:B------:R-:W-:Y:S01]  /*6630*/  FMUL.FTZ R44, R34, R44 ;  /* 0x0000002c222c7220 */ /* 0x000fe20000410000 */
[----:B--2---:R-:W-:-:S03]  /*6640*/  FMUL.FTZ R45, R39, R45 ;  /* 0x0000002d272d7220 */ /* 0x004fc60000410000 */
[----:B------:R-:W-:Y:S01]  /*6650*/  FMUL.FTZ R9, R9, R44 ;  /* 0x0000002c09097220 */ /* 0x000fe20000410000 */
[----:B------:R-:W-:Y:S02]  /*6660*/  FMUL.FTZ R10, R10, R45 ;  /* 0x0000002d0a0a7220 */ /* 0x000fe40000410000 */
[----:B------:R-:W1:Y:S03]  /*6670*/  MUFU.EX2 R45, R38 ;  /* 0x00000026002d7308 */ /* 0x000e660000000800 */
[----:B------:R-:W-:Y:S01]  /*6680*/  F2FP.F16.F32.PACK_AB R10, R10, R9 ;  /* 0x000000090a0a723e */ /* 0x000fe200000000ff */
[----:B------:R-:W-:Y:S02]  /*6690*/  WARPGROUP.DEPBAR.LE gsb0, 0x0 ;  /* 0x00008000000079c5 */ /* 0x000fe40000010000 */
[----:B------:R-:W-:Y:S01]  /*66a0*/  WARPGROUP.ARRIVE ;  /* 0x00000000000079c5 */ /* 0x000fe20000000000 */
[--C-:B------:R-:W-:Y:S01]  /*66b0*/  FADD.FTZ R44, R49, -R236.reuse ;  /* 0x800000ec312c7221 */ /* 0x100fe20000010000 */
[----:B------:R2:W1:Y:S01]  /*66c0*/  MUFU.EX2 R38, R7 ;  /* 0x0000000700267308 */ /* 0x0004620000000800 */
[----:B------:R-:W-:-:S02]  /*66d0*/  FADD.FTZ R48, R48, -R236 ;  /* 0x800000ec30307221 */ /* 0x000fc40000010000 */
[----:B---3--:R-:W-:Y:S01]  /*66e0*/  FMUL.FTZ R49, R37, R44 ;  /* 0x0000002c25317220 */ /* 0x008fe20000410000 */
[----:B------:R-:W-:Y:S01]  /*66f0*/  HGMMA.64x8x16.F32 R52, gdesc[UR4], R52, gsb0 ;  /* 0x00000000043479f0 */ /* 0x000fe20008000834 */
[----:B------:R-:W-:Y:S01]  /*6700*/  UMOV UR6, UR30 ;  /* 0x0000001e00067c82 */ /* 0x000fe20008000000 */
[----:B------:R-:W-:Y:S01]  /*6710*/  UMOV UR7, 0x40000000 ;  /* 0x4000000000077882 */ /* 0x000fe20000000000 */
[----:B------:R-:W-:Y:S01]  /*6720*/  FMUL.FTZ R49, R14, R49 ;  /* 0x000000310e317220 */ /* 0x000fe20000410000 */
[----:B----4-:R-:W-:Y:S01]  /*6730*/  FMUL.FTZ R48, R29, R48 ;  /* 0x000000301d307220 */ /* 0x010fe20000410000 */
[----:B--2---:R-:W-:Y:S01]  /*6740*/  FFMA.FTZ R7, -R26, R26, 1 ;  /* 0x3f8000001a077423 */ /* 0x004fe2000001011a */
[----:B------:R-:W-:Y:S01]  /*6750*/  FFMA.FTZ R44, -R13, R13, 1 ;  /* 0x3f8000000d2c7423 */ /* 0x000fe2000001010d */
[----:B------:R-:W-:Y:S01]  /*6760*/  FFMA.FTZ R13, -R15, R15, 1 ;  /* 0x3f8000000f0d7423 */ /* 0x000fe2000001010f */
[----:B------:R-:W-:Y:S02]  /*6770*/  FMUL.FTZ R12, R12, R48 ;  /* 0x000000300c0c7220 */ /* 0x000fe40000410000 */
[----:B------:R-:W-:Y:S03]  /*6780*/  MUFU.EX2 R48, R43 ;  /* 0x0000002b00307308 */ /* 0x000fe60000000800 */
[----:B------:R-:W-:Y:S01]  /*6790*/  F2FP.F16.F32.PACK_AB R12, R49, R12 ;  /* 0x0000000c310c723e */ /* 0x000fe200000000ff */
[----:B------:R-:W-:-:S02]  /*67a0*/  WARPGROUP.DEPBAR.LE gsb0, 0x0 ;  /* 0x00008000000079c5 */ /* 0x000fc40000010000 */
[----:B------:R-:W-:Y:S01]  /*67b0*/  WARPGROUP.ARRIVE ;  /* 0x00000000000079c5 */ /* 0x000fe20000000000 */
[--C-:B------:R-:W-:Y:S01]  /*67c0*/  FADD.FTZ R14, R53, -R236.reuse ;  /* 0x800000ec350e7221 */ /* 0x100fe20000010000 */
[----:B------:R-:W-:-:S03]  /*67d0*/  FADD.FTZ R52, R52, -R236 ;  /* 0x800000ec34347221 */ /* 0x000fc60000010000 */
[C---:B------:R-:W-:Y:S01]  /*67e0*/  FMUL.FTZ R53, R33.reuse, R14 ;  /* 0x0000000e21357220 */ /* 0x040fe20000410000 */
[----:B------:R-:W-:Y:S01]  /*67f0*/  HGMMA.64x8x16.F32 R216, gdesc[UR4], R216, gsb0 ;  /* 0x0000000004d879f0 */ /* 0x000fe200080008d8 */
[----:B------:R-:W-:Y:S01]  /*6800*/  UMOV UR6, UR28 ;  /* 0x0000001c00067c82 */ /* 0x000fe20008000000 */
[----:B------:R-:W-:Y:S01]  /*6810*/  UMOV UR7, 0x40000000 ;  /* 0x4000000000077882 */ /* 0x000fe20000000000 */
[----:B------:R-:W-:Y:S01]  /*6820*/  FMUL.FTZ R22, R22, R53 ;  /* 0x0000003516167220 */ /* 0x000fe20000410000 */
[----:B-----5:R-:W-:Y:S01]  /*6830*/  FMUL.FTZ R52, R40, R52 ;  /* 0x0000003428347220 */ /* 0x020fe20000410000 */
[----:B------:R-:W-:-:S03]  /*6840*/  F2FP.F16.F32.PACK_AB R40, R33, R40 ;  /* 0x000000282128723e */ /* 0x000fc600000000ff */
[----:B------:R-:W-:Y:S01]  /*6850*/  FMUL.FTZ R21, R21, R52 ;  /* 0x0000003415157220 */ /* 0x000fe20000410000 */
[----:B------:R-:W-:Y:S02]  /*6860*/  WARPGROUP.DEPBAR.LE gsb0, 0x0 ;  /* 0x00008000000079c5 */ /* 0x000fe40000010000 */
[----:B------:R-:W-:Y:S01]  /*6870*/  WARPGROUP.ARRIVE ;  /* 0x00000000000079c5 */ /* 0x000fe20000000000 */
[--C-:B------:R-:W-:Y:S01]  /*6880*/  FADD.FTZ R14, R217, -R236.reuse ;  /* 0x800000ecd90e7221 */ /* 0x100fe20000010000 */
[----:B------:R-:W-:-:S03]  /*6890*/  FADD.FTZ R53, R216, -R236 ;  /* 0x800000ecd8357221 */ /* 0x000fc60000010000 */
[----:B-1----:R-:W-:Y:S01]  /*68a0*/  FMUL.FTZ R14, R45, R14 ;  /* 0x0000000e2d0e7220 */ /* 0x002fe20000410000 */
[----:B------:R-:W-:Y:S01]  /*68b0*/  HGMMA.64x8x16.F32 R220, gdesc[UR4], R220, gsb0 ;  /* 0x0000000004dc79f0 */ /* 0x000fe200080008dc */
[----:B------:R-:W-:Y:S01]  /*68c0*/  FMUL.FTZ R26, R30, R53 ;  /* 0x000000351e1a7220 */ /* 0x000fe20000410000 */
[----:B------:R-:W-:Y:S01]  /*68d0*/  UIADD3 UR4, UR60, 0x2c500, URZ ;  /* 0x0002c5003c047890 */ /* 0x000fe2000fffe03f */
[----:B------:R-:W-:Y:S01]  /*68e0*/  FMUL.FTZ R7, R7, R14 ;  /* 0x0000000e07077220 */ /* 0x000fe20000410000 */
[----:B------:R-:W-:Y:S01]  /*68f0*/  FFMA.FTZ R14, -R36, R36, 1 ;  /* 0x3f800000240e7423 */ /* 0x000fe20000010124 */
[----:B------:R-:W-:Y:S01]  /*6900*/  FMUL.FTZ R26, R25, R26 ;  /* 0x0000001a191a7220 */ /* 0x000fe20000410000 */
[----:B------:R-:W-:Y:S01]  /*6910*/  USHF.R.U32.HI UR4, URZ, 0x4, UR4 ;  /* 0x000000043f047899 */ /* 0x000fe20008011604 */
[----:B------:R-:W1:Y:S01]  /*6920*/  MUFU.EX2 R25, R234 ;  /* 0x000000ea00197308 */ /* 0x000e620000000800 */
[----:B------:R-:W-:Y:S02]  /*6930*/  UMOV UR7, 0x40 ;  /* 0x0000004000077882 */ /* 0x000fe40000000000 */
[----:B------:R-:W-:Y:S01]  /*6940*/  F2FP.F16.F32.PACK_AB R26, R7, R26 ;  /* 0x0000001a071a723e */ /* 0x000fe200000000ff */
[----:B------:R-:W-:-:S04]  /*6950*/  ULOP3.LUT UR4, UR4, 0x3fff, URZ, 0xc0, !UPT ;  /* 0x00003fff04047892 */ /* 0x000fc8000f8ec03f */
[----:B------:R-:W-:-:S04]  /*6960*/  ULOP3.LUT UR4, UR4, 0x80000, URZ, 0xfc, !UPT ;  /* 0x0008000004047892 */ /* 0x000fc8000f8efc3f */
[----:B------:R-:W-:Y:S02]  /*6970*/  UIADD3 UR5, UR4, 0x80, URZ ;  /* 0x0000008004057890 */ /* 0x000fe4000fffe03f */
[----:B------:R-:W-:Y:S02]  /*6980*/  UIADD3 UR6, UR4, 0x100, URZ ;  /* 0x0000010004067890 */ /* 0x000fe4000fffe03f */
[----:B------:R-:W-:Y:S01]  /*6990*/  UMOV UR58, UR4 ;  /* 0x00000004003a7c82 */ /* 0x000fe20008000000 */
[----:B------:R-:W-:Y:S02]  /*69a0*/  UIADD3 UR50, UR4, 0x10, URZ ;  /* 0x0000001004327890 */ /* 0x000fe4000fffe03f */
[----:B------:R-:W-:Y:S01]  /*69b0*/  UMOV UR34, UR5 ;  /* 0x0000000500227c82 */ /* 0x000fe20008000000 */
[----:B------:R-:W-:Y:S01]  /*69c0*/  UIADD3 UR5, UR4, 0x180, URZ ;  /* 0x0000018004057890 */ /* 0x000fe2000fffe03f */
[----:B------:R-:W-:Y:S01]  /*69d0*/  UMOV UR14, UR6 ;  /* 0x00000006000e7c82 */ /* 0x000fe20008000000 */
[----:B------:R-:W-:-:S02]  /*69e0*/  UIADD3 UR6, UR4, 0x200, URZ ;  /* 0x0000020004067890 */ /* 0x000fc4000fffe03f */
[----:B------:R-:W-:-:S03]  /*69f0*/  UIADD3 UR54, UR4, 0x190, URZ ;  /* 0x0000019004367890 */ /* 0x000fc6000fffe03f */
[----:B------:R-:W-:Y:S01]  /*6a00*/  UMOV UR18, UR5 ;  /* 0x0000000500127c82 */ /* 0x000fe20008000000 */
[----:B------:R-:W-:Y:S02]  /*6a10*/  UIADD3 UR5, UR4, 0x90, URZ ;  /* 0x0000009004057890 */ /* 0x000fe4000fffe03f */
[----:B------:R-:W-:Y:S02]  /*6a20*/  UIADD3 UR46, UR4, 0x210, URZ ;  /* 0x00000210042e7890 */ /* 0x000fe4000fffe03f */
[----:B------:R-:W-:Y:S02]  /*6a30*/  UIADD3 UR30, UR4, 0x20, URZ ;  /* 0x00000020041e7890 */ /* 0x000fe4000fffe03f */
[----:B------:R-:W-:Y:S02]  /*6a40*/  UIADD3 UR42, UR4, 0xa0, URZ ;  /* 0x000000a0042a7890 */ /* 0x000fe4000fffe03f */
[----:B------:R-:W-:Y:S01]  /*6a50*/  UIADD3 UR38, UR4, 0x120, URZ ;  /* 0x0000012004267890 */ /* 0x000fe2000fffe03f */
[----:B------:R-:W-:Y:S01]  /*6a60*/  UMOV UR8, UR34 ;  /* 0x0000002200087c82 */ /* 0x000fe20008000000 */
[----:B------:R-:W-:Y:S01]  /*6a70*/  UIADD3 UR26, UR4, 0x220, URZ ;  /* 0x00000220041a7890 */ /* 0x000fe2000fffe03f */
[----:B------:R-:W-:Y:S01]  /*6a80*/  MOV R9, UR30 ;  /* 0x0000001e00097c02 */ /* 0x000fe20008000f00 */
[----:B------:R-:W-:-:S02]  /*6a90*/  WARPGROUP.DEPBAR.LE gsb0, 0x0 ;  /* 0x00008000000079c5 */ /* 0x000fc40000010000 */
[----:B------:R-:W2:Y:S01]  /*6aa0*/  LDS R237, [R237+0x2c320] ;  /* 0x02c32000eded7984 */ /* 0x000ea20000000800 */
[--C-:B------:R-:W-:Y:S01]  /*6ab0*/  FADD.FTZ R220, R220, -R236.reuse ;  /* 0x800000ecdcdc7221 */ /* 0x100fe20000010000 */
[----:B------:R-:W-:-:S03]  /*6ac0*/  FADD.FTZ R221, R221, -R236 ;  /* 0x800000ecdddd7221 */ /* 0x000fc60000010000 */
[----:B------:R-:W-:Y:S01]  /*6ad0*/  FMUL.FTZ R36, R35, R220 ;  /* 0x000000dc23247220 */ /* 0x000fe20000410000 */
[C---:B------:R-:W-:Y:S01]  /*6ae0*/  FMUL.FTZ R221, R38.reuse, R221 ;  /* 0x000000dd26dd7220 */ /* 0x040fe20000410000 */
[----:B------:R-:W-:Y:S02]  /*6af0*/  F2FP.F16.F32.PACK_AB R38, R38, R35 ;  /* 0x000000232626723e */ /* 0x000fe400000000ff */
[----:B------:R-:W-:Y:S01]  /*6b00*/  FMUL.FTZ R36, R31, R36 ;  /* 0x000000241f247220 */ /* 0x000fe20000410000 */
[----:B------:R-:W-:-:S05]  /*6b10*/  FMUL.FTZ R31, R14, R221 ;  /* 0x000000dd0e1f7220 */ /* 0x000fca0000410000 */
[----:B------:R-:W-:Y:S01]  /*6b20*/  F2FP.F16.F32.PACK_AB R36, R31, R36 ;  /* 0x000000241f24723e */ /* 0x000fe200000000ff */
[--C-:B--2---:R-:W-:Y:S01]  /*6b30*/  FADD.FTZ R53, R46, -R237.reuse ;  /* 0x800000ed2e357221 */ /* 0x104fe20000010000 */
[--C-:B------:R-:W-:Y:S01]  /*6b40*/  FADD.FTZ R51, R51, -R237.reuse ;  /* 0x800000ed33337221 */ /* 0x100fe20000010000 */
[----:B------:R-:W-:Y:S01]  /*6b50*/  FFMA.FTZ R46, -R20, R20, 1 ;  /* 0x3f800000142e7423 */ /* 0x000fe20000010114 */
[----:B------:R-:W-:Y:S01]  /*6b60*/  FFMA.FTZ R20, -R23, R23, 1 ;  /* 0x3f80000017147423 */ /* 0x000fe20000010117 */
[----:B------:R-:W-:Y:S01]  /*6b70*/  FMUL.FTZ R14, R224, R53 ;  /* 0x00000035e00e7220 */ /* 0x000fe20000410000 */
[----:B------:R-:W-:Y:S01]  /*6b80*/  FMUL.FTZ R51, R42, R51 ;  /* 0x000000332a337220 */ /* 0x000fe20000410000 */
[--C-:B------:R-:W-:Y:S01]  /*6b90*/  FADD.FTZ R50, R50, -R237.reuse ;  /* 0x800000ed32327221 */ /* 0x100fe20000010000 */
[--C-:B------:R-:W-:Y:S01]  /*6ba0*/  FADD.FTZ R222, R222, -R237.reuse ;  /* 0x800000eddede7221 */ /* 0x100fe20000010000 */
[----:B------:R-:W-:Y:S01]  /*6bb0*/  FMUL.FTZ R11, R11, R14 ;  /* 0x0000000e0b0b7220 */ /* 0x000fe20000410000 */
[--C-:B------:R-:W-:Y:S01]  /*6bc0*/  FADD.FTZ R14, R47, -R237.reuse ;  /* 0x800000ed2f0e7221 */ /* 0x100fe20000010000 */
[----:B------:R-:W-:Y:S01]  /*6bd0*/  FMUL.FTZ R46, R46, R51 ;  /* 0x000000332e2e7220 */ /* 0x000fe20000410000 */
[----:B------:R2:W3:Y:S01]  /*6be0*/  MUFU.EX2 R47, R41 ;  /* 0x00000029002f7308 */ /* 0x0004e20000000800 */
[----:B-1----:R-:W-:Y:S01]  /*6bf0*/  FMUL.FTZ R50, R25, R50 ;  /* 0x0000003219327220 */ /* 0x002fe20000410000 */
[----:B------:R-:W-:Y:S01]  /*6c00*/  FMUL.FTZ R15, R235, R14 ;  /* 0x0000000eeb0f7220 */ /* 0x000fe20000410000 */
[----:B------:R-:W-:Y:S01]  /*6c10*/  F2FP.F16.F32.PACK_AB R14, R39, R34 ;  /* 0x00000022270e723e */ /* 0x000fe200000000ff */
[----:B------:R-:W-:Y:S01]  /*6c20*/  FFMA.FTZ R51, -R24, R24, 1 ;  /* 0x3f80000018337423 */ /* 0x000fe20000010118 */
[----:B------:R-:W-:Y:S01]  /*6c30*/  F2FP.F16.F32.PACK_AB R24, R37, R29 ;  /* 0x0000001d2518723e */ /* 0x000fe200000000ff */
[----:B------:R-:W-:Y:S01]  /*6c40*/  FMUL.FTZ R44, R44, R15 ;  /* 0x0000000f2c2c7220 */ /* 0x000fe20000410000 */
[--C-:B------:R-:W-:Y:S01]  /*6c50*/  FADD.FTZ R15, R54, -R237.reuse ;  /* 0x800000ed360f7221 */ /* 0x100fe20000010000 */
[----:B------:R-:W1:Y:S01]  /*6c60*/  MUFU.EX2 R39, R227 ;  /* 0x000000e300277308 */ /* 0x000e620000000800 */
[----:B------:R-:W-:Y:S01]  /*6c70*/  F2FP.F16.F32.PACK_AB R25, R42, R25 ;  /* 0x000000192a19723e */ /* 0x000fe200000000ff */
[--C-:B------:R-:W-:Y:S01]  /*6c80*/  FADD.FTZ R34, R55, -R237.reuse ;  /* 0x800000ed37227221 */ /* 0x100fe20000010000 */
[----:B------:R-:W-:Y:S01]  /*6c90*/  FMUL.FTZ R15, R226, R15 ;  /* 0x0000000fe20f7220 */ /* 0x000fe20000410000 */
[----:B--2---:R-:W-:Y:S01]  /*6ca0*/  F2FP.F16.F32.PACK_AB R41, R233, R226 ;  /* 0x000000e2e929723e */ /* 0x004fe200000000ff */
[--C-:B------:R-:W-:Y:S01]  /*6cb0*/  FADD.FTZ R218, R218, -R237.reuse ;  /* 0x800000eddada7221 */ /* 0x100fe20000010000 */
[--C-:B------:R-:W-:Y:S01]  /*6cc0*/  FADD.FTZ R219, R219, -R237.reuse ;  /* 0x800000eddbdb7221 */ /* 0x100fe20000010000 */
[----:B------:R-:W-:Y:S01]  /*6cd0*/  FMUL.FTZ R20, R20, R15 ;  /* 0x0000000f14147220 */ /* 0x000fe20000410000 */
[----:B------:R-:W-:Y:S01]  /*6ce0*/  F2FP.F16.F32.PACK_AB R15, R235, R224 ;  /* 0x000000e0eb0f723e */ /* 0x000fe200000000ff */
[----:B------:R-:W-:Y:S01]  /*6cf0*/  BAR.SYNC.DEFER_BLOCKING 0x9, 0x100 ;  /* 0x0244000000007b1d */ /* 0x000fe20000010000 */
[----:B------:R-:W-:Y:S01]  /*6d00*/  FADD.FTZ R223, R223, -R237 ;  /* 0x800000eddfdf7221 */ /* 0x000fe20000010000 */
[----:B------:R-:W-:Y:S01]  /*6d10*/  FMUL.FTZ R34, R233, R34 ;  /* 0x00000022e9227220 */ /* 0x000fe20000410000 */
[----:B---3--:R-:W-:Y:S01]  /*6d20*/  FMUL.FTZ R218, R47, R218 ;  /* 0x000000da2fda7220 */ /* 0x008fe20000410000 */
[----:B------:R-:W-:Y:S01]  /*6d30*/  FMUL.FTZ R219, R48, R219 ;  /* 0x000000db30db7220 */ /* 0x000fe20000410000 */
[----:B------:R-:W-:Y:S01]  /*6d40*/  FMUL.FTZ R13, R13, R50 ;  /* 0x000000320d0d7220 */ /* 0x000fe20000410000 */
[----:B------:R-:W-:Y:S01]  /*6d50*/  FMUL.FTZ R51, R51, R34 ;  /* 0x0000002233337220 */ /* 0x000fe20000410000 */
[----:B------:R-:W-:Y:S01]  /*6d60*/  FMUL.FTZ R27, R27, R218 ;  /* 0x000000da1b1b7220 */ /* 0x000fe20000410000 */
[----:B-1----:R-:W-:Y:S01]  /*6d70*/  FMUL.FTZ R23, R39, R222 ;  /* 0x000000de27177220 */ /* 0x002fe20000410000 */
[----:B------:R-:W-:Y:S01]  /*6d80*/  F2FP.F16.F32.PACK_AB R39, R8, R39 ;  /* 0x000000270827723e */ /* 0x000fe200000000ff */
[----:B------:R-:W-:Y:S01]  /*6d90*/  FMUL.FTZ R28, R28, R219 ;  /* 0x000000db1c1c7220 */ /* 0x000fe20000410000 */
[----:B------:R-:W-:Y:S01]  /*6da0*/  F2FP.F16.F32.PACK_AB R11, R44, R11 ;  /* 0x0000000b2c0b723e */ /* 0x000fe200000000ff */
[----:B------:R-:W-:Y:S01]  /*6db0*/  FMUL.FTZ R32, R32, R23 ;  /* 0x0000001720207220 */ /* 0x000fe20000410000 */
[----:B------:R-:W-:Y:S01]  /*6dc0*/  IMAD R23, R4, 0x2000, R6 ;  /* 0x0000200004177824 */ /* 0x000fe200078e0206 */
[----:B------:R-:W-:-:S02]  /*6dd0*/  F2FP.F16.F32.PACK_AB R13, R46, R13 ;  /* 0x0000000d2e0d723e */ /* 0x000fc400000000ff */
[----:B------:R-:W-:Y:S02]  /*6de0*/  F2FP.F16.F32.PACK_AB R50, R22, R21 ;  /* 0x000000151632723e */ /* 0x000fe400000000ff */
[----:B------:R-:W-:Y:S02]  /*6df0*/  SHF.R.U32.HI R216, RZ, 0x4, R23 ;  /* 0x00000004ffd87819 */ /* 0x000fe40000011617 */
[----:B------:R-:W-:Y:S02]  /*6e00*/  F2FP.F16.F32.PACK_AB R51, R51, R20 ;  /* 0x000000143333723e */ /* 0x000fe400000000ff */
[----:B------:R-:W-:Y:S01]  /*6e10*/  LOP3.LUT R216, R216, 0x3fff, RZ, 0xc0, !PT ;  /* 0x00003fffd8d87812 */ /* 0x000fe200078ec0ff */
[----:B------:R1:W-:Y:S01]  /*6e20*/  STSM.16.M88.2 [R0+0x2c500], R14 ;  /* 0x02c5000e00007844 */ /* 0x0003e20000000100 */
[----:B------:R-:W-:Y:S02]  /*6e30*/  F2FP.F16.F32.PACK_AB R27, R28, R27 ;  /* 0x0000001b1c1b723e */ /* 0x000fe400000000ff */
[C---:B------:R-:W-:Y:S01]  /*6e40*/  R2UR UR56, R216.reuse ;  /* 0x00000000d83872ca */ /* 0x040fe200000e0000 */
[----:B------:R-:W-:Y:S01]  /*6e50*/  STSM.16.M88.2 [R0+0x2cd00], R24 ;  /* 0x02cd001800007844 */ /* 0x000fe20000000100 */
[----:B------:R-:W-:-:S02]  /*6e60*/  VIADD R6, R216, 0x80 ;  /* 0x00000080d8067836 */ /* 0x000fc40000000000 */
[----:B------:R-:W-:Y:S01]  /*6e70*/  VIADD R217, R216, 0x500 ;  /* 0x00000500d8d97836 */ /* 0x000fe20000000000 */
[----:B------:R-:W-:Y:S02]  /*6e80*/  STSM.16.M88.2 [R0+0x2d500], R40 ;  /* 0x02d5002800007844 */ /* 0x000fe40000000100 */
[----:B------:R-:W-:Y:S01]  /*6e90*/  R2UR UR48, R6 ;  /* 0x00000000063072ca */ /* 0x000fe200000e0000 */
[----:B------:R-:W-:Y:S01]  /*6ea0*/  VIADD R6, R216, 0x100 ;  /* 0x00000100d8067836 */ /* 0x000fe20000000000 */
[----:B-1----:R-:W-:Y:S01]  /*6eb0*/  F2FP.F16.F32.PACK_AB R14, R45, R30 ;  /* 0x0000001e2d0e723e */ /* 0x002fe200000000ff */
[----:B------:R-:W-:Y:S01]  /*6ec0*/  FMUL.FTZ R30, R8, R223 ;  /* 0x000000df081e7220 */ /* 0x000fe20000410000 */
[----:B------:R-:W-:Y:S02]  /*6ed0*/  F2FP.F16.F32.PACK_AB R15, R48, R47 ;  /* 0x0000002f300f723e */ /* 0x000fe400000000ff */
[----:B------:R-:W-:Y:S01]  /*6ee0*/  UMOV UR32, UR56 ;  /* 0x0000003800207c82 */ /* 0x000fe20008000000 */
[----:B------:R-:W-:Y:S01]  /*6ef0*/  FMUL.FTZ R225, R225, R30 ;  /* 0x0000001ee1e17220 */ /* 0x000fe20000410000 */
[----:B------:R-:W-:Y:S01]  /*6f00*/  UMOV UR12, UR56 ;  /* 0x00000038000c7c82 */ /* 0x000fe20008000000 */
[----:B------:R-:W-:Y:S01]  /*6f10*/  STSM.16.M88.2 [R0+0x2dd00], R14 ;  /* 0x02dd000e00007844 */ /* 0x000fe20000000100 */
[----:B------:R-:W-:Y:S01]  /*6f20*/  UMOV UR16, UR56 ;  /* 0x0000003800107c82 */ /* 0x000fe20008000000 */
[----:B------:R-:W-:Y:S01]  /*6f30*/  R2UR UR28, R6 ;  /* 0x00000000061c72ca */ /* 0x000fe200000e0000 */
[----:B------:R-:W-:Y:S01]  /*6f40*/  VIADD R6, R216, 0x180 ;  /* 0x00000180d8067836 */ /* 0x000fe20000000000 */
[----:B------:R-:W-:Y:S01]  /*6f50*/  STSM.16.M88.2 [R0+0x2e500], R38 ;  /* 0x02e5002600007844 */ /* 0x000fe20000000100 */
[----:B------:R-:W-:Y:S01]  /*6f60*/  F2FP.F16.F32.PACK_AB R37, R225, R32 ;  /* 0x00000020e125723e */ /* 0x000fe200000000ff */
[----:B------:R-:W-:Y:S01]  /*6f70*/  UMOV UR20, UR48 ;  /* 0x0000003000147c82 */ /* 0x000fe20008000000 */
[----:B------:R-:W-:Y:S01]  /*6f80*/  UMOV UR52, UR48 ;  /* 0x0000003000347c82 */ /* 0x000fe20008000000 */
[----:B------:R-:W-:Y:S01]  /*6f90*/  @!PT LDS RZ, [RZ] ;  /* 0x00000000fffff984 */ /* 0x000fe20000000800 */
[----:B------:R-:W-:Y:S01]  /*6fa0*/  @!PT LDS RZ, [RZ] ;  /* 0x00000000fffff984 */ /* 0x000fe20000000800 */
[----:B------:R-:W-:Y:S01]  /*6fb0*/  @!PT LDS RZ, [RZ] ;  /* 0x00000000fffff984 */ /* 0x000fe20000000800 */
[----:B------:R-:W-:Y:S01]  /*6fc0*/  @!PT LDS RZ, [RZ] ;  /* 0x00000000fffff984 */ /* 0x000fe20000000800 */
[----:B------:R1:W-:Y:S06]  /*6fd0*/  MEMBAR.ALL.CTA ;  /* 0x0000000000007992 */ /* 0x0003ec0000008000 */
[----:B-1----:R-:W1:Y:S01]  /*6fe0*/  FENCE.VIEW.ASYNC.S ;  /* 0x00000000000073c6 */ /* 0x002e620000000000 */
[----:B------:R-:W-:Y:S01]  /*6ff0*/  UMOV UR44, UR48 ;  /* 0x00000030002c7c82 */ /* 0x000fe20008000000 */
[----:B------:R-:W-:Y:S01]  /*7000*/  MOV R8, UR31 ;  /* 0x0000001f00087c02 */ /* 0x000fe20008000f00 */
[----:B------:R-:W-:Y:S01]  /*7010*/  UMOV UR40, UR28 ;  /* 0x0000001c00287c82 */ /* 0x000fe20008000000 */
[----:B------:R-:W-:Y:S01]  /*7020*/  UMOV UR36, UR28 ;  /* 0x0000001c00247c82 */ /* 0x000fe20008000000 */
[----:B------:R-:W-:Y:S01]  /*7030*/  UMOV UR24, UR28 ;  /* 0x0000001c00187c82 */ /* 0x000fe20008000000 */
[----:B-1----:R-:W-:Y:S06]  /*7040*/  BAR.SYNC.DEFER_BLOCKING 0x9, 0x100 ;  /* 0x0244000000007b1d */ /* 0x002fec0000010000 */
[----:B------:R-:W-:Y:S04]  /*7050*/  STSM.16.M88.2 [R0+0x2ed00], R10 ;  /* 0x02ed000a00007844 */ /* 0x000fe80000000100 */
[----:B------:R-:W-:Y:S04]  /*7060*/  STSM.16.M88.2 [R0+0x2f500], R12 ;  /* 0x02f5000c00007844 */ /* 0x000fe80000000100 */
[----:B------:R-:W-:Y:S04]  /*7070*/  STSM.16.M88.2 [R0+0x2fd00], R50 ;  /* 0x02fd003200007844 */ /* 0x000fe80000000100 */
[----:B------:R-:W-:Y:S04]  /*7080*/  STSM.16.M88.2 [R0+0x30500], R26 ;  /* 0x0305001a00007844 */ /* 0x000fe80000000100 */
[----:B------:R1:W-:Y:S01]  /*7090*/  STSM.16.M88.2 [R0+0x30d00], R36 ;  /* 0x030d002400007844 */ /* 0x0003e20000000100 */
[----:B------:R-:W-:-:S06]  /*70a0*/  WARPGROUP.ARRIVE ;  /* 0x00000000000079c5 */ /* 0x000fcc0000000000 */
[----:B------:R-:W-:Y:S03]  /*70b0*/  HGMMA.64x16x16.F32 R56, gdesc[UR56].tnspA.tnspB, R56, gsb0 ;  /* 0x60200000383879f0 */ /* 0x000fe60008000838 */
[----:B------:R-:W-:Y:S02]  /*70c0*/  WARPGROUP.DEPBAR.LE gsb0, 0x0 ;  /* 0x00008000000079c5 */ /* 0x000fe40000010000 */
[----:B------:R-:W-:-:S06]  /*70d0*/  WARPGROUP.ARRIVE ;  /* 0x00000000000079c5 */ /* 0x000fcc0000000000 */
[----:B------:R-:W-:Y:S01]  /*70e0*/  HGMMA.64x16x16.F32 R72, gdesc[UR32].tnspA.tnspB, R72, gsb0 ;  /* 0x60200000204879f0 */ /* 0x000fe20008000848 */
[----:B------:R-:W-:Y:S01]  /*70f0*/  UIADD3 UR34, UR4, 0x1a0, URZ ;  /* 0x000001a004227890 */ /* 0x000fe2000fffe03f */
[----:B------:R-:W-:Y:S01]  /*7100*/  UMOV UR32, UR28 ;  /* 0x0000001c00207c82 */ /* 0x000fe20008000000 */
[----:B------:R-:W-:Y:S01]  /*7110*/  UMOV UR33, UR29 ;  /* 0x0000001d00217c82 */ /* 0x000fe20008000000 */
[----:B------:R-:W-:Y:S01]  /*7120*/  UMOV UR35, 0x40 ;  /* 0x0000004000237882 */ /* 0x000fe20000000000 */
[----:B------:R-:W-:Y:S02]  /*7130*/  WARPGROUP.DEPBAR.LE gsb0, 0x0 ;  /* 0x00008000000079c5 */ /* 0x000fe40000010000 */
[----:B------:R-:W-:-:S06]  /*7140*/  WARPGROUP.ARRIVE ;  /* 0x00000000000079c5 */ /* 0x000fcc0000000000 */
[----:B------:R-:W-:Y:S01]  /*7150*/  HGMMA.64x16x16.F32 R88, gdesc[UR12].tnspA.tnspB, R88, gsb0 ;  /* 0x602000000c5879f0 */ /* 0x000fe20008000858 */
[----:B------:R-:W-:Y:S01]  /*7160*/  UMOV UR12, UR14 ;  /* 0x0000000e000c7c82 */ /* 0x000fe20008000000 */
[----:B------:R-:W-:Y:S01]  /*7170*/  UMOV UR13, UR15 ;  /* 0x0000000f000d7c82 */ /* 0x000fe20008000000 */
[----:B------:R-:W-:Y:S01]  /*7180*/  UMOV UR14, UR18 ;  /* 0x00000012000e7c82 */ /* 0x000fe20008000000 */
[----:B------:R-:W-:Y:S01]  /*7190*/  UMOV UR15, UR19 ;  /* 0x00000013000f7c82 */ /* 0x000fe20008000000 */
[----:B------:R-:W-:Y:S02]  /*71a0*/  WARPGROUP.DEPBAR.LE gsb0, 0x0 ;  /* 0x00008000000079c5 */ /* 0x000fe40000010000 */
[----:B------:R-:W-:-:S06]  /*71b0*/  WARPGROUP.ARRIVE ;  /* 0x00000000000079c5 */ /* 0x000fcc0000000000 */
[----:B------:R-:W-:Y:S01]  /*71c0*/  HGMMA.64x16x16.F32 R104, gdesc[UR16].tnspA.tnspB, R104, gsb0 ;  /* 0x60200000106879f0 */ /* 0x000fe20008000868 */
[----:B------:R-:W-:Y:S01]  /*71d0*/  UMOV UR16, UR56 ;  /* 0x0000003800107c82 */ /* 0x000fe20008000000 */
[----:B------:R-:W-:Y:S01]  /*71e0*/  UMOV UR17, UR57 ;  /* 0x0000003900117c82 */ /* 0x000fe20008000000 */
[----:B------:R-:W-:Y:S01]  /*71f0*/  UMOV UR18, UR6 ;  /* 0x0000000600127c82 */ /* 0x000fe20008000000 */
[----:B------:R-:W-:Y:S01]  /*7200*/  UMOV UR19, 0x40 ;  /* 0x0000004000137882 */ /* 0x000fe20000000000 */
[----:B------:R-:W-:Y:S01]  /*7210*/  UMOV UR10, UR18 ;  /* 0x00000012000a7c82 */ /* 0x000fe20008000000 */
[----:B------:R-:W-:Y:S01]  /*7220*/  UMOV UR11, UR19 ;  /* 0x00000013000b7c82 */ /* 0x000fe20008000000 */
[----:B------:R-:W-:Y:S01]  /*7230*/  UIADD3 UR6, UR4, 0x110, URZ ;  /* 0x0000011004067890 */ /* 0x000fe2000fffe03f */
[----:B------:R-:W-:-:S06]  /*7240*/  UMOV UR57, UR23 ;  /* 0x0000001700397c82 */ /* 0x000fcc0008000000 */
[----:B------:R-:W-:Y:S01]  /*7250*/  UMOV UR22, UR6 ;  /* 0x0000000600167c82 */ /* 0x000fe20008000000 */
[----:B------:R-:W-:Y:S01]  /*7260*/  UIADD3 UR6, UR4, 0x230, URZ ;  /* 0x0000023004067890 */ /* 0x000fe2000fffe03f */
        /* <DEDUP_REMOVED lines=8> */
[----:B------:R-:W-:-:S04]  /*72f0*/  UIADD3 UR5, UR60, 0x2ed00, URZ ;  /* 0x0002ed003c057890 */ /* 0x000fc8000fffe03f */
[----:B------:R-:W-:Y:S01]  /*7300*/  USHF.R.U32.HI UR5, URZ, 0x4, UR5 ;  /* 0x000000043f057899 */ /* 0x000fe20008011605 */
[----:B------:R-:W-:Y:S02]  /*7310*/  WARPGROUP.DEPBAR.LE gsb0, 0x0 ;  /* 0x00008000000079c5 */ /* 0x000fe40000010000 */
[----:B------:R-:W-:-:S06]  /*7320*/  WARPGROUP.ARRIVE ;  /* 0x00000000000079c5 */ /* 0x000fcc0000000000 */
[----:B------:R-:W-:Y:S01]  /*7330*/  HGMMA.64x16x16.F32 R56, gdesc[UR48].tnspA.tnspB, R56, gsb0 ;  /* 0x60200000303879f0 */ /* 0x000fe20008000838 */
[----:B------:R-:W-:Y:S01]  /*7340*/  UMOV UR48, UR10 ;  /* 0x0000000a00307c82 */ /* 0x000fe20008000000 */
[----:B------:R-:W-:Y:S01]  /*7350*/  UIADD3 UR10, UR4, 0xb0, URZ ;  /* 0x000000b0040a7890 */ /* 0x000fe2000fffe03f */
[----:B------:R-:W-:Y:S01]  /*7360*/  UMOV UR49, UR11 ;  /* 0x0000000b00317c82 */ /* 0x000fe20008000000 */
[----:B------:R-:W-:Y:S01]  /*7370*/  UMOV UR11, 0x40 ;  /* 0x00000040000b7882 */ /* 0x000fe20000000000 */
        /* <DEDUP_REMOVED lines=10> */
[----:B------:R-:W-:Y:S01]  /*7420*/  UIADD3 UR22, UR4, 0x130, URZ ;  /* 0x0000013004167890 */ /* 0x000fe2000fffe03f */
[----:B------:R-:W-:Y:S01]  /*7430*/  UMOV UR23, 0x40 ;  /* 0x0000004000177882 */ /* 0x000fe20000000000 */
[----:B------:R-:W-:Y:S02]  /*7440*/  WARPGROUP.DEPBAR.LE gsb0, 0x0 ;  /* 0x00008000000079c5 */ /* 0x000fe40000010000 */
[----:B------:R-:W-:-:S06]  /*7450*/  WARPGROUP.ARRIVE ;  /* 0x00000000000079c5 */ /* 0x000fcc0000000000 */
[----:B------:R-:W-:Y:S01]  /*7460*/  HGMMA.64x16x16.F32 R104, gdesc[UR52].tnspA.tnspB, R104, gsb0 ;  /* 0x60200000346879f0 */ /* 0x000fe20008000868 */
[----:B------:R-:W-:Y:S01]  /*7470*/  UMOV UR52, UR16 ;  /* 0x0000001000347c82 */ /* 0x000fe20008000000 */
[----:B------:R-:W-:Y:S01]  /*7480*/  UMOV UR53, UR17 ;  /* 0x0000001100357c82 */ /* 0x000fe20008000000 */
        /* <DEDUP_REMOVED lines=10> */
[----:B------:R-:W-:Y:S01]  /*7530*/  UMOV UR29, 0x40000040 ;  /* 0x40000040001d7882 */ /* 0x000fe20000000000 */
[----:B------:R-:W-:Y:S02]  /*7540*/  UMOV UR31, 0x8 ;  /* 0x00000008001f7882 */ /* 0x000fe40000000000 */
[----:B------:R-:W-:Y:S01]  /*7550*/  IMAD.U32 R21, RZ, RZ, UR31 ;  /* 0x0000001fff157e24 */ /* 0x000fe2000f8e00ff */
[----:B------:R-:W-:Y:S02]  /*7560*/  WARPGROUP.DEPBAR.LE gsb0, 0x0 ;  /* 0x00008000000079c5 */ /* 0x000fe40000010000 */
[----:B------:R-:W-:-:S06]  /*7570*/  WARPGROUP.ARRIVE ;  /* 0x00000000000079c5 */ /* 0x000fcc0000000000 */
[----:B------:R-:W-:Y:S01]  /*7580*/  HGMMA.64x16x16.F32 R72, gdesc[UR40].tnspA.tnspB, R72, gsb0 ;  /* 0x60200000284879f0 */ /* 0x000fe20008000848 */
[----:B------:R-:W-:Y:S01]  /*7590*/  UMOV UR40, UR12 ;  /* 0x0000000c00287c82 */ /* 0x000fe20008000000 */
[----:B------:R-:W-:Y:S01]  /*75a0*/  R2UR UR12, R6 ;  /* 0x00000000060c72ca */ /* 0x000fe200000e0000 */
[----:B------:R-:W-:Y:S01]  /*75b0*/  UMOV UR41, UR13 ;  /* 0x0000000d00297c82 */ /* 0x000fe20008000000 */
[----:B------:R-:W-:Y:S01]  /*75c0*/  UMOV UR13, 0x40000040 ;  /* 0x40000040000d7882 */ /* 0x000fe20000000000 */
[----:B------:R-:W-:Y:S01]  /*75d0*/  VIADD R6, R5, 0x80 ;  /* 0x0000008005067836 */ /* 0x000fe20000000000 */
[----:B------:R-:W-:Y:S01]  /*75e0*/  UMOV UR21, UR13 ;  /* 0x0000000d00157c82 */ /* 0x000fe20008000000 */
[----:B------:R-:W-:-:S08]  /*75f0*/  UMOV UR17, UR13 ;  /* 0x0000000d00117c82 */ /* 0x000fd00008000000 */
        /* <DEDUP_REMOVED lines=23> */
[----:B------:R-:W-:Y:S01]  /*7770*/  UMOV UR57, 0x40000040 ;  /* 0x4000004000397882 */ /* 0x000fe20000000000 */
[----:B------:R-:W-:-:S02]  /*7780*/  WARPGROUP.DEPBAR.LE gsb0, 0x0 ;  /* 0x00008000000079c5 */ /* 0x000fc40000010000 */
[----:B------:R-:W-:-:S06]  /*7790*/  WARPGROUP.ARRIVE ;  /* 0x00000000000079c5 */ /* 0x000fcc0000000000 */
[----:B------:R-:W-:Y:S01]  /*77a0*/  HGMMA.64x16x16.F32 R120, gdesc[UR24].tnspA.tnspB, R120, gsb0 ;  /* 0x60200000187879f0 */ /* 0x000fe20008000878 */
[----:B------:R-:W-:Y:S01]  /*77b0*/  ULOP3.LUT UR25, UR5, 0x3fff, URZ, 0xc0, !UPT ;  /* 0x00003fff05197892 */ /* 0x000fe2000f8ec03f */
[----:B------:R-:W-:-:S03]  /*77c0*/  R2UR UR5, R5 ;  /* 0x00000000050572ca */ /* 0x000fc600000e0000 */
[----:B------:R-:W-:-:S07]  /*77d0*/  ULOP3.LUT UR24, UR25, 0x400000, URZ, 0xfc, !UPT ;  /* 0x0040000019187892 */ /* 0x000fce000f8efc3f */
[----:B------:R-:W-:Y:S02]  /*77e0*/  UMOV UR30, UR24 ;  /* 0x00000018001e7c82 */ /* 0x000fe40008000000 */
[----:B------:R-:W-:Y:S01]  /*77f0*/  IMAD.U32 R20, RZ, RZ, UR30 ;  /* 0x0000001eff147e24 */ /* 0x000fe2000f8e00ff */
[----:B------:R-:W-:Y:S01]  /*7800*/  UMOV UR28, UR5 ;  /* 0x00000005001c7c82 */ /* 0x000fe20008000000 */
[----:B------:R-:W-:Y:S01]  /*7810*/  UMOV UR5, UR13 ;  /* 0x0000000d00057c82 */ /* 0x000fe20008000000 */
[----:B------:R-:W-:Y:S02]  /*7820*/  WARPGROUP.DEPBAR.LE gsb0, 0x0 ;  /* 0x00008000000079c5 */ /* 0x000fe40000010000 */
[----:B------:R-:W-:-:S06]  /*7830*/  WARPGROUP.ARRIVE ;  /* 0x00000000000079c5 */ /* 0x000fcc0000000000 */
[----:B------:R-:W-:Y:S03]  /*7840*/  HGMMA.64x16x16.F32 R56, gdesc[UR12].tnspA.tnspB, R56, gsb0 ;  /* 0x602000000c3879f0 */ /* 0x000fe60008000838 */
[----:B------:R-:W-:Y:S02]  /*7850*/  WARPGROUP.DEPBAR.LE gsb0, 0x0 ;  /* 0x00008000000079c5 */ /* 0x000fe40000010000 */
[----:B------:R-:W-:-:S06]  /*7860*/  WARPGROUP.ARRIVE ;  /* 0x00000000000079c5 */ /* 0x000fcc0000000000 */
[----:B------:R-:W-:Y:S01]  /*7870*/  HGMMA.64x16x16.F32 R72, gdesc[UR8].tnspA.tnspB, R72, gsb0 ;  /* 0x60200000084879f0 */ /* 0x000fe20008000848 */
[----:B------:R-:W-:Y:S01]  /*7880*/  UMOV UR13, 0x40000040 ;  /* 0x40000040000d7882 */ /* 0x000fe20000000000 */
[----:B------:R-:W-:Y:S01]  /*7890*/  ULDC.64 UR8, c[0x0][0x208] ;  /* 0x0000820000087ab9 */ /* 0x000fe20000000a00 */
[----:B------:R-:W-:Y:S02]  /*78a0*/  WARPGROUP.DEPBAR.LE gsb0, 0x0 ;  /* 0x00008000000079c5 */ /* 0x000fe40000010000 */
[----:B------:R-:W-:-:S06]  /*78b0*/  WARPGROUP.ARRIVE ;  /* 0x00000000000079c5 */ /* 0x000fcc0000000000 */
[----:B------:R-:W-:Y:S03]  /*78c0*/  HGMMA.64x16x16.F32 R88, gdesc[UR20].tnspA.tnspB, R88, gsb0 ;  /* 0x60200000145879f0 */ /* 0x000fe60008000858 */
[----:B------:R-:W-:Y:S02]  /*78d0*/  WARPGROUP.DEPBAR.LE gsb0, 0x0 ;  /* 0x00008000000079c5 */ /* 0x000fe40000010000 */
[----:B------:R-:W-:-:S06]  /*78e0*/  WARPGROUP.ARRIVE ;  /* 0x00000000000079c5 */ /* 0x000fcc0000000000 */
[----:B------:R-:W-:Y:S03]  /*78f0*/  HGMMA.64x16x16.F32 R104, gdesc[UR16].tnspA.tnspB, R104, gsb0 ;  /* 0x60200000106879f0 */ /* 0x000fe60008000868 */
[----:B------:R-:W-:Y:S02]  /*7900*/  WARPGROUP.DEPBAR.LE gsb0, 0x0 ;  /* 0x00008000000079c5 */ /* 0x000fe40000010000 */
[----:B------:R-:W-:-:S06]  /*7910*/  WARPGROUP.ARRIVE ;  /* 0x00000000000079c5 */ /* 0x000fcc0000000000 */
[----:B------:R-:W-:Y:S01]  /*7920*/  HGMMA.64x16x16.F32 R120, gdesc[UR4].tnspA.tnspB, R120, gsb0 ;  /* 0x60200000047879f0 */ /* 0x000fe20008000878 */
[----:B------:R-:W-:Y:S01]  /*7930*/  R2UR UR5, R6 ;  /* 0x00000000060572ca */ /* 0x000fe200000e0000 */
[----:B------:R-:W-:Y:S01]  /*7940*/  UIADD3 UR4, UR24, 0x80, URZ ;  /* 0x0000008018047890 */ /* 0x000fe2000fffe03f */
[----:B------:R-:W-:Y:S01]  /*7950*/  VIADD R6, R5, 0x100 ;  /* 0x0000010005067836 */ /* 0x000fe20000000000 */
[----:B------:R-:W-:Y:S02]  /*7960*/  WARPGROUP.DEPBAR.LE gsb0, 0x0 ;  /* 0x00008000000079c5 */ /* 0x000fe40000010000 */
[----:B------:R-:W-:Y:S01]  /*7970*/  @!PT LDS RZ, [RZ] ;  /* 0x00000000fffff984 */ /* 0x000fe20000000800 */
[----:B------:R-:W-:Y:S01]  /*7980*/  @!PT LDS RZ, [RZ] ;  /* 0x00000000fffff984 */ /* 0x000fe20000000800 */
[----:B------:R-:W-:Y:S01]  /*7990*/  @!PT LDS RZ, [RZ] ;  /* 0x00000000fffff984 */ /* 0x000fe20000000800 */
[----:B------:R-:W-:Y:S01]  /*79a0*/  @!PT LDS RZ, [RZ] ;  /* 0x00000000fffff984 */ /* 0x000fe20000000800 */
[----:B------:R2:W-:Y:S06]  /*79b0*/  MEMBAR.ALL.CTA ;  /* 0x0000000000007992 */ /* 0x0005ec0000008000 */
[----:B--2---:R-:W2:Y:S02]  /*79c0*/  FENCE.VIEW.ASYNC.S ;  /* 0x00000000000073c6 */ /* 0x004ea40000000000 */
[----:B--2---:R-:W-:Y:S06]  /*79d0*/  BAR.SYNC.DEFER_BLOCKING 0x9, 0x100 ;  /* 0x0244000000007b1d */ /* 0x004fec0000010000 */
[----:B-1----:R-:W-:-:S06]  /*79e0*/  WARPGROUP.ARRIVE ;  /* 0x00000000000079c5 */ /* 0x002fcc0000000000 */
[----:B------:R-:W-:Y:S01]  /*79f0*/  HGMMA.64x64x16.F32 R24, gdesc[UR28].tnspA, RZ, !UPT, gsb0 ;  /* 0x20e000001c1879f0 */ /* 0x000fe2000c0008ff */
[----:B------:R-:W-:Y:S01]  /*7a00*/  UMOV UR28, UR5 ;  /* 0x00000005001c7c82 */ /* 0x000fe20008000000 */
[----:B------:R-:W-:Y:S01]  /*7a10*/  UMOV UR29, 0x40000040 ;  /* 0x40000040001d7882 */ /* 0x000fe20000000000 */
[----:B------:R-:W-:Y:S01]  /*7a20*/  UMOV UR30, UR4 ;  /* 0x00000004001e7c82 */ /* 0x000fe20008000000 */
[----:B------:R-:W-:Y:S01]  /*7a30*/  UMOV UR31, 0x8 ;  /* 0x00000008001f7882 */ /* 0x000fe20000000000 */
[----:B------:R-:W-:Y:S01]  /*7a40*/  R2UR UR5, R6 ;  /* 0x00000000060572ca */ /* 0x000fe200000e0000 */
[----:B------:R-:W-:Y:S01]  /*7a50*/  UIADD3 UR4, UR24, 0x100, URZ ;  /* 0x0000010018047890 */ /* 0x000fe2000fffe03f */
[----:B------:R-:W-:Y:S02]  /*7a60*/  IMAD.U32 R14, RZ, RZ, UR30 ;  /* 0x0000001eff0e7e24 */ /* 0x000fe4000f8e00ff */
[----:B------:R-:W-:Y:S02]  /*7a70*/  IMAD.U32 R15, RZ, RZ, UR31 ;  /* 0x0000001fff0f7e24 */ /* 0x000fe4000f8e00ff */
[----:B------:R-:W-:Y:S01]  /*7a80*/  VIADD R6, R5, 0x180 ;  /* 0x0000018005067836 */ /* 0x000fe20000000000 */
[----:B------:R-:W-:-:S02]  /*7a90*/  WARPGROUP.DEPBAR.LE gsb0, 0x0 ;  /* 0x00008000000079c5 */ /* 0x000fc40000010000 */
[----:B------:R-:W-:-:S06]  /*7aa0*/  WARPGROUP.ARRIVE ;  /* 0x00000000000079c5 */ /* 0x000fcc0000000000 */
[----:B------:R-:W-:Y:S01]  /*7ab0*/  HGMMA.64x64x16.F32 R24, gdesc[UR28].tnspA, R24, gsb0 ;  /* 0x20e000001c1879f0 */ /* 0x000fe20008000818 */
        /* <DEDUP_REMOVED lines=20> */
[----:B------:R-:W-:-:S05]  /*7c00*/  VIADD R6, R216, 0x400 ;  /* 0x00000400d8067836 */ /* 0x000fca0000000000 */
[----:B------:R-:W-:Y:S01]  /*7c10*/  R2UR UR56, R6 ;  /* 0x00000000063872ca */ /* 0x000fe200000e0000 */
[----:B------:R-:W-:Y:S02]  /*7c20*/  WARPGROUP.DEPBAR.LE gsb0, 0x0 ;  /* 0x00008000000079c5 */ /* 0x000fe40000010000 */
[----:B------:R-:W-:-:S06]  /*7c30*/  WARPGROUP.ARRIVE ;  /* 0x00000000000079c5 */ /* 0x000fcc0000000000 */
[----:B------:R-:W-:Y:S01]  /*7c40*/  HGMMA.64x64x16.F32 R24, gdesc[UR28].tnspA, R24, gsb0 ;  /* 0x20e000001c1879f0 */ /* 0x000fe20008000818 */
[----:B------:R-:W-:Y:S01]  /*7c50*/  UMOV UR28, UR5 ;  /* 0x00000005001c7c82 */ /* 0x000fe20008000000 */
[----:B------:R-:W-:Y:S01]  /*7c60*/  UMOV UR29, 0x40000040 ;  /* 0x40000040001d7882 */ /* 0x000fe20000000000 */
[----:B------:R-:W-:Y:S01]  /*7c70*/  UMOV UR30, UR4 ;  /* 0x00000004001e7c82 */ /* 0x000fe20008000000 */
[----:B------:R-:W-:Y:S01]  /*7c80*/  UMOV UR31, 0x8 ;  /* 0x00000008001f7882 */ /* 0x000fe20000000000 */
[----:B------:R-:W-:Y:S01]  /*7c90*/  IMAD.U32 R6, RZ, RZ, UR30 ;  /* 0x0000001eff067e24 */ /* 0x000fe2000f8e00ff */
[----:B------:R-:W-:Y:S01]  /*7ca0*/  ULDC.64 UR4, c[0x0][0x2c0] ;  /* 0x0000b00000047ab9 */ /* 0x000fe20000000a00 */
[----:B------:R-:W-:Y:S01]  /*7cb0*/  IMAD.U32 R7, RZ, RZ, UR31 ;  /* 0x0000001fff077e24 */ /* 0x000fe2000f8e00ff */
[----:B------:R-:W-:Y:S02]  /*7cc0*/  WARPGROUP.DEPBAR.LE gsb0, 0x0 ;  /* 0x00008000000079c5 */ /* 0x000fe40000010000 */
[----:B------:R-:W-:-:S06]  /*7cd0*/  WARPGROUP.ARRIVE ;  /* 0x00000000000079c5 */ /* 0x000fcc0000000000 */
[----:B------:R-:W-:Y:S01]  /*7ce0*/  HGMMA.64x64x16.F32 R24, gdesc[UR28].tnspA, R24, gsb0 ;  /* 0x20e000001c1879f0 */ /* 0x000fe20008000818 */
[----:B------:R-:W-:Y:S01]  /*7cf0*/  R2UR UR31, R8 ;  /* 0x00000000081f72ca */ /* 0x000fe200000e0000 */
[C---:B------:R-:W-:Y:S01]  /*7d00*/  VIADD R8, R216.reuse, 0x480 ;  /* 0x00000480d8087836 */ /* 0x040fe20000000000 */
[----:B------:R-:W-:Y:S02]  /*7d10*/  R2UR UR30, R9 ;  /* 0x00000000091e72ca */ /* 0x000fe400000e0000 */
[----:B------:R-:W-:Y:S01]  /*7d20*/  R2UR UR28, R217 ;  /* 0x00000000d91c72ca */ /* 0x000fe200000e0000 */
[----:B------:R-:W-:Y:S02]  /*7d30*/  WARPGROUP.DEPBAR.LE gsb0, 0x0 ;  /* 0x00008000000079c5 */ /* 0x000fe40000010000 */
[----:B------:R-:W-:Y:S01]  /*7d40*/  WARPGROUP.ARRIVE ;  /* 0x00000000000079c5 */ /* 0x000fe20000000000 */
[----:B------:R-:W-:Y:S01]  /*7d50*/  UMOV UR29, 0x40000040 ;  /* 0x40000040001d7882 */ /* 0x000fe20000000000 */
[----:B------:R-:W-:-:S02]  /*7d60*/  VIADD R216, R216, 0x580 ;  /* 0x00000580d8d87836 */ /* 0x000fc40000000000 */
[----:B------:R-:W-:Y:S02]  /*7d70*/  IMAD.SHL.U32 R9, R16, 0x4000, RZ ;  /* 0x0000400010097824 */ /* 0x000fe400078e00ff */
[----:B------:R-:W-:Y:S01]  /*7d80*/  HGMMA.64x16x16.F32 R64, gdesc[UR56].tnspA.tnspB, R64, gsb0 ;  /* 0x60200000384079f0 */ /* 0x000fe20008000840 */
[----:B------:R-:W-:Y:S01]  /*7d90*/  UMOV UR58, UR32 ;  /* 0x00000020003a7c82 */ /* 0x000fe20008000000 */
[----:B------:R-:W-:Y:S01]  /*7da0*/  UMOV UR59, UR33 ;  /* 0x00000021003b7c82 */ /* 0x000fe20008000000 */
[----:B------:R-:W-:Y:S02]  /*7db0*/  R2UR UR12, R216 ;  /* 0x00000000d80c72ca */ /* 0x000fe400000e0000 */
[C---:B------:R-:W-:Y:S01]  /*7dc0*/  IADD3 R22, P1, R9.reuse, R230, RZ ;  /* 0x000000e609167210 */ /* 0x040fe20007f3e0ff */
[----:B------:R-:W-:Y:S02]  /*7dd0*/  WARPGROUP.DEPBAR.LE gsb0, 0x0 ;  /* 0x00008000000079c5 */ /* 0x000fe40000010000 */
[----:B------:R-:W-:Y:S01]  /*7de0*/  WARPGROUP.ARRIVE ;  /* 0x00000000000079c5 */ /* 0x000fe20000000000 */
[----:B------:R-:W-:Y:S01]  /*7df0*/  UMOV UR32, UR28 ;  /* 0x0000001c00207c82 */ /* 0x000fe20008000000 */
[----:B------:R-:W-:Y:S01]  /*7e00*/  UMOV UR33, UR29 ;  /* 0x0000001d00217c82 */ /* 0x000fe20008000000 */
[----:B------:R-:W-:-:S03]  /*7e10*/  LEA.HI.X.SX32 R9, R9, R232, 0x1, P1 ;  /* 0x000000e809097211 */ /* 0x000fc600008f0eff */
[----:B------:R-:W-:Y:S01]  /*7e20*/  HGMMA.64x16x16.F32 R80, gdesc[UR56].tnspA.tnspB, R80, gsb0 ;  /* 0x60200000385079f0 */ /* 0x000fe20008000850 */
[----:B------:R-:W-:Y:S01]  /*7e30*/  UMOV UR58, UR36 ;  /* 0x00000024003a7c82 */ /* 0x000fe20008000000 */
[----:B------:R-:W-:Y:S01]  /*7e40*/  UMOV UR59, UR37 ;  /* 0x00000025003b7c82 */ /* 0x000fe20008000000 */
        /* <DEDUP_REMOVED lines=10> */
[----:B------:R-:W-:Y:S01]  /*7ef0*/  R2UR UR48, R8 ;  /* 0x00000000083072ca */ /* 0x000fe200000e0000 */
[----:B------:R-:W-:Y:S01]  /*7f00*/  UMOV UR49, 0x40000040 ;  /* 0x4000004000317882 */ /* 0x000fe20000000000 */
[----:B------:R-:W-:Y:S01]  /*7f10*/  UMOV UR40, UR28 ;  /* 0x0000001c00287c82 */ /* 0x000fe20008000000 */
[----:B------:R-:W-:Y:S01]  /*7f20*/  UMOV UR41, UR29 ;  /* 0x0000001d00297c82 */ /* 0x000fe20008000000 */
[----:B------:R-:W-:Y:S01]  /*7f30*/  UMOV UR36, UR28 ;  /* 0x0000001c00247c82 */ /* 0x000fe20008000000 */
[----:B------:R-:W-:Y:S01]  /*7f40*/  UMOV UR37, UR29 ;  /* 0x0000001d00257c82 */ /* 0x000fe20008000000 */
[----:B------:R-:W-:-:S04]  /*7f50*/  LEA R8, P1, R22, UR4, 0x2 ;  /* 0x0000000416087c11 */ /* 0x000fc8000f8210ff */
[----:B------:R-:W-:-:S05]  /*7f60*/  LEA.HI.X R9, R22, UR5, R9, 0x2, P1 ;  /* 0x0000000516097c11 */ /* 0x000fca00088f1409 */
[----:B------:R1:W-:Y:S04]  /*7f70*/  REDG.E.ADD.F32x4.FTZ.RN.STRONG.GPU desc[UR8][R8.64], R24 ;  /* 0x00000018080079a6 */ /* 0x0003e8000c10f788 */
[----:B------:R2:W-:Y:S04]  /*7f80*/  REDG.E.ADD.F32x4.FTZ.RN.STRONG.GPU desc[UR8][R8.64+0x800], R28 ;  /* 0x0008001c080079a6 */ /* 0x0005e8000c10f788 */
[----:B------:R2:W-:Y:S04]  /*7f90*/  REDG.E.ADD.F32x4.FTZ.RN.STRONG.GPU desc[UR8][R8.64+0x1000], R32 ;  /* 0x00100020080079a6 */ /* 0x0005e8000c10f788 */
[----:B------:R2:W-:Y:S04]  /*7fa0*/  REDG.E.ADD.F32x4.FTZ.RN.STRONG.GPU desc[UR8][R8.64+0x1800], R36 ;  /* 0x00180024080079a6 */ /* 0x0005e8000c10f788 */
[----:B------:R2:W-:Y:S04]  /*7fb0*/  REDG.E.ADD.F32x4.FTZ.RN.STRONG.GPU desc[UR8][R8.64+0x2000], R40 ;  /* 0x00200028080079a6 */ /* 0x0005e8000c10f788 */
[----:B------:R2:W-:Y:S04]  /*7fc0*/  REDG.E.ADD.F32x4.FTZ.RN.STRONG.GPU desc[UR8][R8.64+0x2800], R44 ;  /* 0x0028002c080079a6 */ /* 0x0005e8000c10f788 */
[----:B------:R2:W-:Y:S04]  /*7fd0*/  REDG.E.ADD.F32x4.FTZ.RN.STRONG.GPU desc[UR8][R8.64+0x3000], R48 ;  /* 0x00300030080079a6 */ /* 0x0005e8000c10f788 */
[----:B------:R2:W-:Y:S01]  /*7fe0*/  REDG.E.ADD.F32x4.FTZ.RN.STRONG.GPU desc[UR8][R8.64+0x3800], R52 ;  /* 0x00380034080079a6 */ /* 0x0005e2000c10f788 */
[----:B------:R-:W-:-:S02]  /*7ff0*/  WARPGROUP.DEPBAR.LE gsb0, 0x0 ;  /* 0x00008000000079c5 */ /* 0x000fc40000010000 */
[----:B------:R-:W-:-:S06]  /*8000*/  WARPGROUP.ARRIVE ;  /* 0x00000000000079c5 */ /* 0x000fcc0000000000 */
[----:B------:R-:W-:Y:S03]  /*8010*/  HGMMA.64x16x16.F32 R128, gdesc[UR56].tnspA.tnspB, R128, gsb0 ;  /* 0x60200000388079f0 */ /* 0x000fe60008000880 */
        /* <DEDUP_REMOVED lines=60> */
[----:B------:R-:W-:-:S05]  /*83e0*/  VIADD R23, R23, 0xffff0000 ;  /* 0xffff000017177836 */ /* 0x000fca0000000000 */
[----:B------:R-:W-:Y:S01]  /*83f0*/  SHF.R.U32.HI R23, RZ, 0x4, R23 ;  /* 0x00000004ff177819 */ /* 0x000fe20000011617 */
[----:B------:R-:W-:Y:S02]  /*8400*/  WARPGROUP.DEPBAR.LE gsb0, 0x0 ;  /* 0x00008000000079c5 */ /* 0x000fe40000010000 */
[----:B------:R-:W-:-:S06]  /*8410*/  WARPGROUP.ARRIVE ;  /* 0x00000000000079c5 */ /* 0x000fcc0000000000 */
[----:B------:R-:W-:Y:S01]  /*8420*/  HGMMA.64x16x16.F32 R128, gdesc[UR4].tnspA.tnspB, R128, gsb0 ;  /* 0x60200000048079f0 */ /* 0x000fe20008000880 */
[----:B------:R-:W-:-:S05]  /*8430*/  LOP3.LUT R22, R23, 0x3fff, RZ, 0xc0, !PT ;  /* 0x00003fff17167812 */ /* 0x000fca00078ec0ff */
[----:B------:R-:W-:Y:S01]  /*8440*/  IMAD R233, R3, 0x800, R22 ;  /* 0x0000080003e97824 */ /* 0x000fe200078e0216 */
[----:B------:R-:W-:-:S04]  /*8450*/  ULOP3.LUT UR8, UR25, 0x80000, URZ, 0xfc, !UPT ;  /* 0x0008000019087892 */ /* 0x000fc8000f8efc3f */
[----:B------:R-:W-:Y:S01]  /*8460*/  R2UR UR52, R233 ;  /* 0x00000000e93472ca */ /* 0x000fe200000e0000 */
[----:B------:R-:W-:Y:S01]  /*8470*/  UMOV UR53, 0x40000040 ;  /* 0x4000004000357882 */ /* 0x000fe20000000000 */
[----:B------:R-:W-:Y:S01]  /*8480*/  UMOV UR55, 0x40 ;  /* 0x0000004000377882 */ /* 0x000fe20000000000 */
[----:B------:R-:W-:Y:S01]  /*8490*/  UMOV UR54, UR8 ;  /* 0x0000000800367c82 */ /* 0x000fe20008000000 */
[----:B------:R-:W-:Y:S02]  /*84a0*/  WARPGROUP.DEPBAR.LE gsb0, 0x0 ;  /* 0x00008000000079c5 */ /* 0x000fe40000010000 */
[----:B------:R-:W-:-:S07]  /*84b0*/  WARPGROUP.ARRIVE ;  /* 0x00000000000079c5 */ /* 0x000fce0000000000 */
[----:B------:R-:W-:Y:S01]  /*84c0*/  HGMMA.64x16x16.F32 R136, gdesc[UR52].tnspA.tnspB, R136, gsb0 ;  /* 0x60200000348879f0 */ /* 0x000fe20008000888 */
[----:B------:R-:W-:Y:S01]  /*84d0*/  UIADD3 UR9, UR8, 0x80, URZ ;  /* 0x0000008008097890 */ /* 0x000fe2000fffe03f */
[----:B------:R-:W-:Y:S01]  /*84e0*/  UMOV UR44, UR52 ;  /* 0x00000034002c7c82 */ /* 0x000fe20008000000 */
[----:B------:R-:W-:Y:S01]  /*84f0*/  UMOV UR45, UR53 ;  /* 0x00000035002d7c82 */ /* 0x000fe20008000000 */
[----:B------:R-:W-:-:S04]  /*8500*/  UMOV UR47, 0x40 ;  /* 0x00000040002f7882 */ /* 0x000fc80000000000 */
[----:B------:R-:W-:Y:S01]  /*8510*/  UMOV UR46, UR9 ;  /* 0x00000009002e7c82 */ /* 0x000fe20008000000 */
[----:B------:R-:W-:Y:S02]  /*8520*/  WARPGROUP.DEPBAR.LE gsb0, 0x0 ;  /* 0x00008000000079c5 */ /* 0x000fe40000010000 */
[----:B------:R-:W-:-:S06]  /*8530*/  WARPGROUP.ARRIVE ;  /* 0x00000000000079c5 */ /* 0x000fcc0000000000 */
        /* <DEDUP_REMOVED lines=10> */
[----:B------:R-:W-:Y:S01]  /*85e0*/  IMAD.U32 R216, RZ, RZ, UR14 ;  /* 0x0000000effd87e24 */ /* 0x000fe2000f8e00ff */
[----:B------:R-:W-:Y:S01]  /*85f0*/  UMOV UR12, UR52 ;  /* 0x00000034000c7c82 */ /* 0x000fe20008000000 */
[----:B------:R-:W-:Y:S01]  /*8600*/  IMAD.U32 R217, RZ, RZ, UR15 ;  /* 0x0000000fffd97e24 */ /* 0x000fe2000f8e00ff */
[----:B------:R-:W-:Y:S01]  /*8610*/  UMOV UR13, UR53 ;  /* 0x00000035000d7c82 */ /* 0x000fe20008000000 */
[----:B------:R-:W-:Y:S02]  /*8620*/  UMOV UR15, 0x40 ;  /* 0x00000040000f7882 */ /* 0x000fe40000000000 */
        /* <DEDUP_REMOVED lines=14> */
[----:B-1----:R-:W-:Y:S02]  /*8710*/  VIADD R24, R233, 0x80 ;  /* 0x00000080e9187836 */ /* 0x002fe40000000000 */
[----:B------:R-:W-:-:S03]  /*8720*/  IMAD.U32 R22, RZ, RZ, UR46 ;  /* 0x0000002eff167e24 */ /* 0x000fc6000f8e00ff */
[----:B------:R-:W-:Y:S01]  /*8730*/  R2UR UR44, R24 ;  /* 0x00000000182c72ca */ /* 0x000fe200000e0000 */
[----:B------:R-:W-:Y:S01]  /*8740*/  UIADD3 UR46, UR8, 0x10, URZ ;  /* 0x00000010082e7890 */ /* 0x000fe2000fffe03f */
[----:B------:R-:W-:Y:S01]  /*8750*/  IMAD.U32 R23, RZ, RZ, UR47 ;  /* 0x0000002fff177e24 */ /* 0x000fe2000f8e00ff */
[----:B------:R-:W-:Y:S01]  /*8760*/  UMOV UR45, 0x40000040 ;  /* 0x40000040002d7882 */ /* 0x000fe20000000000 */
[----:B------:R-:W-:Y:S01]  /*8770*/  UMOV UR47, 0x40 ;  /* 0x00000040002f7882 */ /* 0x000fe20000000000 */
        /* <DEDUP_REMOVED lines=40> */
[----:B------:R-:W-:Y:S01]  /*8a00*/  VIADD R24, R233, 0x100 ;  /* 0x00000100e9187836 */ /* 0x000fe20000000000 */
[----:B------:R-:W-:-:S04]  /*8a10*/  UIADD3 UR26, UR8, 0x20, URZ ;  /* 0x00000020081a7890 */ /* 0x000fc8000fffe03f */
[----:B------:R-:W-:Y:S01]  /*8a20*/  R2UR UR24, R24 ;  /* 0x00000000181872ca */ /* 0x000fe200000e0000 */
[----:B------:R-:W-:Y:S01]  /*8a30*/  UMOV UR25, 0x40000040 ;  /* 0x4000004000197882 */ /* 0x000fe20000000000 */
[----:B------:R-:W-:Y:S01]  /*8a40*/  UMOV UR27, 0x40 ;  /* 0x00000040001b7882 */ /* 0x000fe20000000000 */
[----:B------:R-:W-:Y:S02]  /*8a50*/  WARPGROUP.DEPBAR.LE gsb0, 0x0 ;  /* 0x00008000000079c5 */ /* 0x000fe40000010000 */
[----:B------:R-:W-:-:S08]  /*8a60*/  WARPGROUP.ARRIVE ;  /* 0x00000000000079c5 */ /* 0x000fd00000000000 */
        /* <DEDUP_REMOVED lines=51> */
[----:B------:R-:W-:Y:S01]  /*8da0*/  IMAD.U32 R226, RZ, RZ, UR14 ;  /* 0x0000000effe27e24 */ /* 0x000fe2000f8e00ff */
[----:B------:R-:W-:Y:S01]  /*8db0*/  UIADD3 UR14, UR8, 0x1b0, URZ ;  /* 0x000001b0080e7890 */ /* 0x000fe2000fffe03f */
[----:B------:R-:W-:Y:S01]  /*8dc0*/  IMAD.U32 R227, RZ, RZ, UR15 ;  /* 0x0000000fffe37e24 */ /* 0x000fe2000f8e00ff */
[----:B------:R-:W-:Y:S01]  /*8dd0*/  UMOV UR12, UR4 ;  /* 0x00000004000c7c82 */ /* 0x000fe20008000000 */
[----:B------:R-:W-:Y:S01]  /*8de0*/  UMOV UR13, UR5 ;  /* 0x00000005000d7c82 */ /* 0x000fe20008000000 */
[----:B------:R-:W-:Y:S01]  /*8df0*/  UMOV UR15, 0x40 ;  /* 0x00000040000f7882 */ /* 0x000fe20000000000 */
[----:B------:R-:W-:Y:S02]  /*8e00*/  WARPGROUP.DEPBAR.LE gsb0, 0x0 ;  /* 0x00008000000079c5 */ /* 0x000fe40000010000 */
[----:B------:R-:W-:-:S06]  /*8e10*/  WARPGROUP.ARRIVE ;  /* 0x00000000000079c5 */ /* 0x000fcc0000000000 */
[----:B------:R-:W-:Y:S01]  /*8e20*/  HGMMA.64x16x16.F32 R184, gdesc[UR12].tnspA.tnspB, R184, gsb0 ;  /* 0x602000000cb879f0 */ /* 0x000fe200080008b8 */
[----:B------:R-:W-:Y:S01]  /*8e30*/  UIADD3 UR10, UR8, 0x230, URZ ;  /* 0x00000230080a7890 */ /* 0x000fe2000fffe03f */
[----:B------:R-:W-:Y:S02]  /*8e40*/  UMOV UR9, UR5 ;  /* 0x0000000500097c82 */ /* 0x000fe40008000000 */
[----:B------:R-:W-:Y:S01]  /*8e50*/  UMOV UR8, UR4 ;  /* 0x0000000400087c82 */ /* 0x000fe20008000000 */
[----:B------:R-:W-:Y:S01]  /*8e60*/  UMOV UR11, 0x40 ;  /* 0x00000040000b7882 */ /* 0x000fe20000000000 */
[----:B------:R-:W-:Y:S02]  /*8e70*/  WARPGROUP.DEPBAR.LE gsb0, 0x0 ;  /* 0x00008000000079c5 */ /* 0x000fe40000010000 */
[----:B------:R-:W-:-:S06]  /*8e80*/  WARPGROUP.ARRIVE ;  /* 0x00000000000079c5 */ /* 0x000fcc0000000000 */
[----:B------:R-:W-:Y:S03]  /*8e90*/  HGMMA.64x16x16.F32 R200, gdesc[UR8].tnspA.tnspB, R200, gsb0 ;  /* 0x6020000008c879f0 */ /* 0x000fe600080008c8 */
[----:B------:R-:W-:Y:S02]  /*8ea0*/  WARPGROUP.DEPBAR.LE gsb0, 0x0 ;  /* 0x00008000000079c5 */ /* 0x000fe40000010000 */
[----:B--2---:R-:W-:Y:S05]  /*8eb0*/  @!P0 BRA `(.L_x_17) ;  /* 0x0000000000048947 */ /* 0x004fea0003800000 */
[----:B------:R-:W-:Y:S01]  /*8ec0*/  BPT.TRAP 0x1 ;  /* 0x000000040000795c */ /* 0x000fe20000300000 */
.L_x_17:
[----:B------:R-:W-:Y:S01]  /*8ed0*/  UIADD3 UR4, UR60, 0x31838, URZ ;  /* 0x000318383c047890 */ /* 0x000fe2000fffe03f */
[----:B------:R-:W-:Y:S01]  /*8ee0*/  VIADD R24, R5, 0x500 ;  /* 0x0000050005187836 */ /* 0x000fe20000000000 */
[----:B------:R-:W-:Y:S01]  /*8ef0*/  R2UR UR58, R20 ;  /* 0x00000000143a72ca */ /* 0x000fe200000e0000 */
[----:B------:R-:W-:Y:S01]  /*8f00*/  UMOV UR57, 0x40000040 ;  /* 0x4000004000397882 */ /* 0x000fe20000000000 */
[----:B------:R-:W-:Y:S01]  /*8f10*/  UPRMT UR4, URZ, 0x654, UR4 ;  /* 0x000006543f047896 */ /* 0x000fe20008000004 */
[----:B------:R-:W-:Y:S01]  /*8f20*/  R2UR UR59, R21 ;  /* 0x00000000153b72ca */ /* 0x000fe200000e0000 */
[----:B------:R-:W-:Y:S01]  /*8f30*/  VIADD R20, R5, 0x580 ;  /* 0x0000058005147836 */ /* 0x000fe20000000000 */
[----:B------:R-:W-:Y:S01]  /*8f40*/  R2UR UR56, R24 ;  /* 0x00000000183872ca */ /* 0x000fe200000e0000 */
[----:B------:R-:W-:-:S05]  /*8f50*/  ULDC.64 UR8, c[0x0][0x208] ;  /* 0x0000820000087ab9 */ /* 0x000fca0000000a00 */
[----:B------:R-:W-:Y:S01]  /*8f60*/  SYNCS.ARRIVE.TRANS64.RED.A1T0 RZ, [UR4], RZ ;  /* 0x000000ffffff79a7 */ /* 0x000fe20008100404 */
[----:B------:R-:W-:-:S06]  /*8f70*/  WARPGROUP.ARRIVE ;  /* 0x00000000000079c5 */ /* 0x000fcc0000000000 */
[----:B------:R-:W-:Y:S01]  /*8f80*/  HGMMA.64x64x16.F32 R24, gdesc[UR56].tnspA, RZ, !UPT, gsb0 ;  /* 0x20e00000381879f0 */ /* 0x000fe2000c0008ff */
[----:B------:R-:W-:Y:S01]  /*8f90*/  R2UR UR56, R20 ;  /* 0x00000000143872ca */ /* 0x000fe200000e0000 */
[----:B------:R-:W-:Y:S01]  /*8fa0*/  UMOV UR57, 0x40000040 ;  /* 0x4000004000397882 */ /* 0x000fe20000000000 */
[----:B------:R-:W-:Y:S01]  /*8fb0*/  R2UR UR58, R14 ;  /* 0x000000000e3a72ca */ /* 0x000fe200000e0000 */
[----:B------:R-:W-:Y:S01]  /*8fc0*/  VIADD R14, R5, 0x600 ;  /* 0x00000600050e7836 */ /* 0x000fe20000000000 */
[----:B------:R-:W-:Y:S01]  /*8fd0*/  R2UR UR59, R15 ;  /* 0x000000000f3b72ca */ /* 0x000fe200000e0000 */
[----:B------:R-:W-:Y:S02]  /*8fe0*/  WARPGROUP.DEPBAR.LE gsb0, 0x0 ;  /* 0x00008000000079c5 */ /* 0x000fe40000010000 */
[----:B------:R-:W-:-:S10]  /*8ff0*/  WARPGROUP.ARRIVE ;  /* 0x00000000000079c5 */ /* 0x000fd40000000000 */
[----:B------:R-:W-:Y:S01]  /*9000*/  HGMMA.64x64x16.F32 R24, gdesc[UR56].tnspA, R24, gsb0 ;  /* 0x20e00000381879f0 */ /* 0x000fe20008000818 */
[----:B------:R-:W-:Y:S01]  /*9010*/  R2UR UR56, R14 ;  /* 0x000000000e3872ca */ /* 0x000fe200000e0000 */
[----:B------:R-:W-:Y:S01]  /*9020*/  UMOV UR57, 0x40000040 ;  /* 0x4000004000397882 */ /* 0x000fe20000000000 */
[----:B------:R-:W-:Y:S01]  /*9030*/  R2UR UR58, R12 ;  /* 0x000000000c3a72ca */ /* 0x000fe200000e0000 */
[----:B------:R-:W-:Y:S01]  /*9040*/  VIADD R12, R5, 0x680 ;  /* 0x00000680050c7836 */ /* 0x000fe20000000000 */
[----:B------:R-:W-:Y:S01]  /*9050*/  R2UR UR59, R13 ;  /* 0x000000000d3b72ca */ /* 0x000fe200000e0000 */
[----:B------:R-:W-:Y:S01]  /*9060*/  VIADD R5, R5, 0x700 ;  /* 0x0000070005057836 */ /* 0x000fe20000000000 */
[----:B------:R-:W-:Y:S02]  /*9070*/  WARPGROUP.DEPBAR.LE gsb0, 0x0 ;  /* 0x00008000000079c5 */ /* 0x000fe40000010000 */
[----:B------:R-:W-:-:S09]  /*9080*/  WARPGROUP.ARRIVE ;  /* 0x00000000000079c5 */ /* 0x000fd20000000000 */
[----:B------:R-:W-:Y:S01]  /*9090*/  HGMMA.64x64x16.F32 R24, gdesc[UR56].tnspA, R24, gsb0 ;  /* 0x20e00000381879f0 */ /* 0x000fe20008000818 */
[----:B------:R-:W-:Y:S01]  /*90a0*/  R2UR UR56, R12 ;  /* 0x000000000c3872ca */ /* 0x000fe200000e0000 */
[----:B------:R-:W-:Y:S01]  /*90b0*/  UMOV UR57, 0x40000040 ;  /* 0x4000004000397882 */ /* 0x000fe20000000000 */
[----:B------:R-:W-:Y:S02]  /*90c0*/  R2UR UR58, R10 ;  /* 0x000000000a3a72ca */ /* 0x000fe400000e0000 */
[----:B------:R-:W-:Y:S01]  /*90d0*/  R2UR UR59, R11 ;  /* 0x000000000b3b72ca */ /* 0x000fe200000e0000 */
[----:B------:R-:W-:Y:S02]  /*90e0*/  WARPGROUP.DEPBAR.LE gsb0, 0x0 ;  /* 0x00008000000079c5 */ /* 0x000fe40000010000 */
[----:B------:R-:W-:-:S10]  /*90f0*/  WARPGROUP.ARRIVE ;  /* 0x00000000000079c5 */ /* 0x000fd40000000000 */
        /* <DEDUP_REMOVED lines=8> */
[----:B------:R-:W-:-:S05]  /*9180*/  VIADD R5, R233, 0x400 ;  /* 0x00000400e9057836 */ /* 0x000fca0000000000 */
[----:B------:R-:W-:Y:S01]  /*9190*/  R2UR UR52, R5 ;  /* 0x00000000053472ca */ /* 0x000fe200000e0000 */
[----:B------:R-:W-:Y:S01]  /*91a0*/  UMOV UR53, 0x40000040 ;  /* 0x4000004000357882 */ /* 0x000fe20000000000 */
[----:B------:R-:W-:Y:S02]  /*91b0*/  WARPGROUP.DEPBAR.LE gsb0, 0x0 ;  /* 0x00008000000079c5 */ /* 0x000fe40000010000 */
[----:B------:R-:W-:Y:S01]  /*91c0*/  WARPGROUP.ARRIVE ;  /* 0x00000000000079c5 */ /* 0x000fe20000000000 */
[----:B------:R-:W-:Y:S01]  /*91d0*/  VIADD R5, R233, 0x480 ;  /* 0x00000480e9057836 */ /* 0x000fe20000000000 */
[----:B------:R-:W-:Y:S01]  /*91e0*/  UMOV UR45, 0x40000040 ;  /* 0x40000040002d7882 */ /* 0x000fe20000000000 */
[----:B------:R-:W-:Y:S01]  /*91f0*/  UMOV UR25, 0x40000040 ;  /* 0x4000004000197882 */ /* 0x000fe20000000000 */
[----:B------:R-:W-:Y:S01]  /*9200*/  UMOV UR5, 0x40000040 ;  /* 0x4000004000057882 */ /* 0x000fe20000000000 */
[----:B------:R1:W-:Y:S04]  /*9210*/  REDG.E.ADD.F32x4.FTZ.RN.STRONG.GPU desc[UR8][R8.64+0x4000], R24 ;  /* 0x00400018080079a6 */ /* 0x0003e8000c10f788 */
[----:B------:R-:W-:Y:S01]  /*9220*/  HGMMA.64x16x16.F32 R144, gdesc[UR52].tnspA.tnspB, R144, gsb0 ;  /* 0x60200000349079f0 */ /* 0x000fe20008000890 */
[----:B------:R-:W-:-:S02]  /*9230*/  R2UR UR54, R22 ;  /* 0x00000000163672ca */ /* 0x000fc400000e0000 */
[----:B------:R-:W-:Y:S02]  /*9240*/  R2UR UR55, R23 ;  /* 0x00000000173772ca */ /* 0x000fe400000e0000 */
[----:B------:R-:W-:Y:S01]  /*9250*/  R2UR UR44, R5 ;  /* 0x00000000052c72ca */ /* 0x000fe200000e0000 */
[----:B------:R-:W-:Y:S01]  /*9260*/  UMOV UR41, UR25 ;  /* 0x0000001900297c82 */ /* 0x000fe20008000000 */
[----:B------:R-:W-:Y:S01]  /*9270*/  UMOV UR37, UR25 ;  /* 0x0000001900257c82 */ /* 0x000fe20008000000 */
[----:B------:R-:W-:Y:S01]  /*9280*/  UMOV UR33, UR25 ;  /* 0x0000001900217c82 */ /* 0x000fe20008000000 */
[----:B------:R-:W-:Y:S01]  /*9290*/  UMOV UR21, UR5 ;  /* 0x0000000500157c82 */ /* 0x000fe20008000000 */
[----:B------:R-:W-:Y:S01]  /*92a0*/  UMOV UR17, UR5 ;  /* 0x0000000500117c82 */ /* 0x000fe20008000000 */
[----:B------:R-:W-:Y:S01]  /*92b0*/  UMOV UR13, UR5 ;  /* 0x00000005000d7c82 */ /* 0x000fe20008000000 */
[----:B------:R1:W-:Y:S01]  /*92c0*/  REDG.E.ADD.F32x4.FTZ.RN.STRONG.GPU desc[UR8][R8.64+0x4800], R28 ;  /* 0x0048001c080079a6 */ /* 0x0003e2000c10f788 */
[----:B------:R-:W-:-:S02]  /*92d0*/  WARPGROUP.DEPBAR.LE gsb0, 0x0 ;  /* 0x00008000000079c5 */ /* 0x000fc40000010000 */
[----:B------:R-:W-:Y:S01]  /*92e0*/  WARPGROUP.ARRIVE ;  /* 0x00000000000079c5 */ /* 0x000fe20000000000 */
[C---:B------:R-:W-:Y:S01]  /*92f0*/  VIADD R5, R233.reuse, 0x500 ;  /* 0x00000500e9057836 */ /* 0x040fe20000000000 */
[----:B------:R1:W-:Y:S04]  /*9300*/  REDG.E.ADD.F32x4.FTZ.RN.STRONG.GPU desc[UR8][R8.64+0x5000], R32 ;  /* 0x00500020080079a6 */ /* 0x0003e8000c10f788 */
[----:B------:R-:W-:Y:S01]  /*9310*/  HGMMA.64x16x16.F32 R160, gdesc[UR52].tnspA.tnspB, R160, gsb0 ;  /* 0x6020000034a079f0 */ /* 0x000fe200080008a0 */
[----:B------:R-:W-:Y:S01]  /*9320*/  R2UR UR54, R216 ;  /* 0x00000000d83672ca */ /* 0x000fe200000e0000 */
[----:B------:R-:W-:Y:S01]  /*9330*/  VIADD R233, R233, 0x580 ;  /* 0x00000580e9e97836 */ /* 0x000fe20000000000 */
[----:B------:R-:W-:Y:S01]  /*9340*/  R2UR UR55, R217 ;  /* 0x00000000d93772ca */ /* 0x000fe200000e0000 */
[----:B------:R1:W-:Y:S01]  /*9350*/  REDG.E.ADD.F32x4.FTZ.RN.STRONG.GPU desc[UR8][R8.64+0x5800], R36 ;  /* 0x00580024080079a6 */ /* 0x0003e2000c10f788 */
[----:B------:R-:W-:-:S02]  /*9360*/  WARPGROUP.DEPBAR.LE gsb0, 0x0 ;  /* 0x00008000000079c5 */ /* 0x000fc40000010000 */
[----:B------:R-:W-:Y:S01]  /*9370*/  WARPGROUP.ARRIVE ;  /* 0x00000000000079c5 */ /* 0x000fe20000000000 */
[----:B------:R-:W-:Y:S01]  /*9380*/  R2UR UR24, R5 ;  /* 0x00000000051872ca */ /* 0x000fe200000e0000 */
[----:B------:R1:W-:Y:S07]  /*9390*/  REDG.E.ADD.F32x4.FTZ.RN.STRONG.GPU desc[UR8][R8.64+0x6000], R40 ;  /* 0x00600028080079a6 */ /* 0x0003ee000c10f788 */
[----:B------:R-:W-:Y:S01]  /*93a0*/  HGMMA.64x16x16.F32 R176, gdesc[UR52].tnspA.tnspB, R176, gsb0 ;  /* 0x6020000034b079f0 */ /* 0x000fe200080008b0 */
[----:B------:R-:W-:Y:S01]  /*93b0*/  R2UR UR54, R218 ;  /* 0x00000000da3672ca */ /* 0x000fe200000e0000 */
[----:B------:R1:W-:Y:S01]  /*93c0*/  REDG.E.ADD.F32x4.FTZ.RN.STRONG.GPU desc[UR8][R8.64+0x6800], R44 ;  /* 0x0068002c080079a6 */ /* 0x0003e2000c10f788 */
[----:B------:R-:W-:-:S02]  /*93d0*/  R2UR UR55, R219 ;  /* 0x00000000db3772ca */ /* 0x000fc400000e0000 */
[----:B------:R-:W-:Y:S01]  /*93e0*/  R2UR UR4, R233 ;  /* 0x00000000e90472ca */ /* 0x000fe200000e0000 */
[----:B------:R1:W-:Y:S01]  /*93f0*/  REDG.E.ADD.F32x4.FTZ.RN.STRONG.GPU desc[UR8][R8.64+0x7000], R48 ;  /* 0x00700030080079a6 */ /* 0x0003e2000c10f788 */
[----:B------:R-:W-:Y:S01]  /*9400*/  UMOV UR40, UR24 ;  /* 0x0000001800287c82 */ /* 0x000fe20008000000 */
[----:B------:R-:W-:Y:S01]  /*9410*/  UMOV UR36, UR24 ;  /* 0x0000001800247c82 */ /* 0x000fe20008000000 */
[----:B------:R-:W-:Y:S01]  /*9420*/  UMOV UR32, UR24 ;  /* 0x0000001800207c82 */ /* 0x000fe20008000000 */
[----:B------:R1:W-:Y:S08]  /*9430*/  REDG.E.ADD.F32x4.FTZ.RN.STRONG.GPU desc[UR8][R8.64+0x7800], R52 ;  /* 0x00780034080079a6 */ /* 0x0003f0000c10f788 */
[----:B------:R-:W-:Y:S01]  /*9440*/  UMOV UR20, UR4 ;  /* 0x0000000400147c82 */ /* 0x000fe20008000000 */
[----:B------:R-:W-:Y:S01]  /*9450*/  UMOV UR16, UR4 ;  /* 0x0000000400107c82 */ /* 0x000fe20008000000 */
[----:B------:R-:W-:Y:S01]  /*9460*/  UMOV UR12, UR4 ;  /* 0x00000004000c7c82 */ /* 0x000fe20008000000 */
[----:B------:R-:W-:-:S02]  /*9470*/  WARPGROUP.DEPBAR.LE gsb0, 0x0 ;  /* 0x00008000000079c5 */ /* 0x000fc40000010000 */
[----:B------:R-:W-:-:S06]  /*9480*/  WARPGROUP.ARRIVE ;  /* 0x00000000000079c5 */ /* 0x000fcc0000000000 */
[----:B------:R-:W-:Y:S01]  /*9490*/  HGMMA.64x16x16.F32 R192, gdesc[UR52].tnspA.tnspB, R192, gsb0 ;  /* 0x6020000034c079f0 */ /* 0x000fe200080008c0 */
[----:B------:R-:W-:Y:S02]  /*94a0*/  R2UR UR54, R220 ;  /* 0x00000000dc3672ca */ /* 0x000fe400000e0000 */
[----:B------:R-:W-:Y:S01]  /*94b0*/  R2UR UR55, R221 ;  /* 0x00000000dd3772ca */ /* 0x000fe200000e0000 */
[----:B------:R-:W-:Y:S02]  /*94c0*/  WARPGROUP.DEPBAR.LE gsb0, 0x0 ;  /* 0x00008000000079c5 */ /* 0x000fe40000010000 */
[----:B------:R-:W-:-:S10]  /*94d0*/  WARPGROUP.ARRIVE ;  /* 0x00000000000079c5 */ /* 0x000fd40000000000 */
[----:B------:R-:W-:Y:S03]  /*94e0*/  HGMMA.64x16x16.F32 R208, gdesc[UR52].tnspA.tnspB, R208, gsb0 ;  /* 0x6020000034d079f0 */ /* 0x000fe600080008d0 */
[----:B------:R-:W-:Y:S02]  /*94f0*/  WARPGROUP.DEPBAR.LE gsb0, 0x0 ;  /* 0x00008000000079c5 */ /* 0x000fe40000010000 */
[----:B------:R-:W-:-:S06]  /*9500*/  WARPGROUP.ARRIVE ;  /* 0x00000000000079c5 */ /* 0x000fcc0000000000 */
[----:B------:R-:W-:Y:S01]  /*9510*/  HGMMA.64x16x16.F32 R144, gdesc[UR44].tnspA.tnspB, R144, gsb0 ;  /* 0x602000002c9079f0 */ /* 0x000fe20008000890 */
[----:B------:R-:W-:Y:S02]  /*9520*/  R2UR UR46, R222 ;  /* 0x00000000de2e72ca */ /* 0x000fe400000e0000 */
[----:B------:R-:W-:Y:S01]  /*9530*/  R2UR UR47, R223 ;  /* 0x00000000df2f72ca */ /* 0x000fe200000e0000 */
[----:B------:R-:W-:Y:S02]  /*9540*/  WARPGROUP.DEPBAR.LE gsb0, 0x0 ;  /* 0x00008000000079c5 */ /* 0x000fe40000010000 */
[----:B------:R-:W-:-:S10]  /*9550*/  WARPGROUP.ARRIVE ;  /* 0x00000000000079c5 */ /* 0x000fd40000000000 */
        /* <DEDUP_REMOVED lines=51> */
[----:B-1----:R-:W-:Y:S05]  /*9890*/  @!P0 BRA `(.L_x_18) ;  /* 0x0000000000048947 */ /* 0x002fea0003800000 */
[----:B------:R-:W-:Y:S01]  /*98a0*/  BPT.TRAP 0x1 ;  /* 0x000000040000795c */ /* 0x000fe20000300000 */
.L_x_18:
[----:B------:R-:W2:Y:S01]  /*98b0*/  LDL R5, [R1] ;  /* 0x0000000001057983 */ /* 0x000ea20000100800 */
[----:B------:R-:W-:Y:S01]  /*98c0*/  VIADD R16, R16, 0x1 ;  /* 0x0000000110107836 */ /* 0x000fe20000000000 */
[----:B------:R-:W-:Y:S01]  /*98d0*/  LOP3.LUT R18, R18, 0x1, RZ, 0x3c, !PT ;  /* 0x0000000112127812 */ /* 0x000fe200078e3cff */
[----:B------:R-:W-:Y:S02]  /*98e0*/  VIADD R3, R3, 0x1 ;  /* 0x0000000103037836 */ /* 0x000fe40000000000 */
[----:B------:R-:W-:-:S03]  /*98f0*/  VIADD R17, R17, 0x31820 ;  /* 0x0003182011117836 */ /* 0x000fc60000000000 */
[C---:B------:R-:W-:Y:S02]  /*9900*/  ISETP.NE.AND P0, PT, R3.reuse, 0x2, PT ;  /* 0x000000020300780c */ /* 0x040fe40003f05270 */
[----:B------:R-:W-:Y:S02]  /*9910*/  PRMT R17, RZ, 0x654, R17 ;  /* 0x00000654ff117816 */ /* 0x000fe40000000011 */
[----:B------:R-:W-:Y:S02]  /*9920*/  SEL R6, RZ, 0x1, P0 ;  /* 0x00000001ff067807 */ /* 0x000fe40000000000 */
[----:B------:R1:W-:Y:S01]  /*9930*/  SYNCS.ARRIVE.TRANS64.RED.A1T0 RZ, [R17+URZ], RZ ;  /* 0x000000ff11ff79a7 */ /* 0x0003e2000810043f */
[----:B------:R-:W-:Y:S02]  /*9940*/  SEL R3, R3, RZ, P0 ;  /* 0x000000ff03037207 */ /* 0x000fe40000000000 */
[----:B------:R-:W-:Y:S02]  /*9950*/  LOP3.LUT R19, R19, R6, RZ, 0x3c, !PT ;  /* 0x0000000613137212 */ /* 0x000fe400078e3cff */
[----:B--2---:R-:W-:-:S13]  /*9960*/  ISETP.GE.AND P1, PT, R16, R5, PT ;  /* 0x000000051000720c */ /* 0x004fda0003f26270 */
[----:B-1----:R-:W-:Y:S05]  /*9970*/  @!P1 BRA `(.L_x_19) ;  /* 0xffffff7400b49947 */ /* 0x002fea000383ffff */
.L_x_8:
[----:B------:R-:W-:Y:S01]  /*9980*/  IMAD.U32 R16, RZ, RZ, UR60 ;  /* 0x0000003cff107e24 */ /* 0x000fe2000f8e00ff */
[----:B------:R-:W-:Y:S02]  /*9990*/  ULDC UR4, c[0x0][0x740] ;  /* 0x0001d00000047ab9 */ /* 0x000fe40000000800 */
[----:B------:R-:W-:Y:S01]  /*99a0*/  FMUL.FTZ R136, R136, UR4 ;  /* 0x0000000488887c20 */ /* 0x000fe20008410000 */
[----:B------:R-:W-:Y:S01]  /*99b0*/  FMUL.FTZ R137, R137, UR4 ;  /* 0x0000000489897c20 */ /* 0x000fe20008410000 */
[----:B------:R-:W-:Y:S01]  /*99c0*/  LOP3.LUT P0, RZ, R16, 0x3ff, RZ, 0xc0, !PT ;  /* 0x000003ff10ff7812 */ /* 0x000fe2000780c0ff */
[----:B------:R-:W-:Y:S01]  /*99d0*/  FMUL.FTZ R138, R138, UR4 ;  /* 0x000000048a8a7c20 */ /* 0x000fe20008410000 */
        /* <DEDUP_REMOVED lines=77> */
[----:B------:R-:W-:Y:S06]  /*9eb0*/  @!P0 BRA `(.L_x_20) ;  /* 0x0000000000408947 */ /* 0x000fec0003800000 */
[----:B------:R-:W-:Y:S01]  /*9ec0*/  MOV R2, 0x0 ;  /* 0x0000000000027802 */ /* 0x000fe20000000f00 */
[----:B------:R-:W-:Y:S01]  /*9ed0*/  ULDC.64 UR4, c[0x4][0x70] ;  /* 0x01001c0000047ab9 */ /* 0x000fe20000000a00 */
[----:B------:R-:W-:Y:S01]  /*9ee0*/  ULDC.64 UR6, c[0x4][0x8] ;  /* 0x0100020000067ab9 */ /* 0x000fe20000000a00 */
[----:B------:R-:W-:Y:S02]  /*9ef0*/  IMAD.U32 R4, RZ, RZ, UR4 ;  /* 0x00000004ff047e24 */ /* 0x000fe4000f8e00ff */
[----:B------:R-:W-:Y:S01]  /*9f00*/  IMAD.U32 R5, RZ, RZ, UR5 ;  /* 0x00000005ff057e24 */ /* 0x000fe2000f8e00ff */
[----:B------:R-:W1:Y:S01]  /*9f10*/  LDC.64 R2, c[0x4][R2] ;  /* 0x0100000002027b82 */ /* 0x000e620000000a00 */
[----:B------:R-:W-:Y:S01]  /*9f20*/  ULDC.64 UR4, c[0x4][0x78] ;  /* 0x01001e0000047ab9 */ /* 0x000fe20000000a00 */
[----:B------:R-:W-:Y:S02]  /*9f30*/  IMAD.U32 R10, RZ, RZ, UR6 ;  /* 0x00000006ff0a7e24 */ /* 0x000fe4000f8e00ff */
[----:B------:R-:W-:-:S02]  /*9f40*/  IMAD.U32 R6, RZ, RZ, UR4 ;  /* 0x00000004ff067e24 */ /* 0x000fc4000f8e00ff */
[----:B------:R-:W-:Y:S02]  /*9f50*/  IMAD.U32 R7, RZ, RZ, UR5 ;  /* 0x00000005ff077e24 */ /* 0x000fe4000f8e00ff */
[----:B------:R-:W-:Y:S02]  /*9f60*/  IMAD.U32 R11, RZ, RZ, UR7 ;  /* 0x00000007ff0b7e24 */ /* 0x000fe4000f8e00ff */
[----:B------:R-:W-:Y:S02]  /*9f70*/  IMAD.MOV.U32 R8, RZ, RZ, 0x70 ;  /* 0x00000070ff087424 */ /* 0x000fe400078e00ff */
[----:B------:R-:W-:Y:S02]  /*9f80*/  IMAD.MOV.U32 R12, RZ, RZ, 0x1 ;  /* 0x00000001ff0c7424 */ /* 0x000fe400078e00ff */
[----:B------:R-:W-:-:S07]  /*9f90*/  IMAD.MOV.U32 R13, RZ, RZ, RZ ;  /* 0x000000ffff0d7224 */ /* 0x000fce00078e00ff */
[----:B------:R-:W-:-:S07]  /*9fa0*/  LEPC R20, `(.L_x_20) ;  /* 0x000000001014794e */ /* 0x000fce0000000000 */
[----:B-1----:R-:W-:Y:S05]  /*9fb0*/  CALL.ABS.NOINC R2 ;  /* 0x0000000002007343 */ /* 0x002fea0003c00000 */
.L_x_20:
[----:B------:R-:W-:-:S06]  /*9fc0*/  UIADD3 UR4, UR60, 0xa000, URZ ;  /* 0x0000a0003c047890 */ /* 0x000fcc000fffe03f */
[----:B------:R-:W-:-:S05]  /*9fd0*/  IMAD.U32 R17, RZ, RZ, UR4 ;  /* 0x00000004ff117e24 */ /* 0x000fca000f8e00ff */
[----:B------:R-:W-:-:S13]  /*9fe0*/  LOP3.LUT P0, RZ, R17, 0x3ff, RZ, 0xc0, !PT ;  /* 0x000003ff11ff7812 */ /* 0x000fda000780c0ff */
[----:B------:R-:W-:Y:S05]  /*9ff0*/  @!P0 BRA `(.L_x_21) ;  /* 0x0000000000408947 */ /* 0x000fea0003800000 */
        /* <DEDUP_REMOVED lines=16> */
.L_x_21:
        /* <DEDUP_REMOVED lines=18> */
.L_x_22:
        /* <DEDUP_REMOVED lines=18> */
.L_x_23:
[----:B------:R-:W2:Y:S01]  /*a340*/  LDL.LU R2, [R1+0x4] ;  /* 0x0000040001027983 */ /* 0x000ea20000300800 */
[----:B------:R-:W-:Y:S05]  /*a350*/  WARPSYNC.ALL ;  /* 0x0000000000007948 */ /* 0x000fea0003800000 */
[----:B------:R-:W1:Y:S01]  /*a360*/  S2R R0, SR_TID.X ;  /* 0x0000000000007919 */ /* 0x000e620000002100 */
[----:B------:R-:W-:Y:S02]  /*a370*/  F2FP.F16.F32.PACK_AB R56, R57, R56 ;  /* 0x000000383938723e */ /* 0x000fe400000000ff */
[----:B------:R-:W-:Y:S02]  /*a380*/  F2FP.F16.F32.PACK_AB R57, R59, R58 ;  /* 0x0000003a3b39723e */ /* 0x000fe400000000ff */
[----:B------:R-:W-:-:S02]  /*a390*/  F2FP.F16.F32.PACK_AB R64, R65, R64 ;  /* 0x000000404140723e */ /* 0x000fc400000000ff */
[----:B------:R-:W-:Y:S02]  /*a3a0*/  F2FP.F16.F32.PACK_AB R58, R61, R60 ;  /* 0x0000003c3d3a723e */ /* 0x000fe400000000ff */
[----:B------:R-:W-:Y:S02]  /*a3b0*/  F2FP.F16.F32.PACK_AB R59, R63, R62 ;  /* 0x0000003e3f3b723e */ /* 0x000fe400000000ff */
[----:B------:R-:W-:Y:S02]  /*a3c0*/  F2FP.F16.F32.PACK_AB R65, R67, R66 ;  /* 0x000000424341723e */ /* 0x000fe400000000ff */
        /* <DEDUP_REMOVED lines=9> */
[----:B------:R-:W-:Y:S01]  /*a460*/  F2FP.F16.F32.PACK_AB R82, R85, R84 ;  /* 0x000000545552723e */ /* 0x000fe200000000ff */
[----:B-1----:R-:W-:Y:S01]  /*a470*/  VIADD R6, R0, 0xffffff80 ;  /* 0xffffff8000067836 */ /* 0x002fe20000000000 */
[----:B------:R-:W-:Y:S02]  /*a480*/  F2FP.F16.F32.PACK_AB R83, R87, R86 ;  /* 0x000000565753723e */ /* 0x000fe400000000ff */
[----:B------:R-:W-:Y:S01]  /*a490*/  F2FP.F16.F32.PACK_AB R89, R91, R90 ;  /* 0x0000005a5b59723e */ /* 0x000fe200000000ff */
[----:B------:R-:W-:Y:S01]  /*a4a0*/  IMAD.SHL.U32 R0, R6, 0x40, RZ ;  /* 0x0000004006007824 */ /* 0x000fe200078e00ff */
[----:B------:R-:W-:Y:S02]  /*a4b0*/  SHF.R.S32.HI R7, RZ, 0x1f, R6 ;  /* 0x0000001fff077819 */ /* 0x000fe40000011406 */
[----:B------:R-:W-:Y:S02]  /*a4c0*/  F2FP.F16.F32.PACK_AB R96, R97, R96 ;  /* 0x000000606160723e */ /* 0x000fe400000000ff */
[----:B------:R-:W-:-:S02]  /*a4d0*/  LEA.HI R5, R7, R6, RZ, 0x4 ;  /* 0x0000000607057211 */ /* 0x000fc400078f20ff */
[----:B------:R-:W-:Y:S02]  /*a4e0*/  LEA.HI R8, R7, R6, RZ, 0x7 ;  /* 0x0000000607087211 */ /* 0x000fe400078f38ff */
[----:B------:R-:W-:Y:S02]  /*a4f0*/  SHF.R.S32.HI R4, RZ, 0x4, R5 ;  /* 0x00000004ff047819 */ /* 0x000fe40000011405 */
[----:B------:R-:W-:Y:S02]  /*a500*/  SHF.R.S32.HI R8, RZ, 0x7, R8 ;  /* 0x00000007ff087819 */ /* 0x000fe40000011408 */
[----:B------:R-:W-:Y:S02]  /*a510*/  LEA.HI R5, R5, R4, RZ, 0x1 ;  /* 0x0000000405057211 */ /* 0x000fe400078f08ff */
[----:B------:R-:W-:Y:S02]  /*a520*/  F2FP.F16.F32.PACK_AB R90, R93, R92 ;  /* 0x0000005c5d5a723e */ /* 0x000fe400000000ff */
[----:B------:R-:W-:-:S02]  /*a530*/  LOP3.LUT R5, R5, 0x7ffffe, RZ, 0xc0, !PT ;  /* 0x007ffffe05057812 */ /* 0x000fc400078ec0ff */
[----:B------:R-:W-:Y:S02]  /*a540*/  F2FP.F16.F32.PACK_AB R91, R95, R94 ;  /* 0x0000005e5f5b723e */ /* 0x000fe400000000ff */
[----:B------:R-:W-:Y:S01]  /*a550*/  F2FP.F16.F32.PACK_AB R97, R99, R98 ;  /* 0x000000626361723e */ /* 0x000fe200000000ff */
[----:B------:R-:W-:Y:S01]  /*a560*/  IMAD.IADD R5, R4, 0x1, -R5 ;  /* 0x0000000104057824 */ /* 0x000fe200078e0a05 */
[----:B------:R-:W-:Y:S02]  /*a570*/  F2FP.F16.F32.PACK_AB R104, R105, R104 ;  /* 0x000000686968723e */ /* 0x000fe400000000ff */
[----:B------:R-:W-:Y:S01]  /*a580*/  F2FP.F16.F32.PACK_AB R98, R101, R100 ;  /* 0x000000646562723e */ /* 0x000fe200000000ff */
[----:B------:R-:W-:Y:S01]  /*a590*/  IMAD R5, R8, 0xa, R5 ;  /* 0x0000000a08057824 */ /* 0x000fe200078e0205 */
        /* <DEDUP_REMOVED lines=52> */
[----:B------:R-:W-:Y:S01]  /*a8e0*/  F2FP.F16.F32.PACK_AB R211, R215, R214 ;  /* 0x000000d6d7d3723e */ /* 0x000fe200000000ff */
[----:B--2---:R-:W-:Y:S01]  /*a8f0*/  IMAD.SHL.U32 R3, R2, 0x10, RZ ;  /* 0x0000001002037824 */ /* 0x004fe200078e00ff */
[----:B------:R-:W-:Y:S02]  /*a900*/  LOP3.LUT R2, R0, 0x1c0, RZ, 0xc0, !PT ;  /* 0x000001c000027812 */ /* 0x000fe400078ec0ff */
[----:B------:R-:W-:Y:S02]  /*a910*/  LEA.HI R0, R7, R6, RZ, 0x3 ;  /* 0x0000000607007211 */ /* 0x000fe400078f18ff */
[----:B------:R-:W-:-:S04]  /*a920*/  LOP3.LUT R3, R2, 0x30, R3, 0xf8, !PT ;  /* 0x0000003002037812 */ /* 0x000fc800078ef803 */
[----:B------:R-:W-:Y:S02]  /*a930*/  LOP3.LUT R0, R3, 0x8, R0, 0xf8, !PT ;  /* 0x0000000803007812 */ /* 0x000fe400078ef800 */
[----:B------:R-:W-:Y:S02]  /*a940*/  SHF.R.U32.HI R3, RZ, 0x3, R2 ;  /* 0x00000003ff037819 */ /* 0x000fe40000011602 */
[----:B------:R-:W-:Y:S02]  /*a950*/  LEA.HI R2, R7, R6, RZ, 0x5 ;  /* 0x0000000607027211 */ /* 0x000fe400078f28ff */
[----:B------:R-:W-:Y:S02]  /*a960*/  LOP3.LUT R0, R0, R3, RZ, 0x3c, !PT ;  /* 0x0000000300007212 */ /* 0x000fe400078e3cff */
[----:B------:R-:W-:Y:S02]  /*a970*/  SHF.R.S32.HI R2, RZ, 0x5, R2 ;  /* 0x00000005ff027819 */ /* 0x000fe40000011402 */
[----:B------:R-:W-:Y:S01]  /*a980*/  F2FP.F16.F32.PACK_AB R6, R141, R140 ;  /* 0x0000008c8d06723e */ /* 0x000fe200000000ff */
[----:B------:R-:W-:Y:S01]  /*a990*/  IMAD.U32 R0, R5, 0x200, R0 ;  /* 0x0000020005007824 */ /* 0x000fe200078e0000 */
[----:B------:R-:W-:-:S02]  /*a9a0*/  F2FP.F16.F32.PACK_AB R5, R139, R138 ;  /* 0x0000008a8b05723e */ /* 0x000fc400000000ff */
[----:B------:R-:W-:Y:S01]  /*a9b0*/  F2FP.F16.F32.PACK_AB R7, R143, R142 ;  /* 0x0000008e8f07723e */ /* 0x000fe200000000ff */
[----:B------:R-:W1:Y:S01]  /*a9c0*/  SHFL.IDX PT, R2, R2, RZ, 0x1f ;  /* 0x00001fff02027589 */ /* 0x000e6200000e0000 */
[----:B------:R-:W-:Y:S01]  /*a9d0*/  LEA R0, R0, UR60, 0x1 ;  /* 0x0000003c00007c11 */ /* 0x000fe2000f8e08ff */
[----:B------:R-:W-:Y:S01]  /*a9e0*/  BAR.SYNC.DEFER_BLOCKING 0x1, 0x100 ;  /* 0x0044000000007b1d */ /* 0x000fe20000010000 */
[----:B-1----:R-:W-:-:S05]  /*a9f0*/  ISETP.NE.AND P0, PT, R2, 0x7, PT ;  /* 0x000000070200780c */ /* 0x002fca0003f05270 */
[----:B------:R1:W-:Y:S04]  /*aa00*/  STSM.16.MT88.4 [R0+0xa000], R56 ;  /* 0x00a0003800007844 */ /* 0x0003e80000004200 */
        /* <DEDUP_REMOVED lines=9> */
[----:B------:R1:W-:Y:S04]  /*aaa0*/  STSM.16.MT88.4 [R0], R4 ;  /* 0x0000000400007844 */ /* 0x0003e80000004200 */
        /* <DEDUP_REMOVED lines=8> */
[----:B------:R1:W-:Y:S01]  /*ab30*/  STSM.16.MT88.4 [R0+0x7000], R208 ;  /* 0x007000d000007844 */ /* 0x0003e20000004200 */
[----:B------:R-:W-:Y:S01]  /*ab40*/  @!PT LDS RZ, [RZ] ;  /* 0x00000000fffff984 */ /* 0x000fe20000000800 */
[----:B------:R-:W-:Y:S01]  /*ab50*/  @!PT LDS RZ, [RZ] ;  /* 0x00000000fffff984 */ /* 0x000fe20000000800 */
[----:B------:R-:W-:Y:S01]  /*ab60*/  @!PT LDS RZ, [RZ] ;  /* 0x00000000fffff984 */ /* 0x000fe20000000800 */
[----:B------:R-:W-:Y:S01]  /*ab70*/  @!PT LDS RZ, [RZ] ;  /* 0x00000000fffff984 */ /* 0x000fe20000000800 */
[----:B------:R2:W-:Y:S06]  /*ab80*/  MEMBAR.ALL.CTA ;  /* 0x0000000000007992 */ /* 0x0005ec0000008000 */
[----:B--2---:R-:W2:Y:S02]  /*ab90*/  FENCE.VIEW.ASYNC.S ;  /* 0x00000000000073c6 */ /* 0x004ea40000000000 */
[----:B--2---:R-:W-:Y:S06]  /*aba0*/  BAR.ARV 0x1, 0x120 ;  /* 0x0044800000007b1d */ /* 0x004fec0000002000 */
[----:B------:R-:W-:Y:S05]  /*abb0*/  @P0 BRA `(.L_x_24) ;  /* 0x0000000000c80947 */ /* 0x000fea0003800000 */
[----:B------:R-:W-:Y:S01]  /*abc0*/  BAR.SYNC.DEFER_BLOCKING 0x1, 0x120 ;  /* 0x0044800000007b1d */ /* 0x000fe20000010000 */
[----:B------:R-:W-:-:S05]  /*abd0*/  ELECT P0, URZ, PT ;  /* 0x00000000003f782f */ /* 0x000fca0003800000 */
[----:B------:R-:W-:Y:S08]  /*abe0*/  BSSY B0, `(.L_x_24) ;  /* 0x000002f000007945 */ /* 0x000ff00003800000 */
[----:B------:R-:W-:Y:S05]  /*abf0*/  @!P0 BRA `(.L_x_25) ;  /* 0x0000000000b48947 */ /* 0x000fea0003800000 */
[----:B------:R-:W2:Y:S01]  /*ac00*/  S2UR UR10, SR_CTAID.X ;  /* 0x00000000000a79c3 */ /* 0x000ea20000002500 */
[----:B------:R-:W-:Y:S01]  /*ac10*/  ULDC.64 UR6, c[0x0][0x198] ;  /* 0x0000660000067ab9 */ /* 0x000fe20000000a00 */
[----:B------:R-:W-:Y:S02]  /*ac20*/  UIADD3 UR8, UR60, 0xa000, URZ ;  /* 0x0000a0003c087890 */ /* 0x000fe4000fffe03f */
[----:B------:R-:W-:Y:S02]  /*ac30*/  UIADD3 UR4, UP0, UR6, 0x770, URZ ;  /* 0x0000077006047890 */ /* 0x000fe4000ff1e03f */
[----:B------:R-:W-:Y:S02]  /*ac40*/  UIADD3 UR16, UR60, 0xc800, URZ ;  /* 0x0000c8003c107890 */ /* 0x000fe4000fffe03f */
[----:B------:R-:W3:Y:S01]  /*ac50*/  S2UR UR11, SR_CTAID.Y ;  /* 0x00000000000b79c3 */ /* 0x000ee20000002600 */
[----:B------:R-:W-:Y:S02]  /*ac60*/  UIADD3.X UR5, URZ, UR7, URZ, UP0, !UPT ;  /* 0x000000073f057290 */ /* 0x000fe400087fe43f */
[----:B------:R-:W-:-:S02]  /*ac70*/  UIADD3 UR6, UP0, UR6, 0x670, URZ ;  /* 0x0000067006067890 */ /* 0x000fc4000ff1e03f */
[----:B------:R-:W-:Y:S02]  /*ac80*/  UIADD3 UR40, UR60, 0xf000, URZ ;  /* 0x0000f0003c287890 */ /* 0x000fe4000fffe03f */
[----:B------:R-:W-:Y:S01]  /*ac90*/  UIADD3 UR32, UR60, 0x11800, URZ ;  /* 0x000118003c207890 */ /* 0x000fe2000fffe03f */
[----:B------:R-:W4:Y:S01]  /*aca0*/  S2UR UR12, SR_CTAID.Z ;  /* 0x00000000000c79c3 */ /* 0x000f220000002700 */
[----:B------:R-:W-:Y:S01]  /*acb0*/  UIADD3.X UR7, URZ, UR7, URZ, UP0, !UPT ;  /* 0x000000073f077290 */ /* 0x000fe200087fe43f */
[----:B------:R-:W-:Y:S01]  /*acc0*/  UMOV UR9, URZ ;  /* 0x0000003f00097c82 */ /* 0x000fe20008000000 */
[----:B------:R-:W-:Y:S01]  /*acd0*/  UMOV UR17, 0x40 ;  /* 0x0000004000117882 */ /* 0x000fe20000000000 */
[----:B------:R-:W-:Y:S01]  /*ace0*/  UMOV UR41, 0x80 ;  /* 0x0000008000297882 */ /* 0x000fe20000000000 */
[----:B------:R-:W-:Y:S01]  /*acf0*/  UMOV UR33, 0xc0 ;  /* 0x000000c000217882 */ /* 0x000fe20000000000 */
[----:B------:R-:W-:Y:S02]  /*ad00*/  UIADD3 UR24, UR60, 0x2800, URZ ;  /* 0x000028003c187890 */ /* 0x000fe4000fffe03f */
[----:B--2---:R-:W-:Y:S01]  /*ad10*/  UIMAD UR10, UR10, 0x50, URZ ;  /* 0x000000500a0a78a4 */ /* 0x004fe2000f8e023f */
[----:B------:R-:W-:Y:S01]  /*ad20*/  UMOV UR25, 0x40 ;  /* 0x0000004000197882 */ /* 0x000fe20000000000 */
[----:B---3--:R-:W-:-:S05]  /*ad30*/  UMOV UR19, UR11 ;  /* 0x0000000b00137c82 */ /* 0x008fca0008000000 */
[----:B------:R-:W-:Y:S01]  /*ad40*/  UMOV UR18, UR10 ;  /* 0x0000000a00127c82 */ /* 0x000fe20008000000 */
[----:B------:R-:W-:Y:S01]  /*ad50*/  UMOV UR43, UR11 ;  /* 0x0000000b002b7c82 */ /* 0x000fe20008000000 */
[----:B------:R-:W-:Y:S01]  /*ad60*/  UMOV UR42, UR10 ;  /* 0x0000000a002a7c82 */ /* 0x000fe20008000000 */
[----:B------:R-:W-:Y:S01]  /*ad70*/  UMOV UR35, UR11 ;  /* 0x0000000b00237c82 */ /* 0x000fe20008000000 */
[----:B------:R-:W-:Y:S01]  /*ad80*/  UMOV UR34, UR10 ;  /* 0x0000000a00227c82 */ /* 0x000fe20008000000 */
[----:B------:R-:W-:Y:S01]  /*ad90*/  UMOV UR27, UR11 ;  /* 0x0000000b001b7c82 */ /* 0x000fe20008000000 */
[----:B------:R-:W-:Y:S01]  /*ada0*/  UMOV UR26, UR10 ;  /* 0x0000000a001a7c82 */ /* 0x000fe20008000000 */
[----:B----4-:R-:W-:Y:S01]  /*adb0*/  UMOV UR20, UR12 ;  /* 0x0000000c00147c82 */ /* 0x010fe20008000000 */
[----:B------:R-:W-:Y:S01]  /*adc0*/  UMOV UR44, UR12 ;  /* 0x0000000c002c7c82 */ /* 0x000fe20008000000 */
[----:B------:R2:W-:Y:S01]  /*add0*/  UTMASTG.4D [UR8], [UR4] ;  /* 0x00000008040073b5 */ /* 0x0005e20008018000 */
[----:B------:R-:W-:Y:S01]  /*ade0*/  UMOV UR36, UR12 ;  /* 0x0000000c00247c82 */ /* 0x000fe20008000000 */
[----:B------:R-:W-:Y:S01]  /*adf0*/  UMOV UR28, UR12 ;  /* 0x0000000c001c7c82 */ /* 0x000fe20008000000 */
[----:B------:R3:W-:Y:S01]  /*ae00*/  UTMASTG.4D [UR16], [UR4] ;  /* 0x00000010040073b5 */ /* 0x0007e20008018000 */
[----:B------:R-:W-:Y:S01]  /*ae10*/  UTMASTG.4D [UR40], [UR4] ;  /* 0x00000028040073b5 */ /* 0x000fe20008018000 */
[----:B--2---:R-:W-:Y:S01]  /*ae20*/  UMOV UR8, UR60 ;  /* 0x0000003c00087c82 */ /* 0x004fe20008000000 */
[----:B------:R-:W-:Y:S01]  /*ae30*/  UTMASTG.4D [UR32], [UR4] ;  /* 0x00000020040073b5 */ /* 0x000fe20008018000 */
[----:B---3--:R-:W-:Y:S01]  /*ae40*/  UIADD3 UR16, UR60, 0x5000, URZ ;  /* 0x000050003c107890 */ /* 0x008fe2000fffe03f */
[----:B------:R-:W-:Y:S01]  /*ae50*/  UMOV UR17, 0x80 ;  /* 0x0000008000117882 */ /* 0x000fe20000000000 */
[----:B------:R2:W-:Y:S01]  /*ae60*/  UTMASTG.4D [UR8], [UR6] ;  /* 0x00000008060073b5 */ /* 0x0005e20008018000 */
[----:B------:R3:W-:Y:S06]  /*ae70*/  UTMASTG.4D [UR24], [UR6] ;  /* 0x00000018060073b5 */ /* 0x0007ec0008018000 */
[----:B------:R3:W-:Y:S01]  /*ae80*/  UTMASTG.4D [UR16], [UR6] ;  /* 0x00000010060073b5 */ /* 0x0007e20008018000 */
[----:B--2---:R-:W-:Y:S01]  /*ae90*/  UIADD3 UR8, UR60, 0x7800, URZ ;  /* 0x000078003c087890 */ /* 0x004fe2000fffe03f */
[----:B------:R-:W-:-:S08]  /*aea0*/  UMOV UR9, 0xc0 ;  /* 0x000000c000097882 */ /* 0x000fd00000000000 */
[----:B------:R3:W-:Y:S02]  /*aeb0*/  UTMASTG.4D [UR8], [UR6] ;  /* 0x00000008060073b5 */ /* 0x0007e40008018000 */
[----:B---3--:R0:W-:Y:S02]  /*aec0*/  UTMACMDFLUSH ;  /* 0x00000000000079b7 */ /* 0x0081e40000000000 */
.L_x_25:
[----:B------:R-:W-:Y:S05]  /*aed0*/  BSYNC B0 ;  /* 0x0000000000007941 */ /* 0x000fea0003800000 */
.L_x_24:
[----:B------:R-:W-:-:S04]  /*aee0*/  DEPBAR.LE SB0, 0x0 ;  /* 0x000080000000791a */ /* 0x000fc80000000000 */
[----:B------:R-:W-:Y:S05]  /*aef0*/  EXIT ;  /* 0x000000000000794d */ /* 0x000fea0003800000 */
.L_x_4:
[----:B------:R-:W-:-:S08]  /*af00*/  NOP ;  /* 0x0000000000007918 */ /* 0x000fd00000000000 */
[----:B------:R-:W1:-:S00]  /*af10*/  USETMAXREG.DEALLOC.CTAPOOL 0x18 ;  /* 0x00000018000079c8 */ /* 0x000e4000080e0500 */
[----:B-1----:R-:W-:-:S06]  /*af20*/  LOP3.LUT R2, R2, 0x3, RZ, 0xc0, !PT ;  /* 0x0000000302027812 */ /* 0x002fcc00078ec0ff */
[----:B------:R-:W1:Y:S02]  /*af30*/  SHFL.IDX PT, R2, R2, RZ, 0x1f ;  /* 0x00001fff02027589 */ /* 0x000e6400000e0000 */
[----:B-1----:R-:W-:-:S13]  /*af40*/  ISETP.NE.AND P0, PT, R2, RZ, PT ;  /* 0x000000ff0200720c */ /* 0x002fda0003f05270 */
[----:B------:R-:W-:Y:S05]  /*af50*/  @P0 EXIT ;  /* 0x000000000000094d */ /* 0x000fea0003800000 */
[----:B------:R-:W1:Y:S01]  /*af60*/  S2UR UR21, SR_CTAID.Z ;  /* 0x00000000001579c3 */ /* 0x000e620000002700 */
[----:B------:R-:W-:Y:S02]  /*af70*/  IMAD.MOV.U32 R18, RZ, RZ, RZ ;  /* 0x000000ffff127224 */ /* 0x000fe400078e00ff */
[----:B------:R-:W-:Y:S02]  /*af80*/  IMAD.MOV.U32 R6, RZ, RZ, 0x1 ;  /* 0x00000001ff067424 */ /* 0x000fe400078e00ff */
[----:B------:R-:W-:Y:S01]  /*af90*/  IMAD.MOV.U32 R10, RZ, RZ, 0x1 ;  /* 0x00000001ff0a7424 */ /* 0x000fe200078e00ff */
[----:B-1----:R-:W-:-:S13]  /*afa0*/  ISETP.LE.AND P0, PT, RZ, UR21, PT ;  /* 0x00000015ff007c0c */ /* 0x002fda000bf03270 */
[----:B------:R-:W-:Y:S05]  /*afb0*/  @!P0 BRA `(.L_x_26) ;  /* 0x0000001400648947 */ /* 0x000fea0003800000 */
[----:B------:R-:W1:Y:S01]  /*afc0*/  S2R R9, SR_CTAID.Y ;  /* 0x0000000000097919 */ /* 0x000e620000002600 */
[----:B------:R-:W2:Y:S01]  /*afd0*/  LDC.64 R2, c[0x0][0x730] ;  /* 0x0001cc00ff027b82 */ /* 0x000ea20000000a00 */
[----:B------:R-:W-:Y:S01]  /*afe0*/  ULDC UR4, c[0x0][0x2e8] ;  /* 0x0000ba0000047ab9 */ /* 0x000fe20000000800 */
[----:B------:R-:W-:Y:S01]  /*aff0*/  ELECT P0, URZ, PT ;  /* 0x00000000003f782f */ /* 0x000fe20003800000 */
[----:B------:R-:W3:Y:S01]  /*b000*/  S2R R7, SR_CTAID.Z ;  /* 0x0000000000077919 */ /* 0x000ee20000002700 */
[----:B------:R-:W-:Y:S01]  /*b010*/  UISETP.NE.AND UP0, UPT, UR4, 0x1, UPT ;  /* 0x000000010400788c */ /* 0x000fe2000bf05270 */
[----:B------:R-:W-:Y:S01]  /*b020*/  BSSY B0, `(.L_x_26) ;  /* 0x0000152000007945 */ /* 0x000fe20003800000 */
[----:B------:R-:W-:Y:S02]  /*b030*/  IMAD.MOV.U32 R18, RZ, RZ, RZ ;  /* 0x000000ffff127224 */ /* 0x000fe400078e00ff */
[----:B------:R-:W4:Y:S07]  /*b040*/  S2UR UR20, SR_CTAID.Y ;  /* 0x00000000001479c3 */ /* 0x000f2e0000002600 */
[----:B------:R-:W-:Y:S01]  /*b050*/  @UP0 ULDC UR4, c[0x0][0x2ec] ;  /* 0x0000bb0000040ab9 */ /* 0x000fe20000000800 */
[----:B------:R-:W5:Y:S01]  /*b060*/  LDC.64 R4, c[0x0][0x718] ;  /* 0x0001c600ff047b82 */ /* 0x000f620000000a00 */
[----:B------:R-:W-:Y:S01]  /*b070*/  @UP0 ULDC UR6, c[0x0][0x2f0] ;  /* 0x0000bc0000060ab9 */ /* 0x000fe20000000800 */
[----:B-1----:R-:W-:Y:S01]  /*b080*/  SHF.R.S32.HI R9, RZ, 0x1f, R9 ;  /* 0x0000001fff097819 */ /* 0x002fe20000011409 */
[----:B----4-:R-:W-:-:S02]  /*b090*/  UIMAD.WIDE.U32 UR4, UR20, UR4, URZ ;  /* 0x00000004140472a5 */ /* 0x010fc4000f8e003f */
[----:B------:R-:W-:Y:S01]  /*b0a0*/  UMOV UR12, UR20 ;  /* 0x00000014000c7c82 */ /* 0x000fe20008000000 */
[----:B---3--:R-:W-:Y:S01]  /*b0b0*/  SHF.R.S32.HI R7, RZ, 0x1f, R7 ;  /* 0x0000001fff077819 */ /* 0x008fe20000011407 */
[C---:B--2---:R-:W-:Y:S01]  /*b0c0*/  IMAD R10, R9.reuse, R2, RZ ;  /* 0x00000002090a7224 */ /* 0x044fe200078e02ff */
[----:B------:R-:W-:Y:S01]  /*b0d0*/  @UP0 USHF.R.U32.HI UR12, URZ, UR6, UR5 ;  /* 0x000000063f0c0299 */ /* 0x000fe20008011605 */
[----:B-----5:R-:W-:Y:S02]  /*b0e0*/  IMAD R8, R9, R4, RZ ;  /* 0x0000000409087224 */ /* 0x020fe400078e02ff */
[----:B------:R-:W-:Y:S02]  /*b0f0*/  IMAD R15, R3, UR20, R10 ;  /* 0x00000014030f7c24 */ /* 0x000fe4000f8e020a */
[----:B------:R-:W1:Y:S01]  /*b100*/  LDC.64 R10, c[0x0][0x720] ;  /* 0x0001c800ff0a7b82 */ /* 0x000e620000000a00 */
[----:B------:R-:W-:Y:S02]  /*b110*/  IMAD R13, R5, UR20, R8 ;  /* 0x00000014050d7c24 */ /* 0x000fe4000f8e0208 */
[----:B------:R-:W-:-:S04]  /*b120*/  IMAD.WIDE.U32 R4, R4, UR20, RZ ;  /* 0x0000001404047c25 */ /* 0x000fc8000f8e00ff */
[----:B------:R-:W-:Y:S01]  /*b130*/  IMAD.WIDE.U32 R2, R2, UR20, RZ ;  /* 0x0000001402027c25 */ /* 0x000fe2000f8e00ff */
[----:B------:R-:W2:Y:S03]  /*b140*/  LDC.64 R8, c[0x0][0x738] ;  /* 0x0001ce00ff087b82 */ /* 0x000ea60000000a00 */
[----:B------:R-:W-:Y:S02]  /*b150*/  IMAD.IADD R5, R5, 0x1, R13 ;  /* 0x0000000105057824 */ /* 0x000fe400078e020d */
[----:B------:R-:W-:Y:S02]  /*b160*/  IMAD.IADD R3, R3, 0x1, R15 ;  /* 0x0000000103037824 */ /* 0x000fe400078e020f */
[----:B-1----:R-:W-:Y:S02]  /*b170*/  IMAD R12, R7, R10, RZ ;  /* 0x0000000a070c7224 */ /* 0x002fe400078e02ff */
[----:B------:R-:W-:-:S04]  /*b180*/  IMAD.WIDE.U32 R4, R10, UR21, R4 ;  /* 0x000000150a047c25 */ /* 0x000fc8000f8e0004 */
[----:B------:R-:W-:Y:S02]  /*b190*/  IMAD R11, R11, UR21, R12 ;  /* 0x000000150b0b7c24 */ /* 0x000fe4000f8e020c */
[----:B--2---:R-:W-:Y:S02]  /*b1a0*/  IMAD R12, R7, R8, RZ ;  /* 0x00000008070c7224 */ /* 0x004fe400078e02ff */
[----:B------:R-:W-:-:S04]  /*b1b0*/  IMAD.WIDE.U32 R2, R8, UR21, R2 ;  /* 0x0000001508027c25 */ /* 0x000fc8000f8e0002 */
[----:B------:R-:W-:Y:S02]  /*b1c0*/  IMAD R9, R9, UR21, R12 ;  /* 0x0000001509097c24 */ /* 0x000fe4000f8e020c */
[----:B------:R-:W-:Y:S01]  /*b1d0*/  IMAD.MOV.U32 R10, RZ, RZ, 0x1 ;  /* 0x00000001ff0a7424 */ /* 0x000fe200078e00ff */
[----:B------:R-:W-:Y:S06]  /*b1e0*/  @!P0 BRA `(.L_x_27) ;  /* 0x0000001000d48947 */ /* 0x000fec0003800000 */
[----:B------:R-:W1:Y:S01]  /*b1f0*/  S2R R7, SR_CgaCtaId ;  /* 0x0000000000077919 */ /* 0x000e620000008800 */
[----:B------:R-:W-:Y:S02]  /*b200*/  MOV R8, 0x400 ;  /* 0x0000040000087802 */ /* 0x000fe40000000f00 */
[----:B------:R-:W-:Y:S02]  /*b210*/  ISETP.NE.AND P0, PT, R21, RZ, PT ;  /* 0x000000ff1500720c */ /* 0x000fe40003f05270 */
[----:B-1----:R-:W-:Y:S01]  /*b220*/  LEA R8, R7, R8, 0x18 ;  /* 0x0000000807087211 */ /* 0x002fe200078ec0ff */
[----:B------:R-:W-:-:S05]  /*b230*/  IMAD.MOV.U32 R7, RZ, RZ, 0x1 ;  /* 0x00000001ff077424 */ /* 0x000fca00078e00ff */
[----:B------:R-:W-:-:S04]  /*b240*/  SHF.L.U32 R7, R7, 0x1f, RZ ;  /* 0x0000001f07077819 */ /* 0x000fc800000006ff */
[----:B------:R-:W1:Y:S02]  /*b250*/  SYNCS.PHASECHK.TRANS64.TRYWAIT P1, [R8+URZ+0x31820], R7 ;  /* 0x03182007080075a7 */ /* 0x000e64000802017f */
[----:B-1----:R-:W-:Y:S05]  /*b260*/  @!P1 BRA `(.L_x_28) ;  /* 0x0000001400849947 */ /* 0x002fea0003800000 */
.L_x_46:
[----:B------:R-:W-:Y:S02]  /*b270*/  IMAD.IADD R13, R5, 0x1, R11 ;  /* 0x00000001050d7824 */ /* 0x000fe400078e020b */
[----:B-1----:R-:W-:Y:S02]  /*b280*/  IMAD.IADD R7, R3, 0x1, R9 ;  /* 0x0000000103077824 */ /* 0x002fe400078e0209 */
[----:B------:R-:W-:Y:S01]  /*b290*/  IMAD.MOV.U32 R6, RZ, RZ, 0x1 ;  /* 0x00000001ff067424 */ /* 0x000fe200078e00ff */
[----:B------:R-:W-:Y:S06]  /*b2a0*/  @P0 BRA `(.L_x_29) ;  /* 0x0000000000180947 */ /* 0x000fec0003800000 */
[----:B------:R-:W1:Y:S01]  /*b2b0*/  S2R R10, SR_TID.X ;  /* 0x00000000000a7919 */ /* 0x000e620000002100 */
[----:B------:R-:W-:-:S04]  /*b2c0*/  IMAD.MOV.U32 R9, RZ, RZ, 0x8100 ;  /* 0x00008100ff097424 */ /* 0x000fc800078e00ff */
[----:B------:R2:W-:Y:S01]  /*b2d0*/  SYNCS.ARRIVE.TRANS64 RZ, [R8+URZ+0x31810], R9 ;  /* 0x0318100908ff79a7 */ /* 0x0005e2000800003f */
[----:B-1----:R-:W-:-:S13]  /*b2e0*/  LOP3.LUT P1, RZ, R10, 0x1f, RZ, 0xc0, !PT ;  /* 0x0000001f0aff7812 */ /* 0x002fda000782c0ff */
[----:B--2---:R-:W-:Y:S05]  /*b2f0*/  @!P1 BRA `(.L_x_29) ;  /* 0x0000000000049947 */ /* 0x004fea0003800000 */
[----:B------:R-:W-:Y:S01]  /*b300*/  BPT.TRAP 0x1 ;  /* 0x000000040000795c */ /* 0x000fe20000300000 */
.L_x_29:
[----:B------:R-:W1:Y:S01]  /*b310*/  LDC.64 R10, c[0x0][0x700] ;  /* 0x0001c000ff0a7b82 */ /* 0x000e620000000a00 */
[----:B------:R-:W-:Y:S01]  /*b320*/  R2UR UR8, R8 ;  /* 0x00000000080872ca */ /* 0x000fe200000e0000 */
[----:B------:R-:W-:Y:S01]  /*b330*/  UMOV UR19, URZ ;  /* 0x0000003f00137c82 */ /* 0x000fe20008000000 */
[----:B------:R-:W-:Y:S01]  /*b340*/  UMOV UR30, 0x0 ;  /* 0x00000000001e7882 */ /* 0x000fe20000000000 */
[----:B------:R-:W-:Y:S01]  /*b350*/  UMOV UR31, 0x14f00000 ;  /* 0x14f00000001f7882 */ /* 0x000fe20000000000 */
[----:B------:R-:W-:Y:S01]  /*b360*/  UMOV UR18, URZ ;  /* 0x0000003f00127c82 */ /* 0x000fe20008000000 */
[----:B------:R-:W-:Y:S01]  /*b370*/  UMOV UR42, 0x40 ;  /* 0x00000040002a7882 */ /* 0x000fe20000000000 */
[----:B------:R-:W-:Y:S01]  /*b380*/  UMOV UR44, UR20 ;  /* 0x00000014002c7c82 */ /* 0x000fe20008000000 */
[----:B------:R-:W2:Y:S01]  /*b390*/  LDC.64 R14, c[0x0][0x198] ;  /* 0x00006600ff0e7b82 */ /* 0x000ea20000000a00 */
[----:B------:R-:W-:Y:S01]  /*b3a0*/  UMOV UR45, UR21 ;  /* 0x00000015002d7c82 */ /* 0x000fe20008000000 */
[----:B------:R-:W-:Y:S01]  /*b3b0*/  UMOV UR43, UR19 ;  /* 0x00000013002b7c82 */ /* 0x000fe20008000000 */
[----:B------:R-:W-:Y:S01]  /*b3c0*/  UMOV UR34, 0x80 ;  /* 0x0000008000227882 */ /* 0x000fe20000000000 */
[----:B------:R-:W-:Y:S01]  /*b3d0*/  UMOV UR36, UR20 ;  /* 0x0000001400247c82 */ /* 0x000fe20008000000 */
[----:B------:R-:W-:Y:S01]  /*b3e0*/  UMOV UR37, UR21 ;  /* 0x0000001500257c82 */ /* 0x000fe20008000000 */
[----:B------:R-:W-:Y:S01]  /*b3f0*/  UIADD3 UR16, UR8, 0x14100, URZ ;  /* 0x0001410008107890 */ /* 0x000fe2000fffe03f */
[----:B------:R-:W-:Y:S01]  /*b400*/  IMAD.MOV.U32 R18, RZ, RZ, 0x1 ;  /* 0x00000001ff127424 */ /* 0x000fe200078e00ff */
[----:B------:R-:W3:Y:S01]  /*b410*/  S2UR UR46, SR_CTAID.X ;  /* 0x00000000002e79c3 */ /* 0x000ee20000002500 */
[----:B------:R-:W-:-:S02]  /*b420*/  UIADD3 UR17, UR8, 0x31810, URZ ;  /* 0x0003181008117890 */ /* 0x000fc4000fffe03f */
[----:B------:R-:W-:Y:S02]  /*b430*/  UIADD3 UR40, UR8, 0x16100, URZ ;  /* 0x0001610008287890 */ /* 0x000fe4000fffe03f */
[----:B------:R-:W-:Y:S02]  /*b440*/  UIADD3 UR32, UR8, 0x18100, URZ ;  /* 0x0001810008207890 */ /* 0x000fe4000fffe03f */
[----:B------:R-:W-:Y:S01]  /*b450*/  UIADD3 UR24, UR8, 0x1a100, URZ ;  /* 0x0001a10008187890 */ /* 0x000fe2000fffe03f */
[C---:B-1----:R-:W-:Y:S01]  /*b460*/  LEA R12, P1, R4.reuse, R10, 0x2 ;  /* 0x0000000a040c7211 */ /* 0x042fe200078210ff */
[----:B------:R-:W-:Y:S01]  /*b470*/  UMOV UR41, UR17 ;  /* 0x0000001100297c82 */ /* 0x000fe20008000000 */
[----:B------:R-:W-:Y:S01]  /*b480*/  UMOV UR35, UR19 ;  /* 0x0000001300237c82 */ /* 0x000fe20008000000 */
[----:B------:R-:W-:Y:S01]  /*b490*/  UMOV UR33, UR17 ;  /* 0x0000001100217c82 */ /* 0x000fe20008000000 */
[----:B------:R-:W-:Y:S01]  /*b4a0*/  LEA.HI.X R13, R4, R11, R13, 0x2, P1 ;  /* 0x0000000b040d7211 */ /* 0x000fe200008f140d */
[----:B------:R-:W-:Y:S01]  /*b4b0*/  UMOV UR26, 0xc0 ;  /* 0x000000c0001a7882 */ /* 0x000fe20000000000 */
[----:B------:R-:W1:Y:S01]  /*b4c0*/  LDC R11, c[0x0][0x280] ;  /* 0x0000a000ff0b7b82 */ /* 0x000e620000000800 */
[----:B------:R-:W-:Y:S01]  /*b4d0*/  R2UR UR22, R12 ;  /* 0x000000000c1672ca */ /* 0x000fe200000e0000 */
[----:B--2---:R-:W-:Y:S01]  /*b4e0*/  IMAD.MOV.U32 R4, RZ, RZ, R14 ;  /* 0x000000ffff047224 */ /* 0x004fe200078e000e */
[----:B------:R-:W-:Y:S01]  /*b4f0*/  R2UR UR23, R13 ;  /* 0x000000000d1772ca */ /* 0x000fe200000e0000 */
[----:B------:R-:W-:Y:S01]  /*b500*/  UMOV UR28, UR20 ;  /* 0x00000014001c7c82 */ /* 0x000fe20008000000 */
[----:B------:R-:W-:Y:S01]  /*b510*/  UMOV UR29, UR21 ;  /* 0x00000015001d7c82 */ /* 0x000fe20008000000 */
[----:B------:R-:W-:Y:S01]  /*b520*/  UMOV UR27, UR19 ;  /* 0x00000013001b7c82 */ /* 0x000fe20008000000 */
[C---:B------:R-:W-:Y:S01]  /*b530*/  IADD3 R5, P1, R4.reuse, 0xf0, RZ ;  /* 0x000000f004057810 */ /* 0x040fe20007f3e0ff */
[----:B------:R-:W-:Y:S01]  /*b540*/  UMOV UR25, UR17 ;  /* 0x0000001100197c82 */ /* 0x000fe20008000000 */
[----:B------:R-:W-:Y:S01]  /*b550*/  UIADD3 UR38, UR8, 0x2c100, URZ ;  /* 0x0002c10008267890 */ /* 0x000fe2000fffe03f */
[----:B------:R-:W-:Y:S01]  /*b560*/  IMAD.MOV.U32 R10, RZ, RZ, 0x1 ;  /* 0x00000001ff0a7424 */ /* 0x000fe200078e00ff */
[----:B------:R-:W-:Y:S01]  /*b570*/  R2UR UR10, R5 ;  /* 0x00000000050a72ca */ /* 0x000fe200000e0000 */
[----:B------:R-:W-:Y:S01]  /*b580*/  UIADD3 UR9, UR8, 0x31800, URZ ;  /* 0x0003180008097890 */ /* 0x000fe2000fffe03f */
[C---:B------:R-:W-:Y:S01]  /*b590*/  IADD3 R5, P2, R4.reuse, 0x2f0, RZ ;  /* 0x000002f004057810 */ /* 0x040fe20007f5e0ff */
[----:B------:R-:W-:Y:S01]  /*b5a0*/  UMOV UR47, 0x10 ;  /* 0x00000010002f7882 */ /* 0x000fe20000000000 */
[----:B------:R-:W-:Y:S01]  /*b5b0*/  UMOV UR39, UR17 ;  /* 0x0000001100277c82 */ /* 0x000fe20008000000 */
[----:B------:R-:W-:Y:S01]  /*b5c0*/  UMOV UR14, 0x0 ;  /* 0x00000000000e7882 */ /* 0x000fe20000000000 */
[----:B------:R-:W-:Y:S01]  /*b5d0*/  R2UR UR6, R5 ;  /* 0x00000000050672ca */ /* 0x000fe200000e0000 */
[----:B------:R-:W-:Y:S01]  /*b5e0*/  UMOV UR15, 0x10000000 ;  /* 0x10000000000f7882 */ /* 0x000fe20000000000 */
[----:B------:R-:W-:Y:S01]  /*b5f0*/  IADD3 R5, P3, R4, 0x3f0, RZ ;  /* 0x000003f004057810 */ /* 0x000fe20007f7e0ff */
[----:B------:R-:W-:-:S03]  /*b600*/  UMOV UR13, UR21 ;  /* 0x00000015000d7c82 */ /* 0x000fc60008000000 */
[----:B------:R-:W-:Y:S01]  /*b610*/  R2UR UR4, R5 ;  /* 0x00000000050472ca */ /* 0x000fe200000e0000 */
[----:B------:R-:W-:-:S04]  /*b620*/  IMAD.MOV.U32 R5, RZ, RZ, R15 ;  /* 0x000000ffff057224 */ /* 0x000fc800078e000f */
[----:B------:R-:W-:Y:S01]  /*b630*/  IMAD.X R9, RZ, RZ, R5, P1 ;  /* 0x000000ffff097224 */ /* 0x000fe200008e0605 */
[----:B-1----:R-:W-:-:S04]  /*b640*/  ISETP.GE.AND P1, PT, R11, 0x41, PT ;  /* 0x000000410b00780c */ /* 0x002fc80003f26270 */
[----:B------:R-:W-:Y:S01]  /*b650*/  R2UR UR11, R9 ;  /* 0x00000000090b72ca */ /* 0x000fe200000e0000 */
[----:B------:R-:W-:-:S05]  /*b660*/  IMAD.X R9, RZ, RZ, R5, P2 ;  /* 0x000000ffff097224 */ /* 0x000fca00010e0605 */
[----:B------:R-:W-:Y:S01]  /*b670*/  R2UR UR7, R9 ;  /* 0x00000000090772ca */ /* 0x000fe200000e0000 */
[----:B------:R-:W-:-:S05]  /*b680*/  IMAD.X R9, RZ, RZ, R5, P3 ;  /* 0x000000ffff097224 */ /* 0x000fca00018e0605 */
[----:B------:R-:W-:Y:S01]  /*b690*/  R2UR UR5, R9 ;  /* 0x00000000090572ca */ /* 0x000fe200000e0000 */
[----:B------:R-:W-:Y:S01]  /*b6a0*/  UTMALDG.4D [UR16], [UR10], desc[UR30] ;  /* 0x00001e100a0075b4 */ /* 0x000fe20008019000 */
[----:B------:R-:W-:Y:S01]  /*b6b0*/  IMAD.MOV.U32 R9, RZ, RZ, 0x14000 ;  /* 0x00014000ff097424 */ /* 0x000fe200078e00ff */
[----:B------:R1:W-:Y:S01]  /*b6c0*/  UTMALDG.4D [UR40], [UR10], desc[UR30] ;  /* 0x00001e280a0075b4 */ /* 0x0003e20008019000 */
[----:B------:R2:W-:Y:S01]  /*b6d0*/  UTMALDG.4D [UR32], [UR10], desc[UR30] ;  /* 0x00001e200a0075b4 */ /* 0x0005e20008019000 */
[----:B------:R3:W-:Y:S01]  /*b6e0*/  UTMALDG.4D [UR24], [UR10], desc[UR30] ;  /* 0x00001e180a0075b4 */ /* 0x0007e20008019000 */
[----:B------:R-:W-:Y:S01]  /*b6f0*/  UBLKCP.S.G [UR38], [UR22], UR47 ;  /* 0x00000026160073ba */ /* 0x000fe2000800022f */
[----:B------:R4:W-:Y:S01]  /*b700*/  SYNCS.ARRIVE.TRANS64 RZ, [R8+URZ+0x31800], R9 ;  /* 0x0318000908ff79a7 */ /* 0x0009e2000800003f */
[----:B-1----:R-:W-:Y:S01]  /*b710*/  UIADD3 UR40, UR8, 0x2800, URZ ;  /* 0x0000280008287890 */ /* 0x002fe2000fffe03f */
[----:B------:R-:W-:Y:S01]  /*b720*/  UMOV UR44, UR12 ;  /* 0x0000000c002c7c82 */ /* 0x000fe20008000000 */
[----:B------:R-:W-:Y:S01]  /*b730*/  UMOV UR41, UR9 ;  /* 0x0000000900297c82 */ /* 0x000fe20008000000 */
[----:B--2---:R-:W-:Y:S01]  /*b740*/  UIADD3 UR32, UR8, 0x5000, URZ ;  /* 0x0000500008207890 */ /* 0x004fe2000fffe03f */
[----:B----4-:R-:W-:Y:S01]  /*b750*/  IMAD.MOV.U32 R9, RZ, RZ, RZ ;  /* 0x000000ffff097224 */ /* 0x010fe200078e00ff */
[----:B------:R-:W-:Y:S01]  /*b760*/  UMOV UR36, UR12 ;  /* 0x0000000c00247c82 */ /* 0x000fe20008000000 */
[----:B------:R-:W-:Y:S01]  /*b770*/  UMOV UR33, UR9 ;  /* 0x0000000900217c82 */ /* 0x000fe20008000000 */
[----:B---3--:R-:W-:-:S02]  /*b780*/  UIMAD UR11, UR46, 0x50, URZ ;  /* 0x000000502e0b78a4 */ /* 0x008fc4000f8e023f */
[----:B------:R-:W-:Y:S01]  /*b790*/  UIADD3 UR24, UR8, 0x7800, URZ ;  /* 0x0000780008187890 */ /* 0x000fe2000fffe03f */
[----:B------:R-:W-:Y:S01]  /*b7a0*/  UMOV UR10, UR18 ;  /* 0x00000012000a7c82 */ /* 0x000fe20008000000 */
[----:B------:R-:W-:Y:S01]  /*b7b0*/  UMOV UR28, UR12 ;  /* 0x0000000c001c7c82 */ /* 0x000fe20008000000 */
[----:B------:R-:W-:Y:S02]  /*b7c0*/  UMOV UR25, UR9 ;  /* 0x0000000900197c82 */ /* 0x000fe40008000000 */
[----:B------:R-:W-:Y:S01]  /*b7d0*/  UMOV UR43, UR11 ;  /* 0x0000000b002b7c82 */ /* 0x000fe20008000000 */
[----:B------:R-:W-:Y:S01]  /*b7e0*/  UMOV UR35, UR11 ;  /* 0x0000000b00237c82 */ /* 0x000fe20008000000 */
[----:B------:R1:W-:Y:S01]  /*b7f0*/  UTMALDG.4D [UR8], [UR6], desc[UR14] ;  /* 0x00000e08060075b4 */ /* 0x0003e20008019000 */
[----:B------:R-:W-:Y:S01]  /*b800*/  UMOV UR27, UR11 ;  /* 0x0000000b001b7c82 */ /* 0x000fe20008000000 */
[----:B------:R2:W-:Y:S01]  /*b810*/  UTMALDG.4D [UR40], [UR6], desc[UR14] ;  /* 0x00000e28060075b4 */ /* 0x0005e20008019000 */
[----:B------:R3:W-:Y:S01]  /*b820*/  UTMALDG.4D [UR32], [UR6], desc[UR14] ;  /* 0x00000e20060075b4 */ /* 0x0007e20008019000 */
[----:B------:R4:W-:Y:S01]  /*b830*/  UTMALDG.4D [UR24], [UR6], desc[UR14] ;  /* 0x00000e18060075b4 */ /* 0x0009e20008019000 */
[----:B-1----:R-:W-:Y:S01]  /*b840*/  UMOV UR10, 0xc0 ;  /* 0x000000c0000a7882 */ /* 0x002fe20000000000 */
[----:B--2---:R-:W-:Y:S01]  /*b850*/  UIADD3 UR40, UR8, 0xa000, URZ ;  /* 0x0000a00008287890 */ /* 0x004fe2000fffe03f */
[----:B------:R-:W-:Y:S01]  /*b860*/  UMOV UR42, UR18 ;  /* 0x00000012002a7c82 */ /* 0x000fe20008000000 */
[----:B---3--:R-:W-:-:S07]  /*b870*/  UIADD3 UR32, UR8, 0xc800, URZ ;  /* 0x0000c80008207890 */ /* 0x008fce000fffe03f */
[----:B------:R1:W-:Y:S01]  /*b880*/  UTMALDG.4D [UR40], [UR4], desc[UR14] ;  /* 0x00000e28040075b4 */ /* 0x0003e20008019000 */
[----:B------:R-:W-:Y:S01]  /*b890*/  UMOV UR34, 0x40 ;  /* 0x0000004000227882 */ /* 0x000fe20000000000 */
[----:B----4-:R-:W-:Y:S01]  /*b8a0*/  UIADD3 UR24, UR8, 0xf000, URZ ;  /* 0x0000f00008187890 */ /* 0x010fe2000fffe03f */
[----:B------:R1:W-:Y:S01]  /*b8b0*/  UTMALDG.4D [UR32], [UR4], desc[UR14] ;  /* 0x00000e20040075b4 */ /* 0x0003e20008019000 */
[----:B------:R-:W-:Y:S01]  /*b8c0*/  UIADD3 UR8, UR8, 0x11800, URZ ;  /* 0x0001180008087890 */ /* 0x000fe2000fffe03f */
[----:B------:R-:W-:-:S06]  /*b8d0*/  UMOV UR26, 0x80 ;  /* 0x00000080001a7882 */ /* 0x000fcc0000000000 */
[----:B------:R1:W-:Y:S02]  /*b8e0*/  UTMALDG.4D [UR24], [UR4], desc[UR14] ;  /* 0x00000e18040075b4 */ /* 0x0003e40008019000 */
[----:B------:R1:W-:Y:S02]  /*b8f0*/  UTMALDG.4D [UR8], [UR4], desc[UR14] ;  /* 0x00000e08040075b4 */ /* 0x0003e40008019000 */
[----:B-1----:R-:W-:Y:S05]  /*b900*/  @!P1 BRA `(.L_x_30) ;  /* 0x00000008001c9947 */ /* 0x002fea0003800000 */
[----:B------:R-:W1:Y:S01]  /*b910*/  S2R R16, SR_TID.X ;  /* 0x0000000000107919 */ /* 0x000e620000002100 */
[----:B------:R-:W2:Y:S01]  /*b920*/  LDC.64 R4, c[0x0][0x728] ;  /* 0x0001ca00ff047b82 */ /* 0x000ea20000000a00 */
[----:B------:R-:W-:Y:S02]  /*b930*/  VIADD R11, R11, 0x3f ;  /* 0x0000003f0b0b7836 */ /* 0x000fe40000000000 */
[----:B------:R-:W-:Y:S02]  /*b940*/  IMAD.MOV.U32 R10, RZ, RZ, 0x1 ;  /* 0x00000001ff0a7424 */ /* 0x000fe400078e00ff */
[----:B------:R-:W-:Y:S01]  /*b950*/  IMAD.MOV.U32 R9, RZ, RZ, RZ ;  /* 0x000000ffff097224 */ /* 0x000fe200078e00ff */
[----:B------:R-:W-:Y:S01]  /*b960*/  SHF.R.S32.HI R6, RZ, 0x1f, R11 ;  /* 0x0000001fff067819 */ /* 0x000fe2000001140b */
[----:B------:R-:W-:Y:S02]  /*b970*/  IMAD.MOV.U32 R17, RZ, RZ, RZ ;  /* 0x000000ffff117224 */ /* 0x000fe400078e00ff */
[----:B------:R-:W-:Y:S01]  /*b980*/  IMAD.MOV.U32 R18, RZ, RZ, RZ ;  /* 0x000000ffff127224 */ /* 0x000fe200078e00ff */
[----:B------:R-:W-:-:S02]  /*b990*/  LEA.HI R6, R6, R11, RZ, 0x6 ;  /* 0x0000000b06067211 */ /* 0x000fc400078f30ff */
[----:B------:R-:W-:Y:S02]  /*b9a0*/  IADD3 R11, P1, R12, 0x100, RZ ;  /* 0x000001000c0b7810 */ /* 0x000fe40007f3e0ff */
[----:B------:R-:W-:Y:S01]  /*b9b0*/  LEA.HI.SX32 R15, R6, 0xffffffff, 0x1a ;  /* 0xffffffff060f7811 */ /* 0x000fe200078fd2ff */
[----:B------:R-:W-:Y:S02]  /*b9c0*/  IMAD.MOV.U32 R6, RZ, RZ, 0x1 ;  /* 0x00000001ff067424 */ /* 0x000fe400078e00ff */
[----:B------:R-:W-:Y:S01]  /*b9d0*/  IMAD.X R13, RZ, RZ, R13, P1 ;  /* 0x000000ffff0d7224 */ /* 0x000fe200008e060d */
[----:B--2---:R-:W-:-:S04]  /*b9e0*/  LEA R12, P2, R2, R4, 0x2 ;  /* 0x00000004020c7211 */ /* 0x004fc800078410ff */
[----:B------:R-:W-:Y:S02]  /*b9f0*/  LEA.HI.X R14, R2, R5, R7, 0x2, P2 ;  /* 0x00000005020e7211 */ /* 0x000fe400010f1407 */
[----:B-1----:R-:W-:-:S07]  /*ba00*/  LOP3.LUT R16, R16, 0x1f, RZ, 0xc0, !PT ;  /* 0x0000001f10107812 */ /* 0x002fce00078ec0ff */
.L_x_35:
[----:B------:R-:W-:-:S04]  /*ba10*/  SHF.L.U32 R5, R10, 0x1f, RZ ;  /* 0x0000001f0a057819 */ /* 0x000fc800000006ff */
[----:B-1----:R-:W1:Y:S02]  /*ba20*/  SYNCS.PHASECHK.TRANS64.TRYWAIT P1, [R8+URZ+0x31838], R5 ;  /* 0x03183805080075a7 */ /* 0x002e64000802017f */
[----:B-12--5:R-:W-:Y:S05]  /*ba30*/  @!P1 BRA `(.L_x_31) ;  /* 0x0000000c00a49947 */ /* 0x026fea0003800000 */
.L_x_47:
[----:B------:R-:W-:Y:S05]  /*ba40*/  @P0 BRA `(.L_x_32) ;  /* 0x0000000000140947 */ /* 0x000fea0003800000 */
[----:B------:R-:W-:Y:S01]  /*ba50*/  ISETP.NE.AND P1, PT, R16, RZ, PT ;  /* 0x000000ff1000720c */ /* 0x000fe20003f25270 */
[----:B-1----:R-:W-:-:S04]  /*ba60*/  IMAD.MOV.U32 R5, RZ, RZ, 0x8100 ;  /* 0x00008100ff057424 */ /* 0x002fc800078e00ff */
[----:B------:R2:W-:Y:S08]  /*ba70*/  SYNCS.ARRIVE.TRANS64 RZ, [R8+URZ+0x31830], R5 ;  /* 0x0318300508ff79a7 */ /* 0x0005f0000800003f */
[----:B------:R-:W-:Y:S05]  /*ba80*/  @!P1 BRA `(.L_x_32) ;  /* 0x0000000000049947 */ /* 0x000fea0003800000 */
[----:B------:R-:W-:Y:S01]  /*ba90*/  BPT.TRAP 0x1 ;  /* 0x000000040000795c */ /* 0x000fe20000300000 */
.L_x_32:
[----:B------:R3:W-:Y:S02]  /*baa0*/  STL.64 [R1+0x8], R2 ;  /* 0x0000080201007387 */ /* 0x0007e40000100a00 */
[----:B---3--:R-:W3:Y:S02]  /*bab0*/  LDC.64 R2, c[0x0][0x198] ;  /* 0x00006600ff027b82 */ /* 0x008ee40000000a00 */
[----:B---3--:R-:W-:-:S05]  /*bac0*/  IMAD.MOV.U32 R4, RZ, RZ, R2 ;  /* 0x000000ffff047224 */ /* 0x008fca00078e0002 */
[----:B-12---:R-:W-:-:S04]  /*bad0*/  IADD3 R5, P1, R4, 0x1f0, RZ ;  /* 0x000001f004057810 */ /* 0x006fc80007f3e0ff */
[----:B------:R-:W-:Y:S01]  /*bae0*/  R2UR UR6, R5 ;  /* 0x00000000050672ca */ /* 0x000fe200000e0000 */
[----:B------:R-:W-:Y:S02]  /*baf0*/  IMAD.MOV.U32 R5, RZ, RZ, R3 ;  /* 0x000000ffff057224 */ /* 0x000fe400078e0003 */
[----:B------:R1:W5:Y:S01]  /*bb00*/  LDL.LU.64 R2, [R1+0x8] ;  /* 0x0000080001027983 */ /* 0x0003620000300a00 */
[----:B------:R-:W-:Y:S01]  /*bb10*/  R2UR UR10, R8 ;  /* 0x00000000080a72ca */ /* 0x000fe200000e0000 */
[----:B------:R-:W-:Y:S01]  /*bb20*/  IMAD.X R19, RZ, RZ, R5, P1 ;  /* 0x000000ffff137224 */ /* 0x000fe200008e0605 */
[----:B------:R-:W-:Y:S01]  /*bb30*/  R2UR UR19, R9 ;  /* 0x00000000091372ca */ /* 0x000fe200000e0000 */
[----:B------:R-:W-:Y:S01]  /*bb40*/  VIADD R18, R18, 0x1 ;  /* 0x0000000112127836 */ /* 0x000fe20000000000 */
[----:B------:R-:W-:Y:S01]  /*bb50*/  UMOV UR8, 0x0 ;  /* 0x0000000000087882 */ /* 0x000fe20000000000 */
[----:B------:R-:W-:Y:S01]  /*bb60*/  UMOV UR9, 0x14f00000 ;  /* 0x14f0000000097882 */ /* 0x000fe20000000000 */
[----:B------:R-:W-:Y:S01]  /*bb70*/  R2UR UR7, R19 ;  /* 0x00000000130772ca */ /* 0x000fe200000e0000 */
[----:B------:R-:W-:Y:S01]  /*bb80*/  UMOV UR18, URZ ;  /* 0x0000003f00127c82 */ /* 0x000fe20008000000 */
[----:B------:R-:W-:Y:S01]  /*bb90*/  ISETP.NE.AND P1, PT, R18, 0x2, PT ;  /* 0x000000021200780c */ /* 0x000fe20003f25270 */
[----:B------:R-:W-:Y:S01]  /*bba0*/  UMOV UR34, 0x40 ;  /* 0x0000004000227882 */ /* 0x000fe20000000000 */
[----:B------:R-:W-:Y:S01]  /*bbb0*/  R2UR UR4, R12 ;  /* 0x000000000c0472ca */ /* 0x000fe200000e0000 */
[----:B------:R-:W-:Y:S01]  /*bbc0*/  UMOV UR36, UR20 ;  /* 0x0000001400247c82 */ /* 0x000fe20008000000 */
[----:B------:R-:W-:Y:S01]  /*bbd0*/  R2UR UR5, R14 ;  /* 0x000000000e0572ca */ /* 0x000fe200000e0000 */
[----:B------:R-:W-:Y:S01]  /*bbe0*/  UIADD3 UR16, UR10, 0x24100, URZ ;  /* 0x000241000a107890 */ /* 0x000fe2000fffe03f */
[----:B------:R-:W-:Y:S01]  /*bbf0*/  SEL R19, RZ, 0x1, P1 ;  /* 0x00000001ff137807 */ /* 0x000fe20000800000 */
[----:B------:R-:W-:Y:S01]  /*bc00*/  UIADD3 UR17, UR10, 0x31830, URZ ;  /* 0x000318300a117890 */ /* 0x000fe2000fffe03f */
[----:B------:R-:W-:Y:S01]  /*bc10*/  SEL R18, R18, RZ, P1 ;  /* 0x000000ff12127207 */ /* 0x000fe20000800000 */
[----:B------:R-:W-:Y:S01]  /*bc20*/  UIADD3 UR32, UR10, 0x26100, URZ ;  /* 0x000261000a207890 */ /* 0x000fe2000fffe03f */
[----:B------:R-:W-:Y:S01]  /*bc30*/  LOP3.LUT R6, R6, R19, RZ, 0x3c, !PT ;  /* 0x0000001306067212 */ /* 0x000fe200078e3cff */
[----:B------:R-:W-:Y:S01]  /*bc40*/  UIADD3 UR24, UR10, 0x28100, URZ ;  /* 0x000281000a187890 */ /* 0x000fe2000fffe03f */
[----:B------:R-:W-:Y:S01]  /*bc50*/  ISETP.NE.AND P2, PT, R21, RZ, PT ;  /* 0x000000ff1500720c */ /* 0x000fe20003f45270 */
[----:B------:R-:W-:Y:S01]  /*bc60*/  UMOV UR37, UR21 ;  /* 0x0000001500257c82 */ /* 0x000fe20008000000 */
[----:B------:R-:W-:Y:S01]  /*bc70*/  UMOV UR35, UR19 ;  /* 0x0000001300237c82 */ /* 0x000fe20008000000 */
[----:B------:R-:W-:Y:S01]  /*bc80*/  UMOV UR33, UR17 ;  /* 0x0000001100217c82 */ /* 0x000fe20008000000 */
[----:B------:R2:W-:Y:S01]  /*bc90*/  UTMALDG.4D [UR16], [UR6], desc[UR8] ;  /* 0x00000810060075b4 */ /* 0x0005e20008019000 */
[----:B------:R-:W-:Y:S01]  /*bca0*/  UMOV UR26, 0x80 ;  /* 0x00000080001a7882 */ /* 0x000fe20000000000 */
[----:B------:R-:W-:Y:S01]  /*bcb0*/  UMOV UR28, UR20 ;  /* 0x00000014001c7c82 */ /* 0x000fe20008000000 */
[----:B------:R-:W-:Y:S01]  /*bcc0*/  UMOV UR29, UR21 ;  /* 0x00000015001d7c82 */ /* 0x000fe20008000000 */
[----:B------:R-:W-:Y:S01]  /*bcd0*/  UMOV UR27, UR19 ;  /* 0x00000013001b7c82 */ /* 0x000fe20008000000 */
[----:B------:R-:W-:Y:S01]  /*bce0*/  UMOV UR25, UR17 ;  /* 0x0000001100197c82 */ /* 0x000fe20008000000 */
[----:B------:R-:W-:Y:S01]  /*bcf0*/  IMAD R19, R18, 0x8, R8 ;  /* 0x0000000812137824 */ /* 0x000fe200078e0208 */
[----:B------:R-:W-:Y:S01]  /*bd00*/  SHF.L.U32 R20, R6, 0x1f, RZ ;  /* 0x0000001f06147819 */ /* 0x000fe200000006ff */
[----:B------:R1:W-:Y:S01]  /*bd10*/  UTMALDG.4D [UR32], [UR6], desc[UR8] ;  /* 0x00000820060075b4 */ /* 0x0003e20008019000 */
[----:B------:R-:W-:Y:S01]  /*bd20*/  UMOV UR13, 0x10 ;  /* 0x00000010000d7882 */ /* 0x000fe20000000000 */
[----:B------:R-:W-:Y:S01]  /*bd30*/  UMOV UR11, UR17 ;  /* 0x00000011000b7c82 */ /* 0x000fe20008000000 */
[----:B------:R1:W-:Y:S01]  /*bd40*/  UTMALDG.4D [UR24], [UR6], desc[UR8] ;  /* 0x00000818060075b4 */ /* 0x0003e20008019000 */
[----:B--2---:R-:W-:-:S02]  /*bd50*/  UIADD3 UR16, UR10, 0x2a100, URZ ;  /* 0x0002a1000a107890 */ /* 0x004fc4000fffe03f */
[----:B------:R-:W-:Y:S01]  /*bd60*/  UIADD3 UR10, UR10, 0x2c300, URZ ;  /* 0x0002c3000a0a7890 */ /* 0x000fe2000fffe03f */
[----:B------:R-:W-:-:S06]  /*bd70*/  UMOV UR18, 0xc0 ;  /* 0x000000c000127882 */ /* 0x000fcc0000000000 */
[----:B------:R1:W-:Y:S02]  /*bd80*/  UTMALDG.4D [UR16], [UR6], desc[UR8] ;  /* 0x00000810060075b4 */ /* 0x0003e40008019000 */
[----:B------:R1:W-:Y:S01]  /*bd90*/  UBLKCP.S.G [UR10], [UR4], UR13 ;  /* 0x0000000a040073ba */ /* 0x0003e2000800020d */
[----:B------:R-:W2:Y:S02]  /*bda0*/  SYNCS.PHASECHK.TRANS64.TRYWAIT P1, [R19+URZ+0x31820], R20 ;  /* 0x03182014130075a7 */ /* 0x000ea4000802017f */
[----:B-12---:R-:W-:Y:S05]  /*bdb0*/  @!P1 BRA `(.L_x_33) ;  /* 0x0000000800d89947 */ /* 0x006fea0003800000 */
.L_x_49:
[----:B------:R-:W-:Y:S01]  /*bdc0*/  LOP3.LUT R10, R10, 0x1, RZ, 0x3c, !PT ;  /* 0x000000010a0a7812 */ /* 0x000fe200078e3cff */
[----:B------:R-:W-:Y:S06]  /*bdd0*/  @P2 BRA `(.L_x_34) ;  /* 0x0000000000142947 */ /* 0x000fec0003800000 */
[----:B------:R-:W-:Y:S01]  /*bde0*/  ISETP.NE.AND P1, PT, R16, RZ, PT ;  /* 0x000000ff1000720c */ /* 0x000fe20003f25270 */
[----:B-1----:R-:W-:-:S04]  /*bdf0*/  IMAD.MOV.U32 R20, RZ, RZ, 0x8100 ;  /* 0x00008100ff147424 */ /* 0x002fc800078e00ff */
[----:B------:R2:W-:Y:S08]  /*be00*/  SYNCS.ARRIVE.TRANS64 RZ, [R19+URZ+0x31810], R20 ;  /* 0x0318101413ff79a7 */ /* 0x0005f0000800003f */
[----:B------:R-:W-:Y:S05]  /*be10*/  @!P1 BRA `(.L_x_34) ;  /* 0x0000000000049947 */ /* 0x000fea0003800000 */
[----:B------:R-:W-:Y:S01]  /*be20*/  BPT.TRAP 0x1 ;  /* 0x000000040000795c */ /* 0x000fe20000300000 */
.L_x_34:
[----:B------:R-:W-:Y:S01]  /*be30*/  R2UR UR43, R9 ;  /* 0x00000000092b72ca */ /* 0x000fe200000e0000 */
[--C-:B------:R-:W-:Y:S01]  /*be40*/  IMAD R9, R18, 0x8000, R8.reuse ;  /* 0x0000800012097824 */ /* 0x100fe200078e0208 */
[----:B------:R-:W-:Y:S01]  /*be50*/  R2UR UR41, R19 ;  /* 0x00000000132972ca */ /* 0x000fe200000e0000 */
[----:B------:R-:W-:Y:S01]  /*be60*/  VIADD R17, R17, 0x1 ;  /* 0x0000000111117836 */ /* 0x000fe20000000000 */
[----:B------:R-:W-:Y:S01]  /*be70*/  R2UR UR14, R11 ;  /* 0x000000000b0e72ca */ /* 0x000fe200000e0000 */
[----:B------:R-:W-:Y:S01]  /*be80*/  UMOV UR6, 0x0 ;  /* 0x0000000000067882 */ /* 0x000fe20000000000 */
[----:B------:R-:W-:Y:S01]  /*be90*/  R2UR UR16, R9 ;  /* 0x00000000091072ca */ /* 0x000fe200000e0000 */
[----:B------:R-:W-:Y:S01]  /*bea0*/  UMOV UR7, 0x14f00000 ;  /* 0x14f0000000077882 */ /* 0x000fe20000000000 */
[----:B------:R-:W-:Y:S01]  /*beb0*/  IADD3 R9, P1, R4, 0xf0, RZ ;  /* 0x000000f004097810 */ /* 0x000fe20007f3e0ff */
[----:B------:R-:W-:Y:S01]  /*bec0*/  UMOV UR42, URZ ;  /* 0x0000003f002a7c82 */ /* 0x000fe20008000000 */
[----:B------:R-:W-:Y:S01]  /*bed0*/  R2UR UR15, R13 ;  /* 0x000000000d0f72ca */ /* 0x000fe200000e0000 */
[----:B------:R-:W-:Y:S01]  /*bee0*/  UMOV UR44, UR20 ;  /* 0x00000014002c7c82 */ /* 0x000fe20008000000 */
[----:B------:R-:W-:Y:S01]  /*bef0*/  R2UR UR4, R9 ;  /* 0x00000000090472ca */ /* 0x000fe200000e0000 */
[----:B------:R-:W-:Y:S01]  /*bf00*/  IMAD.X R9, RZ, RZ, R5, P1 ;  /* 0x000000ffff097224 */ /* 0x000fe200008e0605 */
[----:B------:R-:W-:Y:S01]  /*bf10*/  UIADD3 UR43, UR43, 0x40, URZ ;  /* 0x000000402b2b7890 */ /* 0x000fe2000fffe03f */
[----:B------:R-:W-:Y:S01]  /*bf20*/  ISETP.GE.AND P1, PT, R17, R15, PT ;  /* 0x0000000f1100720c */ /* 0x000fe20003f26270 */
[----:B------:R-:W-:Y:S01]  /*bf30*/  UIADD3 UR41, UR41, 0x31810, URZ ;  /* 0x0003181029297890 */ /* 0x000fe2000fffe03f */
[----:B------:R-:W-:Y:S01]  /*bf40*/  IADD3 R12, P3, R12, 0x100, RZ ;  /* 0x000001000c0c7810 */ /* 0x000fe20007f7e0ff */
[----:B------:R-:W-:Y:S01]  /*bf50*/  UMOV UR45, UR21 ;  /* 0x00000015002d7c82 */ /* 0x000fe20008000000 */
[----:B------:R-:W-:Y:S01]  /*bf60*/  R2UR UR5, R9 ;  /* 0x00000000090572ca */ /* 0x000fe200000e0000 */
[----:B------:R-:W-:Y:S01]  /*bf70*/  IMAD R9, R18, 0x100, R8 ;  /* 0x0000010012097824 */ /* 0x000fe200078e0208 */
[----:B------:R-:W-:Y:S01]  /*bf80*/  UIADD3 UR40, UR16, 0x14100, URZ ;  /* 0x0001410010287890 */ /* 0x000fe2000fffe03f */
[----:B------:R-:W-:Y:S01]  /*bf90*/  IADD3 R11, P2, R11, 0x100, RZ ;  /* 0x000001000b0b7810 */ /* 0x000fe20007f5e0ff */
[----:B------:R-:W-:Y:S01]  /*bfa0*/  UIADD3 UR32, UR16, 0x16100, URZ ;  /* 0x0001610010207890 */ /* 0x000fe2000fffe03f */
[----:B------:R-:W-:Y:S01]  /*bfb0*/  IMAD.X R14, RZ, RZ, R14, P3 ;  /* 0x000000ffff0e7224 */ /* 0x000fe200018e060e */
[----:B------:R-:W-:Y:S01]  /*bfc0*/  R2UR UR8, R9 ;  /* 0x00000000090872ca */ /* 0x000fe200000e0000 */
[----:B------:R-:W-:Y:S01]  /*bfd0*/  UIADD3 UR24, UR16, 0x18100, URZ ;  /* 0x0001810010187890 */ /* 0x000fe2000fffe03f */
[----:B------:R-:W-:Y:S01]  /*bfe0*/  IMAD.U32 R9, RZ, RZ, UR43 ;  /* 0x0000002bff097e24 */ /* 0x000fe2000f8e00ff */
[----:B------:R-:W-:Y:S01]  /*bff0*/  UIADD3 UR16, UR16, 0x1a100, URZ ;  /* 0x0001a10010107890 */ /* 0x000fe2000fffe03f */
[----:B------:R-:W-:Y:S01]  /*c000*/  IMAD.X R13, RZ, RZ, R13, P2 ;  /* 0x000000ffff0d7224 */ /* 0x000fe200010e060d */
[----:B------:R-:W-:Y:S01]  /*c010*/  UMOV UR34, 0x40 ;  /* 0x0000004000227882 */ /* 0x000fe20000000000 */
[----:B------:R-:W-:Y:S01]  /*c020*/  UMOV UR36, UR20 ;  /* 0x0000001400247c82 */ /* 0x000fe20008000000 */
[----:B------:R-:W-:Y:S01]  /*c030*/  UMOV UR37, UR21 ;  /* 0x0000001500257c82 */ /* 0x000fe20008000000 */
[----:B------:R-:W-:Y:S01]  /*c040*/  UMOV UR33, UR41 ;  /* 0x0000002900217c82 */ /* 0x000fe20008000000 */
[----:B------:R-:W-:Y:S01]  /*c050*/  UMOV UR35, UR43 ;  /* 0x0000002b00237c82 */ /* 0x000fe20008000000 */
[----:B------:R-:W-:Y:S01]  /*c060*/  UMOV UR26, 0x80 ;  /* 0x00000080001a7882 */ /* 0x000fe20000000000 */
[----:B------:R-:W-:Y:S01]  /*c070*/  UMOV UR28, UR20 ;  /* 0x00000014001c7c82 */ /* 0x000fe20008000000 */
[----:B------:R-:W-:Y:S01]  /*c080*/  UMOV UR29, UR21 ;  /* 0x00000015001d7c82 */ /* 0x000fe20008000000 */
[----:B------:R-:W-:Y:S01]  /*c090*/  UIADD3 UR8, UR8, 0x2c100, URZ ;  /* 0x0002c10008087890 */ /* 0x000fe2000fffe03f */
[----:B------:R3:W-:Y:S01]  /*c0a0*/  UTMALDG.4D [UR40], [UR4], desc[UR6] ;  /* 0x00000628040075b4 */ /* 0x0007e20008019000 */
[----:B------:R-:W-:Y:S01]  /*c0b0*/  UMOV UR25, UR41 ;  /* 0x0000002900197c82 */ /* 0x000fe20008000000 */
[----:B------:R-:W-:Y:S01]  /*c0c0*/  UMOV UR27, UR43 ;  /* 0x0000002b001b7c82 */ /* 0x000fe20008000000 */
[----:B------:R-:W-:Y:S01]  /*c0d0*/  UMOV UR18, 0xc0 ;  /* 0x000000c000127882 */ /* 0x000fe20000000000 */
[----:B------:R-:W-:Y:S01]  /*c0e0*/  UMOV UR17, UR41 ;  /* 0x0000002900117c82 */ /* 0x000fe20008000000 */
[----:B------:R-:W-:Y:S01]  /*c0f0*/  UMOV UR19, UR43 ;  /* 0x0000002b00137c82 */ /* 0x000fe20008000000 */
[----:B------:R-:W-:Y:S01]  /*c100*/  UMOV UR10, 0x10 ;  /* 0x00000010000a7882 */ /* 0x000fe20000000000 */
[----:B------:R-:W-:Y:S01]  /*c110*/  UMOV UR9, UR41 ;  /* 0x0000002900097c82 */ /* 0x000fe20008000000 */
[----:B------:R3:W-:Y:S01]  /*c120*/  UTMALDG.4D [UR32], [UR4], desc[UR6] ;  /* 0x00000620040075b4 */ /* 0x0007e20008019000 */
[----:B------:R3:W-:Y:S01]  /*c130*/  UTMALDG.4D [UR24], [UR4], desc[UR6] ;  /* 0x00000618040075b4 */ /* 0x0007e20008019000 */
[----:B------:R3:W-:Y:S01]  /*c140*/  UTMALDG.4D [UR16], [UR4], desc[UR6] ;  /* 0x00000610040075b4 */ /* 0x0007e20008019000 */
[----:B------:R3:W-:Y:S02]  /*c150*/  UBLKCP.S.G [UR8], [UR14], UR10 ;  /* 0x000000080e0073ba */ /* 0x0007e4000800020a */
[----:B---3--:R-:W-:Y:S05]  /*c160*/  @!P1 BRA `(.L_x_35) ;  /* 0xfffffff800289947 */ /* 0x008fea000383ffff */
[----:B------:R-:W-:-:S07]  /*c170*/  VIADD R18, R18, 0x1 ;  /* 0x0000000112127836 */ /* 0x000fce0000000000 */
.L_x_30:
[----:B------:R-:W-:-:S04]  /*c180*/  SHF.L.U32 R11, R10, 0x1f, RZ ;  /* 0x0000001f0a0b7819 */ /* 0x000fc800000006ff */
[----:B------:R-:W3:Y:S02]  /*c190*/  SYNCS.PHASECHK.TRANS64.TRYWAIT P1, [R8+URZ+0x31838], R11 ;  /* 0x0318380b080075a7 */ /* 0x000ee4000802017f */
[----:B---3--:R-:W-:Y:S05]  /*c1a0*/  @!P1 BRA `(.L_x_36) ;  /* 0x0000000400f49947 */ /* 0x008fea0003800000 */
.L_x_50:
[----:B------:R-:W-:Y:S05]  /*c1b0*/  @P0 BRA `(.L_x_37) ;  /* 0x0000000000180947 */ /* 0x000fea0003800000 */
[----:B------:R-:W4:Y:S01]  /*c1c0*/  S2R R12, SR_TID.X ;  /* 0x00000000000c7919 */ /* 0x000f220000002100 */
[----:B---3--:R-:W-:-:S04]  /*c1d0*/  IMAD.MOV.U32 R11, RZ, RZ, 0x8100 ;  /* 0x00008100ff0b7424 */ /* 0x008fc800078e00ff */
[----:B------:R3:W-:Y:S01]  /*c1e0*/  SYNCS.ARRIVE.TRANS64 RZ, [R8+URZ+0x31830], R11 ;  /* 0x0318300b08ff79a7 */ /* 0x0007e2000800003f */
[----:B----4-:R-:W-:-:S13]  /*c1f0*/  LOP3.LUT P0, RZ, R12, 0x1f, RZ, 0xc0, !PT ;  /* 0x0000001f0cff7812 */ /* 0x010fda000780c0ff */
[----:B---3--:R-:W-:Y:S05]  /*c200*/  @!P0 BRA `(.L_x_37) ;  /* 0x0000000000048947 */ /* 0x008fea0003800000 */
[----:B------:R-:W-:Y:S01]  /*c210*/  BPT.TRAP 0x1 ;  /* 0x000000040000795c */ /* 0x000fe20000300000 */
.L_x_37:
[----:B------:R-:W4:Y:S01]  /*c220*/  LDC.64 R12, c[0x0][0x728] ;  /* 0x0001ca00ff0c7b82 */ /* 0x000f220000000a00 */
[C---:B-----5:R-:W-:Y:S01]  /*c230*/  IADD3 R2, P0, R9.reuse, R2, RZ ;  /* 0x0000000209027210 */ /* 0x060fe20007f1e0ff */
[----:B------:R-:W-:Y:S01]  /*c240*/  UMOV UR6, 0x0 ;  /* 0x0000000000067882 */ /* 0x000fe20000000000 */
[----:B------:R-:W-:Y:S01]  /*c250*/  R2UR UR8, R8 ;  /* 0x00000000080872ca */ /* 0x000fe200000e0000 */
[----:B------:R-:W-:Y:S01]  /*c260*/  UMOV UR7, 0x14f00000 ;  /* 0x14f0000000077882 */ /* 0x000fe20000000000 */
[C---:B------:R-:W-:Y:S01]  /*c270*/  LEA.HI.X.SX32 R7, R9.reuse, R7, 0x1, P0 ;  /* 0x0000000709077211 */ /* 0x040fe200000f0eff */
[----:B------:R-:W-:Y:S01]  /*c280*/  UMOV UR42, URZ ;  /* 0x0000003f002a7c82 */ /* 0x000fe20008000000 */
[----:B------:R-:W-:Y:S01]  /*c290*/  R2UR UR43, R9 ;  /* 0x00000000092b72ca */ /* 0x000fe200000e0000 */
[----:B------:R-:W-:Y:S01]  /*c2a0*/  UMOV UR44, UR20 ;  /* 0x00000014002c7c82 */ /* 0x000fe20008000000 */
[----:B------:R-:W-:Y:S01]  /*c2b0*/  UMOV UR45, UR21 ;  /* 0x00000015002d7c82 */ /* 0x000fe20008000000 */
[----:B------:R-:W-:Y:S01]  /*c2c0*/  UMOV UR34, 0x40 ;  /* 0x0000004000227882 */ /* 0x000fe20000000000 */
[----:B------:R-:W-:Y:S01]  /*c2d0*/  UMOV UR36, UR20 ;  /* 0x0000001400247c82 */ /* 0x000fe20008000000 */
[----:B------:R-:W-:Y:S01]  /*c2e0*/  UMOV UR37, UR21 ;  /* 0x0000001500257c82 */ /* 0x000fe20008000000 */
[----:B------:R-:W-:Y:S01]  /*c2f0*/  UMOV UR26, 0x80 ;  /* 0x00000080001a7882 */ /* 0x000fe20000000000 */
[----:B------:R-:W-:Y:S01]  /*c300*/  UMOV UR28, UR20 ;  /* 0x00000014001c7c82 */ /* 0x000fe20008000000 */
[----:B------:R-:W-:Y:S01]  /*c310*/  UMOV UR29, UR21 ;  /* 0x00000015001d7c82 */ /* 0x000fe20008000000 */
[----:B------:R-:W-:Y:S01]  /*c320*/  UIADD3 UR40, UR8, 0x24100, URZ ;  /* 0x0002410008287890 */ /* 0x000fe2000fffe03f */
[----:B------:R-:W-:Y:S01]  /*c330*/  LOP3.LUT R10, R10, 0x1, RZ, 0x3c, !PT ;  /* 0x000000010a0a7812 */ /* 0x000fe200078e3cff */
[----:B------:R-:W-:-:S02]  /*c340*/  UIADD3 UR41, UR8, 0x31830, URZ ;  /* 0x0003183008297890 */ /* 0x000fc4000fffe03f */
[----:B------:R-:W-:Y:S02]  /*c350*/  UIADD3 UR32, UR8, 0x26100, URZ ;  /* 0x0002610008207890 */ /* 0x000fe4000fffe03f */
[----:B------:R-:W-:Y:S01]  /*c360*/  UIADD3 UR24, UR8, 0x28100, URZ ;  /* 0x0002810008187890 */ /* 0x000fe2000fffe03f */
[C---:B----4-:R-:W-:Y:S01]  /*c370*/  LEA R12, P0, R2.reuse, R12, 0x2 ;  /* 0x0000000c020c7211 */ /* 0x050fe200078010ff */
[----:B------:R-:W-:Y:S02]  /*c380*/  UIADD3 UR16, UR8, 0x2a100, URZ ;  /* 0x0002a10008107890 */ /* 0x000fe4000fffe03f */
[----:B------:R-:W-:Y:S01]  /*c390*/  UIADD3 UR8, UR8, 0x2c300, URZ ;  /* 0x0002c30008087890 */ /* 0x000fe2000fffe03f */
[----:B------:R-:W-:Y:S01]  /*c3a0*/  LEA.HI.X R13, R2, R13, R7, 0x2, P0 ;  /* 0x0000000d020d7211 */ /* 0x000fe200000f1407 */
[----:B------:R-:W-:Y:S01]  /*c3b0*/  UMOV UR35, UR43 ;  /* 0x0000002b00237c82 */ /* 0x000fe20008000000 */
[----:B------:R-:W-:Y:S01]  /*c3c0*/  IADD3 R4, P0, R4, 0x1f0, RZ ;  /* 0x000001f004047810 */ /* 0x000fe20007f1e0ff */
[----:B------:R-:W-:Y:S01]  /*c3d0*/  UMOV UR33, UR41 ;  /* 0x0000002900217c82 */ /* 0x000fe20008000000 */
[----:B------:R-:W-:Y:S01]  /*c3e0*/  R2UR UR14, R12 ;  /* 0x000000000c0e72ca */ /* 0x000fe200000e0000 */
[----:B------:R-:W-:Y:S01]  /*c3f0*/  UMOV UR27, UR43 ;  /* 0x0000002b001b7c82 */ /* 0x000fe20008000000 */
[----:B------:R-:W-:Y:S01]  /*c400*/  R2UR UR4, R4 ;  /* 0x00000000040472ca */ /* 0x000fe200000e0000 */
[----:B------:R-:W-:Y:S01]  /*c410*/  IMAD.X R5, RZ, RZ, R5, P0 ;  /* 0x000000ffff057224 */ /* 0x000fe200000e0605 */
[----:B------:R-:W-:Y:S01]  /*c420*/  R2UR UR15, R13 ;  /* 0x000000000d0f72ca */ /* 0x000fe200000e0000 */
[----:B------:R-:W-:Y:S01]  /*c430*/  UMOV UR25, UR41 ;  /* 0x0000002900197c82 */ /* 0x000fe20008000000 */
[----:B------:R-:W-:Y:S01]  /*c440*/  UMOV UR18, 0xc0 ;  /* 0x000000c000127882 */ /* 0x000fe20000000000 */
[----:B------:R-:W-:Y:S01]  /*c450*/  UMOV UR19, UR43 ;  /* 0x0000002b00137c82 */ /* 0x000fe20008000000 */
[----:B------:R-:W-:Y:S01]  /*c460*/  R2UR UR5, R5 ;  /* 0x00000000050572ca */ /* 0x000fe200000e0000 */
[----:B------:R-:W-:Y:S01]  /*c470*/  UMOV UR17, UR41 ;  /* 0x0000002900117c82 */ /* 0x000fe20008000000 */
[----:B------:R-:W-:Y:S01]  /*c480*/  UMOV UR9, UR41 ;  /* 0x0000002900097c82 */ /* 0x000fe20008000000 */
[----:B------:R-:W-:Y:S01]  /*c490*/  UMOV UR10, 0x10 ;  /* 0x00000010000a7882 */ /* 0x000fe20000000000 */
[----:B------:R-:W-:-:S04]  /*c4a0*/  ISETP.NE.AND P0, PT, R18, 0x2, PT ;  /* 0x000000021200780c */ /* 0x000fc80003f05270 */
[----:B------:R-:W-:Y:S02]  /*c4b0*/  SEL R3, RZ, 0x1, P0 ;  /* 0x00000001ff037807 */ /* 0x000fe40000000000 */
[----:B------:R-:W-:Y:S02]  /*c4c0*/  SEL R18, R18, RZ, P0 ;  /* 0x000000ff12127207 */ /* 0x000fe40000000000 */
[----:B------:R-:W-:Y:S01]  /*c4d0*/  LOP3.LUT R6, R6, R3, RZ, 0x3c, !PT ;  /* 0x0000000306067212 */ /* 0x000fe200078e3cff */
[----:B------:R4:W-:Y:S01]  /*c4e0*/  UTMALDG.4D [UR40], [UR4], desc[UR6] ;  /* 0x00000628040075b4 */ /* 0x0009e20008019000 */
[----:B------:R4:W-:Y:S01]  /*c4f0*/  UTMALDG.4D [UR32], [UR4], desc[UR6] ;  /* 0x00000620040075b4 */ /* 0x0009e20008019000 */
[----:B------:R4:W-:Y:S01]  /*c500*/  UTMALDG.4D [UR24], [UR4], desc[UR6] ;  /* 0x00000618040075b4 */ /* 0x0009e20008019000 */
[----:B------:R4:W-:Y:S01]  /*c510*/  UTMALDG.4D [UR16], [UR4], desc[UR6] ;  /* 0x00000610040075b4 */ /* 0x0009e20008019000 */
[----:B------:R4:W-:Y:S02]  /*c520*/  UBLKCP.S.G [UR8], [UR14], UR10 ;  /* 0x000000080e0073ba */ /* 0x0009e4000800020a */
[----:B----4-:R-:W-:Y:S01]  /*c530*/  NOP ;  /* 0x0000000000007918 */ /* 0x010fe20000000000 */
.L_x_27:
[----:B------:R-:W-:Y:S05]  /*c540*/  BSYNC B0 ;  /* 0x0000000000007941 */ /* 0x000fea0003800000 */
.L_x_26:
[----:B------:R-:W-:-:S03]  /*c550*/  UMOV UR4, 0xffffffff ;  /* 0xffffffff00047882 */ /* 0x000fc60000000000 */
[----:B------:R-:W-:Y:S05]  /*c560*/  BRA.DIV UR4, `(.L_x_38) ;  /* 0x0000000604187947 */ /* 0x000fea000b800000 */
[----:B------:R-:W-:-:S13]  /*c570*/  ELECT P6, URZ, PT ;  /* 0x00000000003f782f */ /* 0x000fda00038c0000 */
.L_x_53:
[----:B------:R-:W-:Y:S04]  /*c580*/  BSSY B0, `(.L_x_39) ;  /* 0x000001e000007945 */ /* 0x000fe80003800000 */
[----:B------:R-:W-:Y:S05]  /*c590*/  @!P6 BRA `(.L_x_40) ;  /* 0x000000000070e947 */ /* 0x000fea0003800000 */
[----:B------:R-:W-:-:S04]  /*c5a0*/  LOP3.LUT R0, R0, 0x2, RZ, 0xfc, !PT ;  /* 0x0000000200007812 */ /* 0x000fc800078efcff */
[----:B------:R-:W-:-:S13]  /*c5b0*/  ISETP.NE.AND P1, PT, R0, 0x3, PT ;  /* 0x000000030000780c */ /* 0x000fda0003f25270 */
[----:B------:R-:W-:Y:S05]  /*c5c0*/  @!P1 BRA `(.L_x_41) ;  /* 0x0000000000049947 */ /* 0x000fea0003800000 */
[----:B------:R-:W-:Y:S01]  /*c5d0*/  BPT.TRAP 0x1 ;  /* 0x000000040000795c */ /* 0x000fe20000300000 */
.L_x_41:
[----:B------:R-:W4:Y:S01]  /*c5e0*/  S2R R3, SR_CgaCtaId ;  /* 0x0000000000037919 */ /* 0x000f220000008800 */
[----:B------:R-:W-:-:S04]  /*c5f0*/  MOV R0, 0x400 ;  /* 0x0000040000007802 */ /* 0x000fc80000000f00 */
[----:B----4-:R-:W-:Y:S02]  /*c600*/  LEA R7, R3, R0, 0x18 ;  /* 0x0000000003077211 */ /* 0x010fe400078ec0ff */
[----:B------:R-:W-:-:S03]  /*c610*/  SHF.L.U32 R0, R6, 0x1f, RZ ;  /* 0x0000001f06007819 */ /* 0x000fc600000006ff */
[----:B------:R-:W-:-:S04]  /*c620*/  VIADD R3, R7, 0x31820 ;  /* 0x0003182007037836 */ /* 0x000fc80000000000 */
[----:B------:R-:W-:-:S04]  /*c630*/  IMAD R5, R18, 0x8, R3 ;  /* 0x0000000812057824 */ /* 0x000fc800078e0203 */
[----:B------:R-:W4:Y:S02]  /*c640*/  SYNCS.PHASECHK.TRANS64.TRYWAIT P0, [R5+URZ], R0 ;  /* 0x00000000050075a7 */ /* 0x000f24000800017f */
[----:B----4-:R-:W-:Y:S05]  /*c650*/  @!P0 BRA `(.L_x_42) ;  /* 0x0000000000fc8947 */ /* 0x010fea0003800000 */
.L_x_54:
[----:B------:R-:W-:-:S05]  /*c660*/  VIADD R18, R18, 0x1 ;  /* 0x0000000112127836 */ /* 0x000fca0000000000 */
[----:B------:R-:W-:-:S04]  /*c670*/  ISETP.NE.AND P0, PT, R18, 0x2, PT ;  /* 0x000000021200780c */ /* 0x000fc80003f05270 */
[----:B----4-:R-:W-:Y:S02]  /*c680*/  SEL R5, RZ, 0x1, P0 ;  /* 0x00000001ff057807 */ /* 0x010fe40000000000 */
[----:B------:R-:W-:Y:S02]  /*c690*/  SEL R18, R18, RZ, P0 ;  /* 0x000000ff12127207 */ /* 0x000fe40000000000 */
[----:B------:R-:W-:-:S03]  /*c6a0*/  LOP3.LUT R0, R6, R5, RZ, 0x3c, !PT ;  /* 0x0000000506007212 */ /* 0x000fc600078e3cff */
[----:B------:R-:W-:Y:S01]  /*c6b0*/  IMAD R3, R18, 0x8, R3 ;  /* 0x0000000812037824 */ /* 0x000fe200078e0203 */
[----:B------:R-:W-:-:S04]  /*c6c0*/  SHF.L.U32 R0, R0, 0x1f, RZ ;  /* 0x0000001f00007819 */ /* 0x000fc800000006ff */
[----:B------:R-:W4:Y:S02]  /*c6d0*/  SYNCS.PHASECHK.TRANS64.TRYWAIT P0, [R3+URZ], R0 ;  /* 0x00000000030075a7 */ /* 0x000f24000800017f */
[----:B----4-:R-:W-:Y:S05]  /*c6e0*/  @!P0 BRA `(.L_x_43) ;  /* 0x0000000000ec8947 */ /* 0x010fea0003800000 */
.L_x_55:
[----:B------:R-:W-:Y:S05]  /*c6f0*/  @!P1 BRA `(.L_x_44) ;  /* 0x0000000000049947 */ /* 0x000fea0003800000 */
[----:B------:R-:W-:Y:S01]  /*c700*/  BPT.TRAP 0x1 ;  /* 0x000000040000795c */ /* 0x000fe20000300000 */
.L_x_44:
[----:B------:R-:W-:-:S07]  /*c710*/  SHF.L.U32 R10, R10, 0x1f, RZ ;  /* 0x0000001f0a0a7819 */ /* 0x000fce00000006ff */
.L_x_45:
[----:B------:R1:W1:Y:S02]  /*c720*/  SYNCS.PHASECHK.TRANS64.TRYWAIT P0, [R7+URZ+0x31838], R10 ;  /* 0x0318380a070075a7 */ /* 0x000264000800017f */
[----:B-1----:R-:W-:Y:S05]  /*c730*/  @!P0 NANOSLEEP.SYNCS 0x989680 ;  /* 0x009896800000895d */ /* 0x002fea0003900000 */
[----:B------:R-:W1:Y:S02]  /*c740*/  @!P0 SYNCS.PHASECHK.TRANS64 P0, [R7+URZ+0x31838], R10 ;  /* 0x0318380a070085a7 */ /* 0x000e64000800007f */
[----:B-1----:R-:W-:Y:S05]  /*c750*/  @!P0 BRA `(.L_x_45) ;  /* 0xfffffffc00f08947 */ /* 0x002fea000383ffff */
.L_x_40:
[----:B------:R-:W-:Y:S05]  /*c760*/  BSYNC B0 ;  /* 0x0000000000007941 */ /* 0x000fea0003800000 */
.L_x_39:
[----:B------:R-:W-:Y:S05]  /*c770*/  EXIT ;  /* 0x000000000000794d */ /* 0x000fea0003800000 */
.L_x_7:
[----:B-1----:R-:W-:-:S04]  /*c780*/  IMAD.U32 R8, RZ, RZ, UR60 ;  /* 0x0000003cff087e24 */ /* 0x002fc8000f8e00ff */
[----:B------:R1:W2:Y:S03]  /*c790*/  SYNCS.PHASECHK.TRANS64.TRYWAIT P0, [R8+URZ+0x31800], R3 ;  /* 0x03180003080075a7 */ /* 0x0002a6000800017f */
[----:B--2---:R-:W-:Y:S05]  /*c7a0*/  @!P0 NANOSLEEP.SYNCS 0x989680 ;  /* 0x009896800000895d */ /* 0x004fea0003900000 */
[----:B------:R-:W2:Y:S02]  /*c7b0*/  @!P0 SYNCS.PHASECHK.TRANS64 P0, [R8+URZ+0x31800], R3 ;  /* 0x03180003080085a7 */ /* 0x000ea4000800007f */
[----:B--2---:R-:W-:Y:S05]  /*c7c0*/  @!P0 BRA `(.L_x_7) ;  /* 0xfffffffc00ec8947 */ /* 0x004fea000383ffff */
[----:B------:R-:W-:Y:S05]  /*c7d0*/  BRA `(.L_x_6) ;  /* 0xffffff3c00cc7947 */ /* 0x000fea000383ffff */
.L_x_12:
[----:B--2---:R2:W3:Y:S02]  /*c7e0*/  SYNCS.PHASECHK.TRANS64.TRYWAIT P1, [R17+URZ+0x31810], R10 ;  /* 0x0318100a110075a7 */ /* 0x0044e4000802017f */
[----:B---3--:R-:W-:Y:S05]  /*c7f0*/  @!P1 NANOSLEEP.SYNCS 0x989680 ;  /* 0x009896800000995d */ /* 0x008fea0003900000 */
[----:B------:R-:W3:Y:S02]  /*c800*/  @!P1 SYNCS.PHASECHK.TRANS64 P1, [R17+URZ+0x31810], R10 ;  /* 0x0318100a110095a7 */ /* 0x000ee4000802007f */
[----:B---3--:R-:W-:Y:S05]  /*c810*/  @!P1 BRA `(.L_x_12) ;  /* 0xfffffffc00f09947 */ /* 0x008fea000383ffff */
[----:B------:R-:W-:Y:S05]  /*c820*/  BRA `(.L_x_11) ;  /* 0xffffff48005c7947 */ /* 0x000fea000383ffff */
.L_x_16:
[----:B------:R1:W1:Y:S02]  /*c830*/  SYNCS.PHASECHK.TRANS64.TRYWAIT P1, [R5+URZ+0x31830], R12 ;  /* 0x0318300c050075a7 */ /* 0x000264000802017f */
[----:B-1----:R-:W-:Y:S05]  /*c840*/  @!P1 NANOSLEEP.SYNCS 0x989680 ;  /* 0x009896800000995d */ /* 0x002fea0003900000 */
[----:B------:R-:W1:Y:S02]  /*c850*/  @!P1 SYNCS.PHASECHK.TRANS64 P1, [R5+URZ+0x31830], R12 ;  /* 0x0318300c050095a7 */ /* 0x000e64000802007f */
[----:B-1----:R-:W-:Y:S05]  /*c860*/  @!P1 BRA `(.L_x_16) ;  /* 0xfffffffc00f09947 */ /* 0x002fea000383ffff */
[----:B------:R-:W-:Y:S05]  /*c870*/  BRA `(.L_x_15) ;  /* 0xffffff6c00d47947 */ /* 0x000fea000383ffff */
.L_x_28:
[----:B-1----:R1:W2:Y:S02]  /*c880*/  SYNCS.PHASECHK.TRANS64.TRYWAIT P1, [R8+URZ+0x31820], R7 ;  /* 0x03182007080075a7 */ /* 0x0022a4000802017f */
[----:B--2---:R-:W-:Y:S05]  /*c890*/  @!P1 NANOSLEEP.SYNCS 0x989680 ;  /* 0x009896800000995d */ /* 0x004fea0003900000 */
[----:B------:R-:W2:Y:S02]  /*c8a0*/  @!P1 SYNCS.PHASECHK.TRANS64 P1, [R8+URZ+0x31820], R7 ;  /* 0x03182007080095a7 */ /* 0x000ea4000802007f */
[----:B--2---:R-:W-:Y:S05]  /*c8b0*/  @!P1 BRA `(.L_x_28) ;  /* 0xfffffffc00f09947 */ /* 0x004fea000383ffff */
[----:B------:R-:W-:Y:S05]  /*c8c0*/  BRA `(.L_x_46) ;  /* 0xffffffe800687947 */ /* 0x000fea000383ffff */
.L_x_31:
[----:B-1----:R1:W2:Y:S02]  /*c8d0*/  SYNCS.PHASECHK.TRANS64.TRYWAIT P1, [R8+URZ+0x31838], R5 ;  /* 0x03183805080075a7 */ /* 0x0022a4000802017f */
[----:B--2---:R-:W-:Y:S05]  /*c8e0*/  @!P1 NANOSLEEP.SYNCS 0x989680 ;  /* 0x009896800000995d */ /* 0x004fea0003900000 */
[----:B------:R-:W2:Y:S02]  /*c8f0*/  @!P1 SYNCS.PHASECHK.TRANS64 P1, [R8+URZ+0x31838], R5 ;  /* 0x03183805080095a7 */ /* 0x000ea4000802007f */
[----:B--2---:R-:W-:Y:S05]  /*c900*/  @!P1 BRA `(.L_x_31) ;  /* 0xfffffffc00f09947 */ /* 0x004fea000383ffff */
[----:B------:R-:W-:Y:S05]  /*c910*/  BRA `(.L_x_47) ;  /* 0xfffffff000487947 */ /* 0x000fea000383ffff */
.L_x_33:
[----:B------:R-:W-:-:S07]  /*c920*/  SHF.L.U32 R20, R6, 0x1f, RZ ;  /* 0x0000001f06147819 */ /* 0x000fce00000006ff */
.L_x_48:
[----:B-1----:R1:W2:Y:S02]  /*c930*/  SYNCS.PHASECHK.TRANS64.TRYWAIT P1, [R19+URZ+0x31820], R20 ;  /* 0x03182014130075a7 */ /* 0x0022a4000802017f */
[----:B--2---:R-:W-:Y:S05]  /*c940*/  @!P1 NANOSLEEP.SYNCS 0x989680 ;  /* 0x009896800000995d */ /* 0x004fea0003900000 */
[----:B------:R-:W2:Y:S02]  /*c950*/  @!P1 SYNCS.PHASECHK.TRANS64 P1, [R19+URZ+0x31820], R20 ;  /* 0x03182014130095a7 */ /* 0x000ea4000802007f */
[----:B--2---:R-:W-:Y:S05]  /*c960*/  @!P1 BRA `(.L_x_48) ;  /* 0xfffffffc00f09947 */ /* 0x004fea000383ffff */
[----:B------:R-:W-:Y:S05]  /*c970*/  BRA `(.L_x_49) ;  /* 0xfffffff400107947 */ /* 0x000fea000383ffff */
.L_x_36:
[----:B---3--:R3:W4:Y:S02]  /*c980*/  SYNCS.PHASECHK.TRANS64.TRYWAIT P1, [R8+URZ+0x31838], R11 ;  /* 0x0318380b080075a7 */ /* 0x008724000802017f */
[----:B----4-:R-:W-:Y:S05]  /*c990*/  @!P1 NANOSLEEP.SYNCS 0x989680 ;  /* 0x009896800000995d */ /* 0x010fea0003900000 */
[----:B------:R-:W4:Y:S02]  /*c9a0*/  @!P1 SYNCS.PHASECHK.TRANS64 P1, [R8+URZ+0x31838], R11 ;  /* 0x0318380b080095a7 */ /* 0x000f24000802007f */
[----:B----4-:R-:W-:Y:S05]  /*c9b0*/  @!P1 BRA `(.L_x_36) ;  /* 0xfffffffc00f09947 */ /* 0x010fea000383ffff */
[----:B------:R-:W-:Y:S05]  /*c9c0*/  BRA `(.L_x_50) ;  /* 0xfffffff400f87947 */ /* 0x000fea000383ffff */
.L_x_38:
[----:B------:R-:W-:Y:S01]  /*c9d0*/  BSSY B0, `(.L_x_51) ;  /* 0x0000006000007945 */ /* 0x000fe20003800000 */
[----:B------:R-:W-:-:S07]  /*c9e0*/  IMAD.MOV.U32 R15, RZ, RZ, -0x1 ;  /* 0xffffffffff0f7424 */ /* 0x000fce00078e00ff */
[----:B-123--:R-:W-:Y:S05]  /*c9f0*/  WARPSYNC.COLLECTIVE R15, `(.L_x_52) ;  /* 0x000000000f0c7348 */ /* 0x00efea0003c00000 */
[----:B------:R-:W-:Y:S02]  /*ca00*/  ELECT P6, UR62, PT ;  /* 0x00000000003e782f */ /* 0x000fe400038c0000 */
[----:B------:R-:W-:Y:S01]  /*ca10*/  MOV R14, UR62 ;  /* 0x0000003e000e7c02 */ /* 0x000fe20008000f00 */
[----:B-123--:R-:W-:Y:S10]  /*ca20*/  ENDCOLLECTIVE ;  /* 0x000000000000791b */ /* 0x00eff40003800000 */
.L_x_52:
[----:B------:R-:W-:Y:S05]  /*ca30*/  BSYNC B0 ;  /* 0x0000000000007941 */ /* 0x000fea0003800000 */
.L_x_51:
[----:B------:R-:W-:Y:S05]  /*ca40*/  BRA `(.L_x_53) ;  /* 0xfffffff800cc7947 */ /* 0x000fea000383ffff */
.L_x_42:
[----:B----4-:R4:W1:Y:S02]  /*ca50*/  SYNCS.PHASECHK.TRANS64.TRYWAIT P0, [R5+URZ], R0 ;  /* 0x00000000050075a7 */ /* 0x010864000800017f */
[----:B-1----:R-:W-:Y:S05]  /*ca60*/  @!P0 NANOSLEEP.SYNCS 0x989680 ;  /* 0x009896800000895d */ /* 0x002fea0003900000 */
[----:B------:R-:W1:Y:S02]  /*ca70*/  @!P0 SYNCS.PHASECHK.TRANS64 P0, [R5+URZ], R0 ;  /* 0x00000000050085a7 */ /* 0x000e64000800007f */
[----:B-1----:R-:W-:Y:S05]  /*ca80*/  @!P0 BRA `(.L_x_42) ;  /* 0xfffffffc00f08947 */ /* 0x002fea000383ffff */
[----:B------:R-:W-:Y:S05]  /*ca90*/  BRA `(.L_x_54) ;  /* 0xfffffff800f07947 */ /* 0x000fea000383ffff */
.L_x_43:
[----:B----4-:R4:W1:Y:S02]  /*caa0*/  SYNCS.PHASECHK.TRANS64.TRYWAIT P0, [R3+URZ], R0 ;  /* 0x00000000030075a7 */ /* 0x010864000800017f */
[----:B-1----:R-:W-:Y:S05]  /*cab0*/  @!P0 NANOSLEEP.SYNCS 0x989680 ;  /* 0x009896800000895d */ /* 0x002fea0003900000 */
[----:B------:R-:W1:Y:S02]  /*cac0*/  @!P0 SYNCS.PHASECHK.TRANS64 P0, [R3+URZ], R0 ;  /* 0x00000000030085a7 */ /* 0x000e64000800007f */
[----:B-1----:R-:W-:Y:S05]  /*cad0*/  @!P0 BRA `(.L_x_43) ;  /* 0xfffffffc00f08947 */ /* 0x002fea000383ffff */
[----:B------:R-:W-:Y:S05]  /*cae0*/  BRA `(.L_x_55) ;  /* 0xfffffffc00007947 */ /* 0x000fea000383ffff */
.L_x_56:
[----:B------:R-:W-:-:S00]  /*caf0*/  BRA `(.L_x_56) ;  /* 0xfffffffc00fc7947 */ /* 0x000fc0000383ffff */
[----:B------:R-:W-:-:S00]  /*cb00*/  NOP ;  /* 0x0000000000007918 */ /* 0x000fc00000000000 */
[----:B------:R-:W-:-:S00]  /*cb10*/  NOP ;  /* 0x0000000000007918 */ /* 0x000fc00000000000 */
[----:B------:R-:W-:-:S00]  /*cb20*/  NOP ;  /* 0x0000000000007918 */ /* 0x000fc00000000000 */
[----:B------:R-:W-:-:S00]  /*cb30*/  NOP ;  /* 0x0000000000007918 */ /* 0x000fc00000000000 */
[----:B------:R-:W-:-:S00]  /*cb40*/  NOP ;  /* 0x0000000000007918 */ /* 0x000fc00000000000 */
[----:B------:R-:W-:-:S00]  /*cb50*/  NOP ;  /* 0x0000000000007918 */ /* 0x000fc00000000000 */
[----:B------:R-:W-:-:S00]  /*cb60*/  NOP ;  /* 0x0000000000007918 */ /* 0x000fc00000000000 */
[----:B------:R-:W-:-:S00]  /*cb70*/  NOP ;  /* 0x0000000000007918 */ /* 0x000fc00000000000 */
.L_x_2197:


//--------------------- .text._ZN7cutlass13device_kernelIN5flash11enable_sm90INS1_16FlashAttnBwdSm90INS1_25CollectiveMainloopBwdSm90ILi2ELi1ELi1EN4cute5tupleIJNS5_1CILi1EEES8_S8_EEENS6_IJNS7_ILi64EEENS7_ILi80EEENS7_ILi256EEEEEENS_6half_tEfNS_4arch4Sm90ELb0ELb0ELb1ELb0ELb0ELb0ELb1ELb1ELi2ELi1ELi1ELi1ELb0EEENS1_24CollectiveEpilogueBwdGQAISD_fSG_Li256ELb0ELb0EEENS1_19SingleTileSchedulerILb0ELb0ELb0ELi80EEEEEEEEEvNT_6ParamsE --------------------------
	.section	.text._ZN7cutlass13device_kernelIN5flash11enable_sm90INS1_16FlashAttnBwdSm90INS1_25CollectiveMainloopBwdSm90ILi2ELi1ELi1EN4cute5tupleIJNS5_1CILi1EEES8_S8_EEENS6_IJNS7_ILi64EEENS7_ILi80EEENS7_ILi256EEEEEENS_6half_tEfNS_4arch4Sm90ELb0ELb0ELb1ELb0ELb0ELb0ELb1ELb1ELi2ELi1ELi1ELi1ELb0EEENS1_24CollectiveEpilogueBwdGQAISD_fSG_Li256ELb0ELb0EEENS1_19SingleTileSchedulerILb0ELb0ELb0ELi80EEEEEEEEEvNT_6ParamsE,"ax",@progbits
	.align	128
.text._ZN7cutlass13device_kernelIN5flash11enable_sm90INS1_16FlashAttnBwdSm90INS1_25CollectiveMainloopBwdSm90ILi2ELi1ELi1EN4cute5tupleIJNS5_1CILi1EEES8_S8_EEENS6_IJNS7_ILi64EEENS7_ILi80EEENS7_ILi256EEEEEENS_6half_tEfNS_4arch4Sm90ELb0ELb0ELb1ELb0ELb0ELb0ELb1ELb1ELi2ELi1ELi1ELi1ELb0EEENS1_24CollectiveEpilogueBwdGQAISD_fSG_Li256ELb0ELb0EEENS1_19SingleTileSchedulerILb0ELb0ELb0ELi80EEEEEEEEEvNT_6ParamsE:
        .type           _ZN7cutlass13device_kernelIN5flash11enable_sm90INS1_16FlashAttnBwdSm90INS1_25CollectiveMainloopBwdSm90ILi2ELi1ELi1EN4cute5tupleIJNS5_1CILi1EEES8_S8_EEENS6_IJNS7_ILi64EEENS7_ILi80EEENS7_ILi256EEEEEENS_6half_tEfNS_4arch4Sm90ELb0ELb0ELb1ELb0ELb0ELb0ELb1ELb1ELi2ELi1ELi1ELi1ELb0EEENS1_24CollectiveEpilogueBwdGQAISD_fSG_Li256ELb0ELb0EEENS1_19SingleTileSchedulerILb0ELb0ELb0ELi80EEEEEEEEEvNT_6ParamsE,@function
        .size           _ZN7cutlass13device_kernelIN5flash11enable_sm90INS1_16FlashAttnBwdSm90INS1_25CollectiveMainloopBwdSm90ILi2ELi1ELi1EN4cute5tupleIJNS5_1CILi1EEES8_S8_EEENS6_IJNS7_ILi64EEENS7_ILi80EEENS7_ILi256EEEEEENS_6half_tEfNS_4arch4Sm90ELb0ELb0ELb1ELb0ELb0ELb0ELb1ELb1ELi2ELi1ELi1ELi1ELb0EEENS1_24CollectiveEpilogueBwdGQAISD_fSG_Li256ELb0ELb0EEENS1_19SingleTileSchedulerILb0ELb0ELb0ELi80EEEEEEEEEvNT_6ParamsE,(.L_x_2198 - _ZN7cutlass13device_kernelIN5flash11enable_sm90INS1_16FlashAttnBwdSm90INS1_25CollectiveMainloopBwdSm90ILi2ELi1ELi1EN4cute5tupleIJNS5_1CILi1EEES8_S8_EEENS6_IJNS7_ILi64EEENS7_ILi80EEENS7_ILi256EEEEEENS_6half_tEfNS_4arch4Sm90ELb0ELb0ELb1ELb0ELb0ELb0ELb1ELb1ELi2ELi1ELi1ELi1ELb0EEENS1_24CollectiveEpilogueBwdGQAISD_fSG_Li256ELb0ELb0EEENS1_19SingleTileSchedulerILb0ELb0ELb0ELi80EEEEEEEEEvNT_6ParamsE)
        .other          _ZN7cutlass13device_kernelIN5flash11enable_sm90INS1_16FlashAttnBwdSm90INS1_25CollectiveMainloopBwdSm90ILi2ELi1ELi1EN4cute5tupleIJNS5_1CILi1EEES8_S8_EEENS6_IJNS7_ILi64EEENS7_ILi80EEENS7_ILi256EEEEEENS_6half_tEfNS_4arch4Sm90ELb0ELb0ELb1ELb0ELb0ELb0ELb1ELb1ELi2ELi1ELi1ELi1ELb0EEENS1_24CollectiveEpilogueBwdGQAISD_fSG_Li256ELb0ELb0EEENS1_19SingleTileSchedulerILb0ELb0ELb0ELi80EEEEEEEEEvNT_6ParamsE,@"STO_CUDA_ENTRY STV_DEFAULT"
_ZN7cutlass13device_kernelIN5flash11enable_sm90INS1_16FlashAttnBwdSm90INS1_25CollectiveMainloopBwdSm90ILi2ELi1ELi1EN4cute5tupleIJNS5_1CILi1EEES8_S8_EEENS6_IJNS7_ILi64EEENS7_ILi80EEENS7_ILi256EEEEEENS_6half_tEfNS_4arch4Sm90ELb0ELb0ELb1ELb0ELb0ELb0ELb1ELb1ELi2ELi1ELi1ELi1ELb0EEENS1_24CollectiveEpilogueBwdGQAISD_fSG_Li256ELb0ELb0EEENS1_19SingleTileSchedulerILb0ELb0ELb0ELi80EEEEEEEEEvNT_6ParamsE:
        /* <DEDUP_REMOVED lines=14> */
[----:B------:R-:W-:-:S02]  /*00e0*/  UIADD3.X UR7, URZ, UR5, URZ, UP0, !UPT ;  /* 0x000000053f077290 */ /* 0x000fc400087fe43f */
[----:B------:R-:W-:Y:S02]  /*00f0*/  UIADD3.X UR9, URZ, UR5, URZ, UP1, !UPT ;  /* 0x000000053f097290 */ /* 0x000fe40008ffe43f */
[----:B------:R-:W-:Y:S02]  /*0100*/  UIADD3.X UR11, URZ, UR5, URZ, UP2, !UPT ;  /* 0x000000053f0b7290 */ /* 0x000fe400097fe43f */
[----:B------:R-:W-:-:S03]  /*0110*/  UIADD3.X UR5, URZ, UR5, URZ, UP3, !UPT ;  /* 0x000000053f057290 */ /* 0x000fc60009ffe43f */
[----:B------:R1:W-:Y:S02]  /*0120*/  UTMACCTL.PF [UR6] ;  /* 0x00000000060079b9 */ /* 0x0003e40008040000 */
[----:B------:R1:W-:Y:S02]  /*0130*/  UTMACCTL.PF [UR8] ;  /* 0x00000000080079b9 */ /* 0x0003e40008040000 */
[----:B------:R1:W-:Y:S02]  /*0140*/  UTMACCTL.PF [UR10] ;  /* 0x000000000a0079b9 */ /* 0x0003e40008040000 */
[----:B------:R1:W-:Y:S02]  /*0150*/  UTMACCTL.PF [UR4] ;  /* 0x00000000040079b9 */ /* 0x0003e40008040000 */
[----:B-1----:R-:W-:Y:S01]  /*0160*/  NOP ;  /* 0x0000000000007918 */ /* 0x002fe20000000000 */
.L_x_58:
[----:B------:R-:W-:Y:S05]  /*0170*/  BSYNC B0 ;  /* 0x0000000000007941 */ /* 0x000fea0003800000 */
.L_x_57:
        /* <DEDUP_REMOVED lines=34> */
.L_x_59:
        /* <DEDUP_REMOVED lines=20> */
.L_x_60:
[----:B-1----:R-:W-:Y:S01]  /*04e0*/  ISETP.NE.AND P0, PT, R2, RZ, PT ;  /* 0x000000ff0200720c */ /* 0x002fe20003f05270 */
[----:B------:R-:W-:Y:S01]  /*04f0*/  IMAD.MOV.U32 R19, RZ, RZ, 0x1 ;  /* 0x00000001ff137424 */ /* 0x000fe200078e00ff */
[----:B------:R-:W-:Y:S01]  /*0500*/  NOP ;  /* 0x0000000000007918 */ /* 0x000fe20000000000 */
[----:B------:R-:W-:Y:S01]  /*0510*/  BSSY B0, `(.L_x_61) ;  /* 0x00009f7000007945 */ /* 0x000fe20003800000 */
[----:B------:R-:W-:Y:S02]  /*0520*/  LOP3.LUT R21, R4, 0x7f, RZ, 0xc0, !PT ;  /* 0x0000007f04157812 */ /* 0x000fe400078ec0ff */
[----:B------:R-:W-:Y:S01]  /*0530*/  SEL R19, R19, 0x2, !P0 ;  /* 0x0000000213137807 */ /* 0x000fe20004000000 */
[----:B--23--:R-:W-:Y:S06]  /*0540*/  BAR.SYNC.DEFER_BLOCKING 0x0 ;  /* 0x0000000000007b1d */ /* 0x00cfec0000010000 */
[----:B------:R-:W-:Y:S05]  /*0550*/  @!P0 BRA `(.L_x_62) ;  /* 0x0000008400c48947 */ /* 0x000fea0003800000 */
.L_x_63:
[----:B------:R-:W-:-:S08]  /*0560*/  NOP ;  /* 0x0000000000007918 */ /* 0x000fd00000000000 */
[----:B------:R-:W1:Y:S02]  /*0570*/  USETMAXREG.TRY_ALLOC.CTAPOOL UP0, 0xf0 ;  /* 0x000000f0000079c8 */ /* 0x000e640008000600 */
[----:B-1----:R-:W-:-:S13]  /*0580*/  PLOP3.LUT P0, PT, PT, PT, UP0, 0x80, 0x0 ;  /* 0x000000000000781c */ /* 0x002fda0003f0f008 */
[----:B------:R-:W-:Y:S05]  /*0590*/  @!P0 BRA `(.L_x_63) ;  /* 0xfffffffc00f08947 */ /* 0x000fea000383ffff */
[----:B------:R-:W1:Y:S02]  /*05a0*/  S2UR UR4, SR_CTAID.Z ;  /* 0x00000000000479c3 */ /* 0x000e640000002700 */
[----:B-1----:R-:W-:-:S13]  /*05b0*/  ISETP.LE.AND P0, PT, RZ, UR4, PT ;  /* 0x00000004ff007c0c */ /* 0x002fda000bf03270 */
[----:B------:R-:W-:Y:S05]  /*05c0*/  @!P0 BRA `(.L_x_64) ;  /* 0x0000009c00ac8947 */ /* 0x000fea0003800000 */
[----:B------:R-:W1:Y:S01]  /*05d0*/  S2R R0, SR_TID.X ;  /* 0x0000000000007919 */ /* 0x000e620000002100 */
[----:B------:R-:W2:Y:S01]  /*05e0*/  S2UR UR4, SR_CgaCtaId ;  /* 0x00000000000479c3 */ /* 0x000ea20000008800 */
[----:B------:R-:W-:Y:S01]  /*05f0*/  UMOV UR60, 0x400 ;  /* 0x00000400003c7882 */ /* 0x000fe20000000000 */
[----:B------:R-:W-:Y:S01]  /*0600*/  SHF.L.U32 R11, RZ, 0x1f, RZ ;  /* 0x0000001fff0b7819 */ /* 0x000fe200000006ff */
[----:B--2---:R-:W-:Y:S01]  /*0610*/  ULEA UR60, UR4, UR60, 0x18 ;  /* 0x0000003c043c7291 */ /* 0x004fe2000f8ec03f */
[----:B-1----:R-:W-:-:S08]  /*0620*/  VIADD R0, R0, 0xffffff80 ;  /* 0xffffff8000007836 */ /* 0x002fd00000000000 */
[----:B------:R-:W1:Y:S01]  /*0630*/  SYNCS.PHASECHK.TRANS64.TRYWAIT P0, [UR60+0x31800], R11 ;  /* 0x0318000bff0075a7 */ /* 0x000e62000800017c */
[----:B------:R-:W-:-:S04]  /*0640*/  SHF.R.S32.HI R3, RZ, 0x1f, R0 ;  /* 0x0000001fff037819 */ /* 0x000fc80000011400 */
[----:B------:R-:W-:-:S04]  /*0650*/  LEA.HI R2, R3, R0, RZ, 0x7 ;  /* 0x0000000003027211 */ /* 0x000fc800078f38ff */
[----:B------:R-:W-:Y:S02]  /*0660*/  SHF.R.S32.HI R229, RZ, 0x7, R2 ;  /* 0x00000007ffe57819 */ /* 0x000fe40000011402 */
[----:B------:R-:W-:-:S03]  /*0670*/  LOP3.LUT R5, R2, 0xffffff80, RZ, 0xc0, !PT ;  /* 0xffffff8002057812 */ /* 0x000fc600078ec0ff */
[----:B------:R-:W2:Y:S02]  /*0680*/  SHFL.IDX PT, R4, R229, RZ, 0x1f ;  /* 0x00001fffe5047589 */ /* 0x000ea400000e0000 */
[----:B------:R-:W-:-:S05]  /*0690*/  IMAD.IADD R6, R0, 0x1, -R5 ;  /* 0x0000000100067824 */ /* 0x000fca00078e0a05 */
[----:B------:R-:W-:-:S04]  /*06a0*/  SHF.R.S32.HI R7, RZ, 0x1f, R6 ;  /* 0x0000001fff077819 */ /* 0x000fc80000011406 */
[CC--:B------:R-:W-:Y:S02]  /*06b0*/  LEA.HI R8, R7.reuse, R6.reuse, RZ, 0x2 ;  /* 0x0000000607087211 */ /* 0x0c0fe400078f10ff */
[----:B------:R-:W-:Y:S02]  /*06c0*/  LEA.HI R7, R7, R6, RZ, 0x5 ;  /* 0x0000000607077211 */ /* 0x000fe400078f28ff */
[--C-:B------:R-:W-:Y:S02]  /*06d0*/  SHF.R.S32.HI R9, RZ, 0x2, R8.reuse ;  /* 0x00000002ff097819 */ /* 0x100fe40000011408 */
[----:B------:R-:W-:Y:S02]  /*06e0*/  SHF.R.S32.HI R10, RZ, 0x1f, R8 ;  /* 0x0000001fff0a7819 */ /* 0x000fe40000011408 */
[----:B------:R-:W-:Y:S02]  /*06f0*/  SHF.R.S32.HI R7, RZ, 0x5, R7 ;  /* 0x00000005ff077819 */ /* 0x000fe40000011407 */
[----:B------:R-:W-:-:S02]  /*0700*/  LEA.HI R10, R10, R9, RZ, 0x3 ;  /* 0x000000090a0a7211 */ /* 0x000fc400078f18ff */
[----:B--2---:R-:W-:Y:S02]  /*0710*/  LEA.HI R2, R4, R4, RZ, 0x1 ;  /* 0x0000000404027211 */ /* 0x004fe400078f08ff */
[----:B------:R-:W-:Y:S02]  /*0720*/  LOP3.LUT R10, R10, 0xfffffff8, RZ, 0xc0, !PT ;  /* 0xfffffff80a0a7812 */ /* 0x000fe400078ec0ff */
[----:B------:R-:W-:-:S03]  /*0730*/  LOP3.LUT R5, R2, 0xfffffffe, RZ, 0xc0, !PT ;  /* 0xfffffffe02057812 */ /* 0x000fc600078ec0ff */
[----:B------:R-:W-:Y:S02]  /*0740*/  IMAD.IADD R10, R9, 0x1, -R10 ;  /* 0x00000001090a7824 */ /* 0x000fe400078e0a0a */
[----:B------:R-:W-:Y:S01]  /*0750*/  IMAD.IADD R4, R4, 0x1, -R5 ;  /* 0x0000000104047824 */ /* 0x000fe200078e0a05 */
[----:B-1----:R-:W-:Y:S06]  /*0760*/  @P0 BRA `(.L_x_65) ;  /* 0x0000000000080947 */ /* 0x002fec0003800000 */
[----:B------:R-:W1:Y:S02]  /*0770*/  SYNCS.PHASECHK.TRANS64.TRYWAIT P0, [UR60+0x31800], R11 ;  /* 0x0318000bff0075a7 */ /* 0x000e64000800017c */
[----:B-1----:R-:W-:Y:S05]  /*0780*/  @!P0 BRA `(.L_x_66) ;  /* 0x0000009c00448947 */ /* 0x002fea0003800000 */
.L_x_65:
[----:B------:R-:W-:Y:S01]  /*0790*/  IMAD R228, R7, 0x10, R10 ;  /* 0x0000001007e47824 */ /* 0x000fe200078e020a */
[----:B------:R-:W-:Y:S01]  /*07a0*/  CS2R R56, SRZ ;  /* 0x0000000000387805 */ /* 0x000fe2000001ff00 */
[----:B------:R-:W2:Y:S01]  /*07b0*/  LDC R10, c[0x0][0x280] ;  /* 0x0000a000ff0a7b82 */ /* 0x000ea20000000800 */
        /* <DEDUP_REMOVED lines=23> */
[----:B--2---:R-:W-:Y:S02]  /*0930*/  ISETP.GE.AND P0, PT, R10, 0x1, PT ;  /* 0x000000010a00780c */ /* 0x004fe40003f06270 */
        /* <DEDUP_REMOVED lines=55> */
[----:B------:R-:W-:Y:S01]  /*0cb0*/  CS2R R134, SRZ ;  /* 0x0000000000867805 */ /* 0x000fe2000001ff00 */
[----:B------:R-:W-:Y:S01]  /*0cc0*/  IMAD.SHL.U32 R230, R6, 0x4, RZ ;  /* 0x0000000406e67824 */ /* 0x000fe200078e00ff */
[----:B------:R-:W-:Y:S06]  /*0cd0*/  @!P0 BRA `(.L_x_67) ;  /* 0x0000007000a48947 */ /* 0x000fec0003800000 */
[----:B------:R-:W2:Y:S01]  /*0ce0*/  S2R R9, SR_CTAID.X ;  /* 0x0000000000097919 */ /* 0x000ea20000002500 */
[----:B------:R-:W2:Y:S01]  /*0cf0*/  LDC R12, c[0x0][0x290] ;  /* 0x0000a400ff0c7b82 */ /* 0x000ea20000000800 */
[CC--:B-1----:R-:W-:Y:S01]  /*0d00*/  LEA.HI R2, R3.reuse, R0.reuse, RZ, 0x5 ;  /* 0x0000000003027211 */ /* 0x0c2fe200078f28ff */
[----:B------:R-:W-:Y:S01]  /*0d10*/  IMAD.MOV.U32 R18, RZ, RZ, RZ ;  /* 0x000000ffff127224 */ /* 0x000fe200078e00ff */
[----:B------:R-:W-:Y:S01]  /*0d20*/  LEA.HI R3, R3, R0, RZ, 0x4 ;  /* 0x0000000003037211 */ /* 0x000fe200078f20ff */
[----:B------:R-:W-:Y:S01]  /*0d30*/  IMAD.MOV.U32 R17, RZ, RZ, RZ ;  /* 0x000000ffff117224 */ /* 0x000fe200078e00ff */
[--C-:B------:R-:W-:Y:S02]  /*0d40*/  SHF.R.S32.HI R5, RZ, 0x5, R2.reuse ;  /* 0x00000005ff057819 */ /* 0x100fe40000011402 */
[----:B------:R-:W-:Y:S02]  /*0d50*/  CS2R R142, SRZ ;  /* 0x00000000008e7805 */ /* 0x000fe4000001ff00 */
[----:B------:R-:W-:-:S02]  /*0d60*/  SHF.R.S32.HI R2, RZ, 0x1f, R2 ;  /* 0x0000001fff027819 */ /* 0x000fc40000011402 */
[----:B------:R-:W-:Y:S02]  /*0d70*/  CS2R R140, SRZ ;  /* 0x00000000008c7805 */ /* 0x000fe4000001ff00 */
[----:B------:R-:W-:Y:S02]  /*0d80*/  LOP3.LUT R3, R3, 0xffffff0, RZ, 0xc0, !PT ;  /* 0x0ffffff003037812 */ /* 0x000fe400078ec0ff */
[----:B------:R-:W-:Y:S02]  /*0d90*/  CS2R R138, SRZ ;  /* 0x00000000008a7805 */ /* 0x000fe4000001ff00 */
[----:B------:R-:W-:Y:S02]  /*0da0*/  LEA.HI R2, R2, R5, RZ, 0x2 ;  /* 0x0000000502027211 */ /* 0x000fe400078f10ff */
[----:B------:R-:W-:Y:S02]  /*0db0*/  CS2R R136, SRZ ;  /* 0x0000000000887805 */ /* 0x000fe4000001ff00 */
[----:B------:R-:W-:Y:S01]  /*0dc0*/  LOP3.LUT R7, R8, 0xfffffffc, RZ, 0xc0, !PT ;  /* 0xfffffffc08077812 */ /* 0x000fe200078ec0ff */
[----:B------:R-:W-:Y:S01]  /*0dd0*/  IMAD.IADD R0, R0, 0x1, -R3 ;  /* 0x0000000100007824 */ /* 0x000fe200078e0a03 */
[----:B------:R-:W-:-:S02]  /*0de0*/  LOP3.LUT R2, R2, 0xfffffc, RZ, 0xc0, !PT ;  /* 0x00fffffc02027812 */ /* 0x000fc400078ec0ff */
[----:B------:R-:W-:Y:S02]  /*0df0*/  CS2R R158, SRZ ;  /* 0x00000000009e7805 */ /* 0x000fe4000001ff00 */
[----:B------:R-:W-:Y:S01]  /*0e00*/  LEA.HI R8, R229, R229, RZ, 0x1 ;  /* 0x000000e5e5087211 */ /* 0x000fe200078f08ff */
[----:B------:R-:W-:Y:S01]  /*0e10*/  IMAD.IADD R7, R6, 0x1, -R7 ;  /* 0x0000000106077824 */ /* 0x000fe200078e0a07 */
[----:B------:R-:W-:Y:S01]  /*0e20*/  LOP3.LUT R19, R19, 0x1, RZ, 0xfc, !PT ;  /* 0x0000000113137812 */ /* 0x000fe200078efcff */
[----:B------:R-:W-:Y:S01]  /*0e30*/  VIADD R6, R10, 0x3f ;  /* 0x0000003f0a067836 */ /* 0x000fe20000000000 */
[----:B------:R-:W-:Y:S01]  /*0e40*/  LOP3.LUT R8, R8, 0xfffffffe, RZ, 0xc0, !PT ;  /* 0xfffffffe08087812 */ /* 0x000fe200078ec0ff */
[----:B------:R-:W-:Y:S01]  /*0e50*/  IMAD.IADD R5, R5, 0x1, -R2 ;  /* 0x0000000105057824 */ /* 0x000fe200078e0a02 */
[----:B------:R-:W-:Y:S01]  /*0e60*/  CS2R R156, SRZ ;  /* 0x00000000009c7805 */ /* 0x000fe2000001ff00 */
[C---:B------:R-:W-:Y:S01]  /*0e70*/  IMAD R0, R229.reuse, 0x40, R0 ;  /* 0x00000040e5007824 */ /* 0x040fe200078e0200 */
[----:B------:R-:W-:Y:S01]  /*0e80*/  SHF.R.S32.HI R3, RZ, 0x1f, R6 ;  /* 0x0000001fff037819 */ /* 0x000fe20000011406 */
[----:B------:R-:W-:Y:S01]  /*0e90*/  IMAD.IADD R8, R229, 0x1, -R8 ;  /* 0x00000001e5087824 */ /* 0x000fe200078e0a08 */
[----:B------:R-:W-:Y:S01]  /*0ea0*/  CS2R R154, SRZ ;  /* 0x00000000009a7805 */ /* 0x000fe2000001ff00 */
[----:B------:R-:W-:Y:S01]  /*0eb0*/  IMAD R0, R5, 0x10, R0 ;  /* 0x0000001005007824 */ /* 0x000fe200078e0200 */
[----:B------:R-:W-:Y:S01]  /*0ec0*/  LEA.HI R231, R3, R6, RZ, 0x6 ;  /* 0x0000000603e77211 */ /* 0x000fe200078f30ff */
[----:B------:R-:W-:Y:S01]  /*0ed0*/  IMAD.MOV.U32 R3, RZ, RZ, RZ ;  /* 0x000000ffff037224 */ /* 0x000fe200078e00ff */
[----:B------:R-:W-:Y:S01]  /*0ee0*/  CS2R R152, SRZ ;  /* 0x0000000000987805 */ /* 0x000fe2000001ff00 */
[----:B--2---:R-:W-:Y:S01]  /*0ef0*/  IMAD R9, R9, -0x50, R12 ;  /* 0xffffffb009097824 */ /* 0x004fe200078e020c */
[----:B------:R-:W-:Y:S01]  /*0f00*/  CS2R R174, SRZ ;  /* 0x0000000000ae7805 */ /* 0x000fe2000001ff00 */
[----:B------:R-:W-:Y:S01]  /*0f10*/  IMAD.SHL.U32 R0, R0, 0x8, RZ ;  /* 0x0000000800007824 */ /* 0x000fe200078e00ff */
[----:B------:R-:W-:Y:S01]  /*0f20*/  CS2R R172, SRZ ;  /* 0x0000000000ac7805 */ /* 0x000fe2000001ff00 */
[----:B------:R-:W-:Y:S01]  /*0f30*/  IMAD R2, R8, -0x8, R9 ;  /* 0xfffffff808027824 */ /* 0x000fe200078e0209 */
[----:B------:R-:W-:-:S02]  /*0f40*/  CS2R R170, SRZ ;  /* 0x0000000000aa7805 */ /* 0x000fc4000001ff00 */
[----:B------:R-:W-:Y:S02]  /*0f50*/  CS2R R168, SRZ ;  /* 0x0000000000a87805 */ /* 0x000fe4000001ff00 */
[----:B------:R-:W-:Y:S01]  /*0f60*/  CS2R R190, SRZ ;  /* 0x0000000000be7805 */ /* 0x000fe2000001ff00 */
[----:B------:R-:W-:Y:S01]  /*0f70*/  IMAD R2, R7, -0x2, R2 ;  /* 0xfffffffe07027824 */ /* 0x000fe200078e0202 */
        /* <DEDUP_REMOVED lines=67> */
[----:B------:R-:W-:Y:S01]  /*13b0*/  SHF.R.S32.HI R231, RZ, 0x6, R231 ;  /* 0x00000006ffe77819 */ /* 0x000fe200000114e7 */
[----:B------:R-:W-:Y:S01]  /*13c0*/  UMOV UR61, URZ ;  /* 0x0000003f003d7c82 */ /* 0x000fe20008000000 */
[----:B------:R-:W-:-:S07]  /*13d0*/  LEA R0, R0, UR60, 0x1 ;  /* 0x0000003c00007c11 */ /* 0x000fce000f8e08ff */
.L_x_78:
[----:B------:R-:W-:-:S13]  /*13e0*/  ISETP.NE.AND P0, PT, R19, 0x3, PT ;  /* 0x000000031300780c */ /* 0x000fda0003f05270 */
[----:B--2---:R-:W-:Y:S05]  /*13f0*/  @!P0 BRA `(.L_x_68) ;  /* 0x0000000000048947 */ /* 0x004fea0003800000 */
[----:B------:R-:W-:Y:S01]  /*1400*/  BPT.TRAP 0x1 ;  /* 0x000000040000795c */ /* 0x000fe20000300000 */
.L_x_68:
[----:B------:R-:W-:Y:S02]  /*1410*/  LEA R16, R3, UR60, 0x3 ;  /* 0x0000003c03107c11 */ /* 0x000fe4000f8e18ff */
[----:B------:R-:W-:-:S04]  /*1420*/  SHF.L.U32 R11, R18, 0x1f, RZ ;  /* 0x0000001f120b7819 */ /* 0x000fc800000006ff */
[----:B------:R1:W2:Y:S01]  /*1430*/  SYNCS.PHASECHK.TRANS64.TRYWAIT P1, [R16+URZ+0x31810], R11 ;  /* 0x0318100b100075a7 */ /* 0x0002a2000802017f */
[----:B------:R-:W-:Y:S05]  /*1440*/  @!P0 BRA `(.L_x_69) ;  /* 0x0000000000048947 */ /* 0x000fea0003800000 */
[----:B------:R-:W-:Y:S01]  /*1450*/  BPT.TRAP 0x1 ;  /* 0x000000040000795c */ /* 0x000fe20000300000 */
.L_x_69:
[----:B------:R-:W-:Y:S01]  /*1460*/  IMAD.U32 R5, RZ, RZ, UR60 ;  /* 0x0000003cff057e24 */ /* 0x000fe2000f8e00ff */
[----:B------:R-:W-:-:S03]  /*1470*/  LEA R6, R4, UR60, 0xa ;  /* 0x0000003c04067c11 */ /* 0x000fc6000f8e50ff */
[----:B------:R-:W-:Y:S01]  /*1480*/  VIADD R7, R5, 0x14100 ;  /* 0x0001410005077836 */ /* 0x000fe20000000000 */
[----:B------:R-:W-:-:S04]  /*1490*/  SHF.R.U32.HI R8, RZ, 0x4, R6 ;  /* 0x00000004ff087819 */ /* 0x000fc80000011606 */
[----:B------:R-:W-:Y:S02]  /*14a0*/  SHF.R.U32.HI R7, RZ, 0x4, R7 ;  /* 0x00000004ff077819 */ /* 0x000fe40000011607 */
[----:B------:R-:W-:Y:S02]  /*14b0*/  LOP3.LUT R9, R8, 0x3fff, RZ, 0xc0, !PT ;  /* 0x00003fff08097812 */ /* 0x000fe400078ec0ff */
[----:B------:R-:W-:Y:S02]  /*14c0*/  LOP3.LUT R8, R7, 0x3fff, RZ, 0xc0, !PT ;  /* 0x00003fff07087812 */ /* 0x000fe400078ec0ff */
[----:B------:R-:W-:Y:S02]  /*14d0*/  LOP3.LUT R7, R9, 0x10000, RZ, 0xfc, !PT ;  /* 0x0001000009077812 */ /* 0x000fe400078efcff */
[----:B------:R-:W-:Y:S01]  /*14e0*/  LOP3.LUT R8, R8, 0x10000, RZ, 0xfc, !PT ;  /* 0x0001000008087812 */ /* 0x000fe200078efcff */
[----:B--2---:R-:W-:Y:S06]  /*14f0*/  @P1 BRA `(.L_x_70) ;  /* 0x0000000000081947 */ /* 0x004fec0003800000 */
[----:B------:R-:W2:Y:S02]  /*1500*/  SYNCS.PHASECHK.TRANS64.TRYWAIT P1, [R16+URZ+0x31810], R11 ;  /* 0x0318100b100075a7 */ /* 0x000ea4000802017f */
[----:B--2---:R-:W-:Y:S05]  /*1510*/  @!P1 BRA `(.L_x_71) ;  /* 0x0000008c00f89947 */ /* 0x004fea0003800000 */
.L_x_70:
[----:B------:R-:W-:Y:S01]  /*1520*/  IMAD R8, R3, 0x800, R8 ;  /* 0x0000080003087824 */ /* 0x000fe200078e0208 */
[C---:B------:R-:W-:Y:S01]  /*1530*/  R2UR UR6, R7.reuse ;  /* 0x00000000070672ca */ /* 0x040fe200000e0000 */
[C---:B------:R-:W-:Y:S01]  /*1540*/  VIADD R9, R7.reuse, 0x80 ;  /* 0x0000008007097836 */ /* 0x040fe20000000000 */
[----:B------:R-:W-:Y:S01]  /*1550*/  WARPGROUP.ARRIVE ;  /* 0x00000000000079c5 */ /* 0x000fe20000000000 */
[----:B------:R-:W-:Y:S01]  /*1560*/  VIADD R10, R7, 0x100 ;  /* 0x00000100070a7836 */ /* 0x000fe20000000000 */
[----:B------:R-:W-:Y:S01]  /*1570*/  R2UR UR4, R8 ;  /* 0x00000000080472ca */ /* 0x000fe200000e0000 */
[----:B------:R-:W-:Y:S01]  /*1580*/  UMOV UR7, 0x40000000 ;  /* 0x4000000000077882 */ /* 0x000fe20000000000 */
[----:B------:R-:W-:Y:S01]  /*1590*/  R2UR UR8, R9 ;  /* 0x00000000090872ca */ /* 0x000fe200000e0000 */
[C---:B------:R-:W-:Y:S01]  /*15a0*/  VIADD R9, R7.reuse, 0x180 ;  /* 0x0000018007097836 */ /* 0x040fe20000000000 */
[----:B------:R-:W-:Y:S01]  /*15b0*/  R2UR UR9, R10 ;  /* 0x000000000a0972ca */ /* 0x000fe200000e0000 */
[----:B------:R-:W-:Y:S01]  /*15c0*/  VIADD R10, R7, 0x200 ;  /* 0x00000200070a7836 */ /* 0x000fe20000000000 */
[----:B------:R-:W-:-:S02]  /*15d0*/  UMOV UR5, 0x40000040 ;  /* 0x4000004000057882 */ /* 0x000fc40000000000 */
[----:B------:R-:W-:Y:S01]  /*15e0*/  R2UR UR10, R9 ;  /* 0x00000000090a72ca */ /* 0x000fe200000e0000 */
[----:B------:R-:W-:Y:S01]  /*15f0*/  VIADD R9, R8, 0x2 ;  /* 0x0000000208097836 */ /* 0x000fe20000000000 */
[----:B------:R-:W-:Y:S01]  /*1600*/  R2UR UR11, R10 ;  /* 0x000000000a0b72ca */ /* 0x000fe200000e0000 */
[----:B------:R-:W-:Y:S02]  /*1610*/  VIADD R10, R7, 0x2 ;  /* 0x00000002070a7836 */ /* 0x000fe40000000000 */
[----:B------:R-:W-:Y:S01]  /*1620*/  HGMMA.64x8x16.F32 R24, gdesc[UR4], RZ, !UPT ;  /* 0x00000000041879f0 */ /* 0x000fe2000c7008ff */
[----:B------:R-:W-:Y:S01]  /*1630*/  UMOV UR7, 0x40000000 ;  /* 0x4000000000077882 */ /* 0x000fe20000000000 */
[----:B------:R-:W-:Y:S02]  /*1640*/  UMOV UR6, UR8 ;  /* 0x0000000800067c82 */ /* 0x000fe40008000000 */
[----:B------:R-:W-:Y:S01]  /*1650*/  HGMMA.64x8x16.F32 R28, gdesc[UR4], RZ, !UPT ;  /* 0x00000000041c79f0 */ /* 0x000fe2000c7008ff */
[----:B------:R-:W-:Y:S01]  /*1660*/  UMOV UR6, UR9 ;  /* 0x0000000900067c82 */ /* 0x000fe20008000000 */
[----:B------:R-:W-:-:S02]  /*1670*/  UMOV UR7, 0x40000000 ;  /* 0x4000000000077882 */ /* 0x000fc40000000000 */
[----:B------:R-:W-:Y:S01]  /*1680*/  HGMMA.64x8x16.F32 R32, gdesc[UR4], RZ, !UPT ;  /* 0x00000000042079f0 */ /* 0x000fe2000c7008ff */
[----:B------:R-:W-:Y:S01]  /*1690*/  UMOV UR6, UR10 ;  /* 0x0000000a00067c82 */ /* 0x000fe20008000000 */
[----:B------:R-:W-:Y:S02]  /*16a0*/  UMOV UR7, 0x40000000 ;  /* 0x4000000000077882 */ /* 0x000fe40000000000 */
[----:B------:R-:W-:Y:S01]  /*16b0*/  HGMMA.64x8x16.F32 R36, gdesc[UR4], RZ, !UPT ;  /* 0x00000000042479f0 */ /* 0x000fe2000c7008ff */
[----:B------:R-:W-:Y:S01]  /*16c0*/  UMOV UR6, UR11 ;  /* 0x0000000b00067c82 */ /* 0x000fe20008000000 */
[----:B------:R-:W-:Y:S02]  /*16d0*/  UMOV UR7, 0x40000000 ;  /* 0x4000000000077882 */ /* 0x000fe40000000000 */
[----:B------:R-:W-:Y:S01]  /*16e0*/  HGMMA.64x8x16.F32 R40, gdesc[UR4], RZ, !UPT ;  /* 0x00000000042879f0 */ /* 0x000fe2000c7008ff */
[----:B------:R-:W-:Y:S01]  /*16f0*/  R2UR UR6, R10 ;  /* 0x000000000a0672ca */ /* 0x000fe200000e0000 */
[----:B------:R-:W-:Y:S01]  /*1700*/  VIADD R10, R7, 0x82 ;  /* 0x00000082070a7836 */ /* 0x000fe20000000000 */
[----:B------:R-:W-:Y:S01]  /*1710*/  R2UR UR4, R9 ;  /* 0x00000000090472ca */ /* 0x000fe200000e0000 */
[C---:B------:R-:W-:Y:S01]  /*1720*/  VIADD R9, R7.reuse, 0x102 ;  /* 0x0000010207097836 */ /* 0x040fe20000000000 */
[----:B------:R-:W-:Y:S01]  /*1730*/  UMOV UR7, 0x40000000 ;  /* 0x4000000000077882 */ /* 0x000fe20000000000 */
        /* <DEDUP_REMOVED lines=9> */
[----:B------:R-:W-:Y:S03]  /*17d0*/  HGMMA.64x8x16.F32 R24, gdesc[UR4], R24 ;  /* 0x00000000041879f0 */ /* 0x000fe60008700818 */
[----:B------:R-:W-:Y:S01]  /*17e0*/  UMOV UR6, UR8 ;  /* 0x0000000800067c82 */ /* 0x000fe20008000000 */
[----:B------:R-:W-:Y:S02]  /*17f0*/  UMOV UR7, 0x40000000 ;  /* 0x4000000000077882 */ /* 0x000fe40000000000 */
[----:B------:R-:W-:Y:S01]  /*1800*/  HGMMA.64x8x16.F32 R28, gdesc[UR4], R28 ;  /* 0x00000000041c79f0 */ /* 0x000fe2000870081c */
[----:B------:R-:W-:Y:S01]  /*1810*/  UMOV UR6, UR9 ;  /* 0x0000000900067c82 */ /* 0x000fe20008000000 */
[----:B------:R-:W-:-:S02]  /*1820*/  UMOV UR7, 0x40000000 ;  /* 0x4000000000077882 */ /* 0x000fc40000000000 */
[----:B------:R-:W-:Y:S01]  /*1830*/  HGMMA.64x8x16.F32 R32, gdesc[UR4], R32 ;  /* 0x00000000042079f0 */ /* 0x000fe20008700820 */
[----:B------:R-:W-:Y:S01]  /*1840*/  UMOV UR6, UR10 ;  /* 0x0000000a00067c82 */ /* 0x000fe20008000000 */
[----:B------:R-:W-:Y:S02]  /*1850*/  UMOV UR7, 0x40000000 ;  /* 0x4000000000077882 */ /* 0x000fe40000000000 */
[----:B------:R-:W-:Y:S01]  /*1860*/  HGMMA.64x8x16.F32 R36, gdesc[UR4], R36 ;  /* 0x00000000042479f0 */ /* 0x000fe20008700824 */
[----:B------:R-:W-:Y:S01]  /*1870*/  UMOV UR6, UR11 ;  /* 0x0000000b00067c82 */ /* 0x000fe20008000000 */
[----:B------:R-:W-:Y:S02]  /*1880*/  UMOV UR7, 0x40000000 ;  /* 0x4000000000077882 */ /* 0x000fe40000000000 */
[----:B------:R-:W-:Y:S01]  /*1890*/  HGMMA.64x8x16.F32 R40, gdesc[UR4], R40 ;  /* 0x00000000042879f0 */ /* 0x000fe20008700828 */
        /* <DEDUP_REMOVED lines=312> */
[----:B------:R-:W-:Y:S01]  /*2c20*/  HGMMA.64x8x16.F32 R24, gdesc[UR4], R24 ;  /* 0x00000000041879f0 */ /* 0x000fe20008700818 */
        /* <DEDUP_REMOVED lines=22> */
[----:B------:R-:W-:Y:S02]  /*2d90*/  R2UR UR10, R10 ;  /* 0x000000000a0a72ca */ /* 0x000fe400000e0000 */
        /* <DEDUP_REMOVED lines=16> */
[C---:B------:R-:W-:Y:S01]  /*2ea0*/  VIADD R9, R7.reuse, 0x806 ;  /* 0x0000080607097836 */ /* 0x040fe20000000000 */
[----:B------:R-:W-:Y:S01]  /*2eb0*/  R2UR UR4, R8 ;  /* 0x00000000080472ca */ /* 0x000fe200000e0000 */
[----:B------:R-:W-:Y:S01]  /*2ec0*/  VIADD R8, R7, 0x886 ;  /* 0x0000088607087836 */ /* 0x000fe20000000000 */
[----:B------:R-:W-:Y:S01]  /*2ed0*/  UMOV UR7, 0x40000000 ;  /* 0x4000000000077882 */ /* 0x000fe20000000000 */
[----:B------:R-:W-:Y:S01]  /*2ee0*/  UMOV UR5, 0x40000040 ;  /* 0x4000004000057882 */ /* 0x000fe20000000000 */
[----:B------:R-:W-:Y:S01]  /*2ef0*/  R2UR UR8, R9 ;  /* 0x00000000090872ca */ /* 0x000fe200000e0000 */
[C---:B------:R-:W-:Y:S01]  /*2f00*/  VIADD R9, R7.reuse, 0x906 ;  /* 0x0000090607097836 */ /* 0x040fe20000000000 */
[----:B------:R-:W-:Y:S01]  /*2f10*/  R2UR UR9, R8 ;  /* 0x00000000080972ca */ /* 0x000fe200000e0000 */
[----:B------:R-:W-:-:S03]  /*2f20*/  VIADD R7, R7, 0x986 ;  /* 0x0000098607077836 */ /* 0x000fc60000000000 */
[----:B------:R-:W-:Y:S02]  /*2f30*/  R2UR UR10, R9 ;  /* 0x00000000090a72ca */ /* 0x000fe400000e0000 */
[----:B------:R-:W-:Y:S01]  /*2f40*/  R2UR UR11, R7 ;  /* 0x00000000070b72ca */ /* 0x000fe200000e0000 */
[----:B------:R-:W-:-:S05]  /*2f50*/  IMAD R7, R3, 0x40, R228 ;  /* 0x0000004003077824 */ /* 0x000fca00078e02e4 */
[----:B------:R-:W-:-:S05]  /*2f60*/  LEA R7, R7, UR60, 0x2 ;  /* 0x0000003c07077c11 */ /* 0x000fca000f8e10ff */
[----:B------:R3:W4:Y:S04]  /*2f70*/  LDS R10, [R7+0x2c100] ;  /* 0x02c10000070a7984 */ /* 0x0007280000000800 */
[----:B------:R3:W1:Y:S01]  /*2f80*/  LDS R8, [R7+0x2c120] ;  /* 0x02c1200007087984 */ /* 0x0006620000000800 */
        /* <DEDUP_REMOVED lines=12> */
[----:B------:R-:W-:Y:S01]  /*3050*/  HGMMA.64x8x16.F32 R40, gdesc[UR4], R40, gsb0 ;  /* 0x00000000042879f0 */ /* 0x000fe20008000828 */
[----:B---3--:R-:W-:Y:S05]  /*3060*/  @!P0 BRA `(.L_x_72) ;  /* 0x0000000000048947 */ /* 0x008fea0003800000 */
[----:B------:R-:W-:Y:S01]  /*3070*/  BPT.TRAP 0x1 ;  /* 0x000000040000795c */ /* 0x000fe20000300000 */
.L_x_72:
[----:B------:R-:W-:-:S04]  /*3080*/  SHF.L.U32 R12, R17, 0x1f, RZ ;  /* 0x0000001f110c7819 */ /* 0x000fc800000006ff */
[----:B------:R3:W1:Y:S01]  /*3090*/  SYNCS.PHASECHK.TRANS64.TRYWAIT P1, [UR60+0x31830], R12 ;  /* 0x0318300cff0075a7 */ /* 0x000662000802017c */
[----:B------:R-:W-:Y:S05]  /*30a0*/  @!P0 BRA `(.L_x_73) ;  /* 0x0000000000048947 */ /* 0x000fea0003800000 */
[----:B------:R-:W-:Y:S01]  /*30b0*/  BPT.TRAP 0x1 ;  /* 0x000000040000795c */ /* 0x000fe20000300000 */
.L_x_73:
[----:B------:R-:W-:Y:S02]  /*30c0*/  VIADD R6, R6, 0xa000 ;  /* 0x0000a00006067836 */ /* 0x000fe40000000000 */
[----:B------:R-:W-:-:S03]  /*30d0*/  VIADD R9, R5, 0x24100 ;  /* 0x0002410005097836 */ /* 0x000fc60000000000 */
[----:B------:R-:W-:Y:S02]  /*30e0*/  SHF.R.U32.HI R6, RZ, 0x4, R6 ;  /* 0x00000004ff067819 */ /* 0x000fe40000011606 */
[----:B------:R-:W-:Y:S02]  /*30f0*/  SHF.R.U32.HI R7, RZ, 0x4, R9 ;  /* 0x00000004ff077819 */ /* 0x000fe40000011609 */
[----:B------:R-:W-:Y:S02]  /*3100*/  LOP3.LUT R6, R6, 0x3fff, RZ, 0xc0, !PT ;  /* 0x00003fff06067812 */ /* 0x000fe400078ec0ff */
[----:B------:R-:W-:Y:S02]  /*3110*/  LOP3.LUT R7, R7, 0x3fff, RZ, 0xc0, !PT ;  /* 0x00003fff07077812 */ /* 0x000fe400078ec0ff */
[----:B------:R-:W-:Y:S02]  /*3120*/  LOP3.LUT R6, R6, 0x10000, RZ, 0xfc, !PT ;  /* 0x0001000006067812 */ /* 0x000fe400078efcff */
[----:B------:R-:W-:Y:S01]  /*3130*/  LOP3.LUT R7, R7, 0x10000, RZ, 0xfc, !PT ;  /* 0x0001000007077812 */ /* 0x000fe200078efcff */
[----:B-1----:R-:W-:Y:S06]  /*3140*/  @P1 BRA `(.L_x_74) ;  /* 0x0000000000081947 */ /* 0x002fec0003800000 */
[----:B------:R-:W1:Y:S02]  /*3150*/  SYNCS.PHASECHK.TRANS64.TRYWAIT P1, [UR60+0x31830], R12 ;  /* 0x0318300cff0075a7 */ /* 0x000e64000802017c */
[----:B-1----:R-:W-:Y:S05]  /*3160*/  @!P1 BRA `(.L_x_75) ;  /* 0x0000007000f89947 */ /* 0x002fea0003800000 */
.L_x_74:
[C---:B--2---:R-:W-:Y:S01]  /*3170*/  VIADD R11, R6.reuse, 0x80 ;  /* 0x00000080060b7836 */ /* 0x044fe20000000000 */
[----:B------:R-:W-:Y:S01]  /*3180*/  R2UR UR4, R7 ;  /* 0x00000000070472ca */ /* 0x000fe200000e0000 */
[C---:B---3--:R-:W-:Y:S01]  /*3190*/  VIADD R12, R6.reuse, 0x100 ;  /* 0x00000100060c7836 */ /* 0x048fe20000000000 */
[C---:B------:R-:W-:Y:S01]  /*31a0*/  R2UR UR6, R6.reuse ;  /* 0x00000000060672ca */ /* 0x040fe200000e0000 */
[----:B------:R-:W-:Y:S01]  /*31b0*/  WARPGROUP.ARRIVE ;  /* 0x00000000000079c5 */ /* 0x000fe20000000000 */
        /* <DEDUP_REMOVED lines=9> */
[----:B------:R-:W-:Y:S01]  /*3250*/  VIADD R12, R7, 0x2 ;  /* 0x00000002070c7836 */ /* 0x000fe20000000000 */
[C---:B------:R-:W-:Y:S01]  /*3260*/  ISETP.GT.AND P1, PT, R2.reuse, RZ, PT ;  /* 0x000000ff0200720c */ /* 0x040fe20003f24270 */
[----:B------:R-:W-:Y:S01]  /*3270*/  HGMMA.64x8x16.F32 R44, gdesc[UR4], RZ, !UPT ;  /* 0x00000000042c79f0 */ /* 0x000fe2000c7008ff */
[----:B------:R-:W-:Y:S01]  /*3280*/  UMOV UR7, 0x40000000 ;  /* 0x4000000000077882 */ /* 0x000fe20000000000 */
[----:B------:R-:W-:Y:S01]  /*3290*/  UMOV UR6, UR8 ;  /* 0x0000000800067c82 */ /* 0x000fe20008000000 */
[----:B------:R-:W-:Y:S01]  /*32a0*/  ISETP.GT.AND P2, PT, R2, 0x1, PT ;  /* 0x000000010200780c */ /* 0x000fe20003f44270 */
[----:B------:R-:W-:Y:S01]  /*32b0*/  HGMMA.64x8x16.F32 R48, gdesc[UR4], RZ, !UPT ;  /* 0x00000000043079f0 */ /* 0x000fe2000c7008ff */
[----:B------:R-:W-:Y:S01]  /*32c0*/  UMOV UR6, UR9 ;  /* 0x0000000900067c82 */ /* 0x000fe20008000000 */
[----:B------:R-:W-:Y:S01]  /*32d0*/  UMOV UR7, 0x40000000 ;  /* 0x4000000000077882 */ /* 0x000fe20000000000 */
[----:B------:R-:W-:Y:S01]  /*32e0*/  LEA R224, R228, UR60, 0x2 ;  /* 0x0000003ce4e07c11 */ /* 0x000fe2000f8e10ff */
[----:B------:R-:W-:Y:S01]  /*32f0*/  HGMMA.64x8x16.F32 R52, gdesc[UR4], RZ, !UPT ;  /* 0x00000000043479f0 */ /* 0x000fe2000c7008ff */
[----:B------:R-:W-:Y:S01]  /*3300*/  UMOV UR6, UR10 ;  /* 0x0000000a00067c82 */ /* 0x000fe20008000000 */
[----:B------:R-:W-:Y:S01]  /*3310*/  UMOV UR7, 0x40000000 ;  /* 0x4000000000077882 */ /* 0x000fe20000000000 */
[C---:B------:R-:W-:Y:S01]  /*3320*/  ISETP.GT.AND P3, PT, R2.reuse, 0x11, PT ;  /* 0x000000110200780c */ /* 0x040fe20003f64270 */
[----:B------:R-:W-:Y:S01]  /*3330*/  HGMMA.64x8x16.F32 R216, gdesc[UR4], RZ, !UPT ;  /* 0x0000000004d879f0 */ /* 0x000fe2000c7008ff */
[----:B------:R-:W-:Y:S01]  /*3340*/  UMOV UR6, UR11 ;  /* 0x0000000b00067c82 */ /* 0x000fe20008000000 */
[----:B------:R-:W-:Y:S01]  /*3350*/  UMOV UR7, 0x40000000 ;  /* 0x4000000000077882 */ /* 0x000fe20000000000 */
[----:B------:R-:W-:Y:S01]  /*3360*/  ISETP.GT.AND P4, PT, R2, 0x31, PT ;  /* 0x000000310200780c */ /* 0x000fe20003f84270 */
        /* <DEDUP_REMOVED lines=11> */
[----:B------:R-:W-:Y:S01]  /*3420*/  ISETP.GT.AND P5, PT, R2, 0x40, PT ;  /* 0x000000400200780c */ /* 0x000fe20003fa4270 */
[----:B------:R-:W-:Y:S01]  /*3430*/  UMOV UR57, 0x40000040 ;  /* 0x4000004000397882 */ /* 0x000fe20000000000 */
[----:B------:R-:W-:Y:S01]  /*3440*/  R2UR UR10, R11 ;  /* 0x000000000b0a72ca */ /* 0x000fe200000e0000 */
[----:B------:R-:W-:Y:S01]  /*3450*/  VIADD R11, R6, 0x4 ;  /* 0x00000004060b7836 */ /* 0x000fe20000000000 */
[----:B------:R-:W-:Y:S01]  /*3460*/  R2UR UR11, R12 ;  /* 0x000000000c0b72ca */ /* 0x000fe200000e0000 */
[----:B------:R-:W-:Y:S01]  /*3470*/  VIADD R12, R7, 0x4 ;  /* 0x00000004070c7836 */ /* 0x000fe20000000000 */
[----:B------:R-:W-:Y:S01]  /*3480*/  ISETP.GT.AND P6, PT, R2, 0x41, PT ;  /* 0x000000410200780c */ /* 0x000fe20003fc4270 */
[----:B------:R-:W-:Y:S01]  /*3490*/  UMOV UR59, 0x40 ;  /* 0x00000040003b7882 */ /* 0x000fe20000000000 */
[----:B------:R-:W-:Y:S01]  /*34a0*/  UMOV UR13, UR57 ;  /* 0x00000039000d7c82 */ /* 0x000fe20008000000 */
[----:B------:R-:W-:Y:S01]  /*34b0*/  UMOV UR15, 0x40 ;  /* 0x00000040000f7882 */ /* 0x000fe20000000000 */
[----:B------:R-:W-:Y:S01]  /*34c0*/  UMOV UR17, UR57 ;  /* 0x0000003900117c82 */ /* 0x000fe20008000000 */
[----:B------:R-:W-:Y:S01]  /*34d0*/  UMOV UR19, 0x40 ;  /* 0x0000004000137882 */ /* 0x000fe20000000000 */
[----:B------:R-:W-:Y:S01]  /*34e0*/  UMOV UR49, 0x40000040 ;  /* 0x4000004000317882 */ /* 0x000fe20000000000 */
        /* <DEDUP_REMOVED lines=8> */
[----:B------:R-:W-:Y:S01]  /*3570*/  HGMMA.64x8x16.F32 R44, gdesc[UR4], R44 ;  /* 0x00000000042c79f0 */ /* 0x000fe2000870082c */
[----:B------:R-:W-:Y:S01]  /*3580*/  UMOV UR6, UR8 ;  /* 0x0000000800067c82 */ /* 0x000fe20008000000 */
[----:B------:R-:W-:Y:S01]  /*3590*/  UMOV UR7, 0x40000000 ;  /* 0x4000000000077882 */ /* 0x000fe20000000000 */
[----:B------:R-:W-:Y:S01]  /*35a0*/  UMOV UR31, 0x40 ;  /* 0x00000040001f7882 */ /* 0x000fe20000000000 */
[----:B------:R-:W-:Y:S01]  /*35b0*/  HGMMA.64x8x16.F32 R48, gdesc[UR4], R48 ;  /* 0x00000000043079f0 */ /* 0x000fe20008700830 */
[----:B------:R-:W-:Y:S01]  /*35c0*/  UMOV UR6, UR9 ;  /* 0x0000000900067c82 */ /* 0x000fe20008000000 */
        /* <DEDUP_REMOVED lines=20> */
[C---:B------:R-:W-:Y:S01]  /*3710*/  VIADD R12, R6.reuse, 0x204 ;  /* 0x00000204060c7836 */ /* 0x040fe20000000000 */
[----:B------:R-:W-:Y:S01]  /*3720*/  UMOV UR39, 0x40 ;  /* 0x0000004000277882 */ /* 0x000fe20000000000 */
[----:B------:R-:W-:Y:S01]  /*3730*/  UMOV UR33, UR25 ;  /* 0x0000001900217c82 */ /* 0x000fe20008000000 */
[----:B------:R-:W-:Y:S01]  /*3740*/  R2UR UR10, R11 ;  /* 0x000000000b0a72ca */ /* 0x000fe200000e0000 */
[----:B------:R-:W-:Y:S01]  /*3750*/  VIADD R11, R6, 0x6 ;  /* 0x00000006060b7836 */ /* 0x000fe20000000000 */
[----:B------:R-:W-:Y:S01]  /*3760*/  R2UR UR11, R12 ;  /* 0x000000000c0b72ca */ /* 0x000fe200000e0000 */
[----:B------:R-:W-:Y:S01]  /*3770*/  VIADD R12, R7, 0x6 ;  /* 0x00000006070c7836 */ /* 0x000fe20000000000 */
[----:B------:R-:W-:Y:S01]  /*3780*/  UMOV UR35, 0x40 ;  /* 0x0000004000237882 */ /* 0x000fe20000000000 */
[----:B------:R-:W-:Y:S01]  /*3790*/  IMAD R5, R4, 0x2800, R5 ;  /* 0x0000280004057824 */ /* 0x000fe200078e0205 */
[----:B------:R-:W-:Y:S01]  /*37a0*/  UMOV UR21, 0x40000040 ;  /* 0x4000004000157882 */ /* 0x000fe20000000000 */
[----:B------:R-:W-:-:S03]  /*37b0*/  UMOV UR23, 0x40 ;  /* 0x0000004000177882 */ /* 0x000fc60000000000 */
[----:B------:R-:W-:-:S04]  /*37c0*/  SHF.R.U32.HI R5, RZ, 0x4, R5 ;  /* 0x00000004ff057819 */ /* 0x000fc80000011605 */
[----:B------:R-:W-:Y:S01]  /*37d0*/  LOP3.LUT R5, R5, 0x3fff, RZ, 0xc0, !PT ;  /* 0x00003fff05057812 */ /* 0x000fe200078ec0ff */
[----:B------:R-:W-:Y:S01]  /*37e0*/  HGMMA.64x8x16.F32 R44, gdesc[UR4], R44 ;  /* 0x00000000042c79f0 */ /* 0x000fe2000870082c */
[----:B------:R-:W-:Y:S01]  /*37f0*/  UMOV UR6, UR8 ;  /* 0x0000000800067c82 */ /* 0x000fe20008000000 */
[----:B------:R-:W-:Y:S02]  /*3800*/  UMOV UR7, 0x40000000 ;  /* 0x4000000000077882 */ /* 0x000fe40000000000 */
        /* <DEDUP_REMOVED lines=321> */
[----:B------:R-:W-:Y:S04]  /*4c20*/  HGMMA.64x8x16.F32 R44, gdesc[UR4], R44 ;  /* 0x00000000042c79f0 */ /* 0x000fe8000870082c */
        /* <DEDUP_REMOVED lines=15> */
[C---:B------:R-:W-:Y:S01]  /*4d20*/  VIADD R11, R6.reuse, 0x886 ;  /* 0x00000886060b7836 */ /* 0x040fe20000000000 */
        /* <DEDUP_REMOVED lines=8> */
[----:B------:R-:W-:Y:S04]  /*4db0*/  HGMMA.64x8x16.F32 R44, gdesc[UR4], R44 ;  /* 0x00000000042c79f0 */ /* 0x000fe8000870082c */
[----:B------:R-:W-:Y:S01]  /*4dc0*/  UMOV UR6, UR8 ;  /* 0x0000000800067c82 */ /* 0x000fe20008000000 */
[----:B------:R-:W-:Y:S01]  /*4dd0*/  UMOV UR7, 0x40000000 ;  /* 0x4000000000077882 */ /* 0x000fe20000000000 */
[----:B------:R-:W-:Y:S01]  /*4de0*/  ULDC UR8, c[0x0][0x75c] ;  /* 0x0001d70000087ab9 */ /* 0x000fe20000000800 */
[----:B------:R-:W-:Y:S01]  /*4df0*/  HGMMA.64x8x16.F32 R48, gdesc[UR4], R48 ;  /* 0x00000000043079f0 */ /* 0x000fe20008700830 */
[----:B------:R-:W-:Y:S01]  /*4e00*/  UMOV UR6, UR9 ;  /* 0x0000000900067c82 */ /* 0x000fe20008000000 */
[----:B------:R-:W-:Y:S01]  /*4e10*/  UMOV UR7, 0x40000000 ;  /* 0x4000000000077882 */ /* 0x000fe20000000000 */
[----:B------:R-:W-:Y:S01]  /*4e20*/  UMOV UR9, UR15 ;  /* 0x0000000f00097c82 */ /* 0x000fe20008000000 */
[----:B------:R-:W-:Y:S01]  /*4e30*/  HGMMA.64x8x16.F32 R52, gdesc[UR4], R52 ;  /* 0x00000000043479f0 */ /* 0x000fe20008700834 */
[----:B------:R-:W-:Y:S01]  /*4e40*/  UMOV UR6, UR10 ;  /* 0x0000000a00067c82 */ /* 0x000fe20008000000 */
[----:B------:R-:W-:-:S02]  /*4e50*/  UMOV UR7, 0x40000000 ;  /* 0x4000000000077882 */ /* 0x000fc40000000000 */
[----:B------:R-:W-:Y:S01]  /*4e60*/  HGMMA.64x8x16.F32 R216, gdesc[UR4], R216 ;  /* 0x0000000004d879f0 */ /* 0x000fe200087008d8 */
[----:B------:R-:W-:Y:S01]  /*4e70*/  UMOV UR6, UR11 ;  /* 0x0000000b00067c82 */ /* 0x000fe20008000000 */
[----:B------:R-:W-:Y:S01]  /*4e80*/  UMOV UR7, 0x40000000 ;  /* 0x4000000000077882 */ /* 0x000fe20000000000 */
[----:B------:R-:W-:Y:S01]  /*4e90*/  UMOV UR11, UR19 ;  /* 0x00000013000b7c82 */ /* 0x000fe20008000000 */
[----:B------:R-:W-:Y:S01]  /*4ea0*/  HGMMA.64x8x16.F32 R220, gdesc[UR4], R220, gsb0 ;  /* 0x0000000004dc79f0 */ /* 0x000fe200080008dc */
[----:B------:R-:W-:Y:S01]  /*4eb0*/  ULDC UR4, c[0x0][0x744] ;  /* 0x0001d10000047ab9 */ /* 0x000fe20000000800 */
[----:B------:R-:W-:Y:S01]  /*4ec0*/  UMOV UR7, 0x40 ;  /* 0x0000004000077882 */ /* 0x000fe20000000000 */
[----:B------:R-:W-:Y:S02]  /*4ed0*/  WARPGROUP.DEPBAR.LE gsb0, 0x1 ;  /* 0x00008000000079c5 */ /* 0x000fe40000010100 */
[----:B------:R-:W-:Y:S01]  /*4ee0*/  FMUL.FTZ R11, R24, UR8 ;  /* 0x00000008180b7c20 */ /* 0x000fe20008410000 */
[----:B------:R-:W-:Y:S01]  /*4ef0*/  FMUL.FTZ R12, R26, UR8 ;  /* 0x000000081a0c7c20 */ /* 0x000fe20008410000 */
[----:B------:R-:W-:Y:S01]  /*4f00*/  FMUL.FTZ R13, R25, UR8 ;  /* 0x00000008190d7c20 */ /* 0x000fe20008410000 */
[----:B------:R-:W-:Y:S01]  /*4f10*/  FMUL.FTZ R15, R27, UR8 ;  /* 0x000000081b0f7c20 */ /* 0x000fe20008410000 */
[----:B------:R-:W1:Y:S01]  /*4f20*/  LDS R14, [R224+0x2c320] ;  /* 0x02c32000e00e7984 */ /* 0x000e620000000800 */
[----:B------:R-:W-:Y:S01]  /*4f30*/  FMUL.FTZ R24, R28, UR8 ;  /* 0x000000081c187c20 */ /* 0x000fe20008410000 */
[----:B------:R-:W2:Y:S01]  /*4f40*/  MUFU.TANH R11, R11 ;  /* 0x0000000b000b7308 */ /* 0x000ea20000002400 */
[----:B------:R-:W-:Y:S01]  /*4f50*/  FMUL.FTZ R26, R29, UR8 ;  /* 0x000000081d1a7c20 */ /* 0x000fe20008410000 */
[----:B------:R-:W-:Y:S01]  /*4f60*/  FMUL.FTZ R29, R32, UR8 ;  /* 0x00000008201d7c20 */ /* 0x000fe20008410000 */
[----:B------:R-:W-:Y:S01]  /*4f70*/  FMUL.FTZ R27, R30, UR8 ;  /* 0x000000081e1b7c20 */ /* 0x000fe20008410000 */
[----:B------:R-:W-:Y:S01]  /*4f80*/  FMUL.FTZ R32, R37, UR8 ;  /* 0x0000000825207c20 */ /* 0x000fe20008410000 */
[----:B------:R-:W-:Y:S01]  /*4f90*/  FMUL.FTZ R28, R31, UR8 ;  /* 0x000000081f1c7c20 */ /* 0x000fe20008410000 */
[----:B------:R-:W-:Y:S01]  /*4fa0*/  FMUL.FTZ R30, R35, UR8 ;  /* 0x00000008231e7c20 */ /* 0x000fe20008410000 */
[----:B------:R-:W-:Y:S01]  /*4fb0*/  FMUL.FTZ R35, R41, UR8 ;  /* 0x0000000829237c20 */ /* 0x000fe20008410000 */
[----:B------:R-:W3:Y:S01]  /*4fc0*/  MUFU.TANH R12, R12 ;  /* 0x0000000c000c7308 */ /* 0x000ee20000002400 */
[----:B------:R-:W-:Y:S01]  /*4fd0*/  FMUL.FTZ R40, R40, UR8 ;  /* 0x0000000828287c20 */ /* 0x000fe20008410000 */
[----:B------:R-:W-:Y:S01]  /*4fe0*/  FMUL.FTZ R31, R36, UR8 ;  /* 0x00000008241f7c20 */ /* 0x000fe20008410000 */
[----:B------:R-:W-:-:S05]  /*4ff0*/  FMUL.FTZ R36, R42, UR8 ;  /* 0x000000082a247c20 */ /* 0x000fca0008410000 */
[----:B------:R-:W5:Y:S01]  /*5000*/  MUFU.TANH R13, R13 ;  /* 0x0000000d000d7308 */ /* 0x000f620000002400 */
[C---:B--2---:R-:W-:Y:S01]  /*5010*/  FSEL R7, R11.reuse, -INF , P1 ;  /* 0xff8000000b077808 */ /* 0x044fe20000800000 */
[----:B------:R-:W-:-:S04]  /*5020*/  FFMA.FTZ R11, -R11, R11, 1 ;  /* 0x3f8000000b0b7423 */ /* 0x000fc8000001010b */
[----:B----4-:R-:W-:Y:S02]  /*5030*/  FFMA.FTZ R25, R7, UR4, -R10 ;  /* 0x0000000407197c23 */ /* 0x010fe4000801080a */
[----:B------:R-:W2:Y:S01]  /*5040*/  MUFU.TANH R15, R15 ;  /* 0x0000000f000f7308 */ /* 0x000ea20000002400 */
[----:B---3--:R-:W-:Y:S02]  /*5050*/  FSEL R7, R12, -INF , P1 ;  /* 0xff8000000c077808 */ /* 0x008fe40000800000 */
[----:B------:R-:W-:-:S03]  /*5060*/  ISETP.GT.AND P1, PT, R2, 0x10, PT ;  /* 0x000000100200780c */ /* 0x000fc60003f24270 */
[----:B------:R-:W-:Y:S02]  /*5070*/  FFMA.FTZ R23, R7, UR4, -R8 ;  /* 0x0000000407177c23 */ /* 0x000fe40008010808 */
[----:B------:R-:W-:Y:S01]  /*5080*/  MUFU.EX2 R25, R25 ;  /* 0x0000001900197308 */ /* 0x000fe20000000800 */
[C---:B-----5:R-:W-:Y:S01]  /*5090*/  FSEL R21, R13.reuse, -INF , P2 ;  /* 0xff8000000d157808 */ /* 0x060fe20001000000 */
[----:B------:R-:W-:-:S04]  /*50a0*/  FFMA.FTZ R13, -R13, R13, 1 ;  /* 0x3f8000000d0d7423 */ /* 0x000fc8000001010d */
[----:B------:R-:W-:Y:S02]  /*50b0*/  FFMA.FTZ R20, R21, UR4, -R10 ;  /* 0x0000000415147c23 */ /* 0x000fe4000801080a */
[----:B------:R-:W3:Y:S01]  /*50c0*/  LDS R21, [R224+0x2c300] ;  /* 0x02c30000e0157984 */ /* 0x000ee20000000800 */
[----:B--2---:R-:W-:Y:S01]  /*50d0*/  FSEL R7, R15, -INF , P2 ;  /* 0xff8000000f077808 */ /* 0x004fe20001000000 */
[----:B------:R-:W-:Y:S02]  /*50e0*/  WARPGROUP.DEPBAR.LE gsb0, 0x0 ;  /* 0x00008000000079c5 */ /* 0x000fe40000010000 */
[----:B------:R-:W-:Y:S01]  /*50f0*/  MUFU.EX2 R23, R23 ;  /* 0x0000001700177308 */ /* 0x000fe20000000800 */
[----:B------:R-:W-:Y:S01]  /*5100*/  ISETP.GT.AND P2, PT, R2, 0x20, PT ;  /* 0x000000200200780c */ /* 0x000fe20003f44270 */
[----:B------:R-:W-:Y:S01]  /*5110*/  FFMA.FTZ R22, R7, UR4, -R8 ;  /* 0x0000000407167c23 */ /* 0x000fe20008010808 */
[--C-:B-1----:R-:W-:Y:S01]  /*5120*/  FADD.FTZ R54, R54, -R14.reuse ;  /* 0x8000000e36367221 */ /* 0x102fe20000010000 */
[--C-:B------:R-:W-:Y:S01]  /*5130*/  FADD.FTZ R51, R51, -R14.reuse ;  /* 0x8000000e33337221 */ /* 0x100fe20000010000 */
[--C-:B------:R-:W-:Y:S01]  /*5140*/  FADD.FTZ R222, R222, -R14.reuse ;  /* 0x8000000edede7221 */ /* 0x100fe20000010000 */
[--C-:B------:R-:W-:Y:S01]  /*5150*/  FADD.FTZ R50, R50, -R14.reuse ;  /* 0x8000000e32327221 */ /* 0x100fe20000010000 */
[--C-:B------:R-:W-:Y:S01]  /*5160*/  FADD.FTZ R55, R55, -R14.reuse ;  /* 0x8000000e37377221 */ /* 0x100fe20000010000 */
[----:B------:R-:W1:Y:S01]  /*5170*/  MUFU.EX2 R20, R20 ;  /* 0x0000001400147308 */ /* 0x000e620000000800 */
[--C-:B------:R-:W-:Y:S01]  /*5180*/  FADD.FTZ R218, R218, -R14.reuse ;  /* 0x8000000edada7221 */ /* 0x100fe20000010000 */
[----:B------:R-:W-:-:S06]  /*5190*/  FADD.FTZ R219, R219, -R14 ;  /* 0x8000000edbdb7221 */ /* 0x000fcc0000010000 */
[----:B------:R-:W2:Y:S08]  /*51a0*/  MUFU.EX2 R22, R22 ;  /* 0x0000001600167308 */ /* 0x000eb00000000800 */
[----:B------:R-:W4:Y:S01]  /*51b0*/  MUFU.TANH R24, R24 ;  /* 0x0000001800187308 */ /* 0x000f220000002400 */
[----:B-1----:R-:W-:-:S07]  /*51c0*/  F2FP.F16.F32.PACK_AB R6, R20, R25 ;  /* 0x000000191406723e */ /* 0x002fce00000000ff */
[----:B------:R-:W1:Y:S01]  /*51d0*/  MUFU.TANH R26, R26 ;  /* 0x0000001a001a7308 */ /* 0x000e620000002400 */
[----:B--2---:R-:W-:Y:S01]  /*51e0*/  F2FP.F16.F32.PACK_AB R7, R22, R23 ;  /* 0x000000171607723e */ /* 0x004fe200000000ff */
[----:B------:R-:W-:Y:S01]  /*51f0*/  BAR.SYNC.DEFER_BLOCKING 0x9, 0x100 ;  /* 0x0244000000007b1d */ /* 0x000fe20000010000 */
[--C-:B---3--:R-:W-:Y:S01]  /*5200*/  FADD.FTZ R44, R44, -R21.reuse ;  /* 0x800000152c2c7221 */ /* 0x108fe20000010000 */
[--C-:B------:R-:W-:Y:S01]  /*5210*/  FADD.FTZ R45, R45, -R21.reuse ;  /* 0x800000152d2d7221 */ /* 0x100fe20000010000 */
[--C-:B------:R-:W-:Y:S01]  /*5220*/  FADD.FTZ R48, R48, -R21.reuse ;  /* 0x8000001530307221 */ /* 0x100fe20000010000 */
[--C-:B------:R-:W-:Y:S02]  /*5230*/  FADD.FTZ R49, R49, -R21.reuse ;  /* 0x8000001531317221 */ /* 0x100fe40000010000 */
[----:B------:R-:W-:Y:S01]  /*5240*/  MUFU.TANH R29, R29 ;  /* 0x0000001d001d7308 */ /* 0x000fe20000002400 */
[----:B----4-:R-:W-:Y:S01]  /*5250*/  FSEL R37, R24, -INF , P1 ;  /* 0xff80000018257808 */ /* 0x010fe20000800000 */
[--C-:B------:R-:W-:Y:S01]  /*5260*/  FADD.FTZ R52, R52, -R21.reuse ;  /* 0x8000001534347221 */ /* 0x100fe20000010000 */
[--C-:B------:R-:W-:Y:S01]  /*5270*/  FADD.FTZ R53, R53, -R21.reuse ;  /* 0x8000001535357221 */ /* 0x100fe20000010000 */
[--C-:B------:R-:W-:Y:S01]  /*5280*/  FADD.FTZ R216, R216, -R21.reuse ;  /* 0x80000015d8d87221 */ /* 0x100fe20000010000 */
[--C-:B------:R-:W-:Y:S01]  /*5290*/  FADD.FTZ R217, R217, -R21.reuse ;  /* 0x80000015d9d97221 */ /* 0x100fe20000010000 */
[----:B------:R-:W-:Y:S01]  /*52a0*/  FFMA.FTZ R37, R37, UR4, -R10 ;  /* 0x0000000425257c23 */ /* 0x000fe2000801080a */
[--C-:B------:R-:W-:Y:S01]  /*52b0*/  FADD.FTZ R220, R220, -R21.reuse ;  /* 0x80000015dcdc7221 */ /* 0x100fe20000010000 */
[----:B------:R-:W-:Y:S01]  /*52c0*/  MUFU.TANH R27, R27 ;  /* 0x0000001b001b7308 */ /* 0x000fe20000002400 */
[----:B-1----:R-:W-:Y:S01]  /*52d0*/  FSEL R41, R26, -INF , P3 ;  /* 0xff8000001a297808 */ /* 0x002fe20001800000 */
[----:B------:R-:W-:Y:S01]  /*52e0*/  FADD.FTZ R221, R221, -R21 ;  /* 0x80000015dddd7221 */ /* 0x000fe20000010000 */
[----:B------:R-:W-:Y:S01]  /*52f0*/  FMUL.FTZ R44, R25, R44 ;  /* 0x0000002c192c7220 */ /* 0x000fe20000410000 */
[----:B------:R-:W-:Y:S01]  /*5300*/  FMUL.FTZ R25, R43, UR8 ;  /* 0x000000082b197c20 */ /* 0x000fe20008410000 */
[----:B------:R-:W-:Y:S01]  /*5310*/  FMUL.FTZ R20, R20, R45 ;  /* 0x0000002d14147220 */ /* 0x000fe20000410000 */
[----:B------:R-:W-:Y:S01]  /*5320*/  FFMA.FTZ R24, -R24, R24, 1 ;  /* 0x3f80000018187423 */ /* 0x000fe20000010118 */
[----:B------:R-:W-:Y:S01]  /*5330*/  FMUL.FTZ R11, R11, R44 ;  /* 0x0000002c0b0b7220 */ /* 0x000fe20000410000 */
[----:B------:R-:W1:Y:S01]  /*5340*/  MUFU.EX2 R37, R37 ;  /* 0x0000002500257308 */ /* 0x000e620000000800 */
[----:B------:R-:W-:Y:S01]  /*5350*/  FMUL.FTZ R20, R13, R20 ;  /* 0x000000140d147220 */ /* 0x000fe20000410000 */
[----:B------:R2:W-:Y:S06]  /*5360*/  STSM.16.M88.2 [R0+0x2c500], R6 ;  /* 0x02c5000600007844 */ /* 0x0005ec0000000100 */
[----:B------:R-:W-:Y:S01]  /*5370*/  MUFU.TANH R28, R28 ;  /* 0x0000001c001c7308 */ /* 0x000fe20000002400 */
[----:B--2---:R-:W-:Y:S01]  /*5380*/  FMUL.FTZ R6, R33, UR8 ;  /* 0x0000000821067c20 */ /* 0x004fe20008410000 */
[----:B------:R-:W-:Y:S01]  /*5390*/  FMUL.FTZ R33, R38, UR8 ;  /* 0x0000000826217c20 */ /* 0x000fe20008410000 */
[----:B------:R-:W-:-:S05]  /*53a0*/  FADD.FTZ R38, R46, -R14 ;  /* 0x8000000e2e267221 */ /* 0x000fca0000010000 */
[----:B------:R2:W-:Y:S01]  /*53b0*/  MUFU.TANH R21, R40 ;  /* 0x0000002800157308 */ /* 0x0005e20000002400 */
[----:B-1----:R-:W-:Y:S01]  /*53c0*/  FMUL.FTZ R45, R37, R48 ;  /* 0x00000030252d7220 */ /* 0x002fe20000410000 */
[----:B------:R-:W-:Y:S01]  /*53d0*/  FMUL.FTZ R7, R34, UR8 ;  /* 0x0000000822077c20 */ /* 0x000fe20008410000 */
[----:B------:R-:W-:Y:S01]  /*53e0*/  FMUL.FTZ R38, R23, R38 ;  /* 0x0000002617267220 */ /* 0x000fe20000410000 */
[----:B------:R-:W-:Y:S01]  /*53f0*/  FSEL R23, R27, -INF , P1 ;  /* 0xff8000001b177808 */ /* 0x000fe20000800000 */
[----:B------:R-:W-:Y:S01]  /*5400*/  FMUL.FTZ R13, R24, R45 ;  /* 0x0000002d180d7220 */ /* 0x000fe20000410000 */
[----:B------:R-:W-:Y:S01]  /*5410*/  ISETP.GT.AND P1, PT, R2, 0x21, PT ;  /* 0x000000210200780c */ /* 0x000fe20003f24270 */
[----:B------:R-:W-:Y:S01]  /*5420*/  FFMA.FTZ R24, -R29, R29, 1 ;  /* 0x3f8000001d187423 */ /* 0x000fe2000001011d */
[----:B------:R-:W1:Y:S01]  /*5430*/  MUFU.TANH R6, R6 ;  /* 0x0000000600067308 */ /* 0x000e620000002400 */
[----:B--2---:R-:W-:Y:S01]  /*5440*/  FFMA.FTZ R40, R41, UR4, -R10 ;  /* 0x0000000429287c23 */ /* 0x004fe2000801080a */
[----:B------:R-:W-:Y:S01]  /*5450*/  FSEL R41, R29, -INF , P2 ;  /* 0xff8000001d297808 */ /* 0x000fe20001000000 */
[----:B------:R-:W-:Y:S01]  /*5460*/  FMUL.FTZ R34, R39, UR8 ;  /* 0x0000000827227c20 */ /* 0x000fe20008410000 */
[----:B------:R-:W-:Y:S01]  /*5470*/  FADD.FTZ R39, R47, -R14 ;  /* 0x8000000e2f277221 */ /* 0x000fe20000010000 */
[----:B------:R-:W-:Y:S01]  /*5480*/  FFMA.FTZ R23, R23, UR4, -R8 ;  /* 0x0000000417177c23 */ /* 0x000fe20008010808 */
[----:B------:R-:W-:Y:S01]  /*5490*/  FADD.FTZ R14, R223, -R14 ;  /* 0x8000000edf0e7221 */ /* 0x000fe20000010000 */
[----:B------:R-:W-:Y:S01]  /*54a0*/  FFMA.FTZ R41, R41, UR4, -R10 ;  /* 0x0000000429297c23 */ /* 0x000fe2000801080a */
[----:B------:R-:W2:Y:S01]  /*54b0*/  MUFU.TANH R31, R31 ;  /* 0x0000001f001f7308 */ /* 0x000ea20000002400 */
[----:B------:R-:W-:Y:S01]  /*54c0*/  FMUL.FTZ R39, R22, R39 ;  /* 0x0000002716277220 */ /* 0x000fe20000410000 */
[----:B------:R-:W-:Y:S01]  /*54d0*/  FFMA.FTZ R22, -R26, R26, 1 ;  /* 0x3f8000001a167423 */ /* 0x000fe2000001011a */
[----:B------:R-:W-:-:S05]  /*54e0*/  FFMA.FTZ R27, -R27, R27, 1 ;  /* 0x3f8000001b1b7423 */ /* 0x000fca000001011b */
[----:B------:R-:W3:Y:S01]  /*54f0*/  MUFU.EX2 R41, R41 ;  /* 0x0000002900297308 */ /* 0x000ee20000000800 */
[----:B-1----:R-:W-:-:S05]  /*5500*/  FSEL R43, R6, -INF , P1 ;  /* 0xff800000062b7808 */ /* 0x002fca0000800000 */
[----:B------:R-:W-:Y:S01]  /*5510*/  FFMA.FTZ R42, R43, UR4, -R10 ;  /* 0x000000042b2a7c23 */ /* 0x000fe2000801080a */
[----:B------:R-:W-:Y:S01]  /*5520*/  FSEL R43, R28, -INF , P3 ;  /* 0xff8000001c2b7808 */ /* 0x000fe20001800000 */
[----:B------:R-:W1:Y:S01]  /*5530*/  MUFU.TANH R32, R32 ;  /* 0x0000002000207308 */ /* 0x000e620000002400 */
[----:B------:R-:W-:-:S03]  /*5540*/  ISETP.GT.AND P3, PT, R2, 0x30, PT ;  /* 0x000000300200780c */ /* 0x000fc60003f64270 */
[----:B------:R-:W-:Y:S01]  /*5550*/  FFMA.FTZ R44, R43, UR4, -R8 ;  /* 0x000000042b2c7c23 */ /* 0x000fe20008010808 */
[----:B--2---:R-:W-:-:S03]  /*5560*/  FSEL R29, R31, -INF , P3 ;  /* 0xff8000001f1d7808 */ /* 0x004fc60001800000 */
[----:B------:R-:W2:Y:S01]  /*5570*/  MUFU.EX2 R40, R40 ;  /* 0x0000002800287308 */ /* 0x000ea20000000800 */
[----:B---3--:R-:W-:Y:S01]  /*5580*/  FMUL.FTZ R43, R41, R52 ;  /* 0x00000034292b7220 */ /* 0x008fe20000410000 */
[----:B------:R-:W-:Y:S01]  /*5590*/  FFMA.FTZ R45, R29, UR4, -R10 ;  /* 0x000000041d2d7c23 */ /* 0x000fe2000801080a */
[----:B------:R-:W-:Y:S02]  /*55a0*/  FFMA.FTZ R29, -R6, R6, 1 ;  /* 0x3f800000061d7423 */ /* 0x000fe40000010106 */
[----:B------:R-:W-:-:S03]  /*55b0*/  FMUL.FTZ R24, R24, R43 ;  /* 0x0000002b18187220 */ /* 0x000fc60000410000 */
[----:B------:R-:W3:Y:S01]  /*55c0*/  MUFU.TANH R35, R35 ;  /* 0x0000002300237308 */ /* 0x000ee20000002400 */
[----:B-1----:R-:W-:-:S07]  /*55d0*/  FSEL R43, R32, -INF , P4 ;  /* 0xff800000202b7808 */ /* 0x002fce0002000000 */
[----:B------:R-:W1:Y:S01]  /*55e0*/  MUFU.TANH R30, R30 ;  /* 0x0000001e001e7308 */ /* 0x000e620000002400 */
[----:B--2---:R-:W-:-:S04]  /*55f0*/  FMUL.FTZ R49, R40, R49 ;  /* 0x0000003128317220 */ /* 0x004fc80000410000 */
[----:B------:R-:W-:-:S03]  /*5600*/  FMUL.FTZ R22, R22, R49 ;  /* 0x0000003116167220 */ /* 0x000fc60000410000 */
[----:B------:R-:W-:Y:S01]  /*5610*/  MUFU.EX2 R45, R45 ;  /* 0x0000002d002d7308 */ /* 0x000fe20000000800 */
[----:B---3--:R-:W-:Y:S02]  /*5620*/  FSEL R47, R35, -INF , P6 ;  /* 0xff800000232f7808 */ /* 0x008fe40003000000 */
[----:B------:R-:W-:-:S03]  /*5630*/  F2FP.F16.F32.PACK_AB R22, R22, R13 ;  /* 0x0000000d1616723e */ /* 0x000fc600000000ff */
[----:B------:R-:W-:Y:S02]  /*5640*/  FFMA.FTZ R46, R47, UR4, -R10 ;  /* 0x000000042f2e7c23 */ /* 0x000fe4000801080a */
[----:B------:R-:W2:Y:S01]  /*5650*/  MUFU.TANH R33, R33 ;  /* 0x0000002100217308 */ /* 0x000ea20000002400 */
[----:B-1----:R-:W-:-:S05]  /*5660*/  FSEL R49, R30, -INF , P1 ;  /* 0xff8000001e317808 */ /* 0x002fca0000800000 */
[----:B------:R-:W-:Y:S02]  /*5670*/  FFMA.FTZ R48, R49, UR4, -R8 ;  /* 0x0000000431307c23 */ /* 0x000fe40008010808 */
[----:B------:R1:W3:Y:S08]  /*5680*/  MUFU.EX2 R26, R42 ;  /* 0x0000002a001a7308 */ /* 0x0002f00000000800 */
[----:B------:R-:W4:Y:S01]  /*5690*/  MUFU.TANH R34, R34 ;  /* 0x0000002200227308 */ /* 0x000f220000002400 */
[----:B-1----:R-:W-:Y:S01]  /*56a0*/  FFMA.FTZ R42, R43, UR4, -R10 ;  /* 0x000000042b2a7c23 */ /* 0x002fe2000801080a */
[C---:B------:R-:W-:Y:S01]  /*56b0*/  FSEL R43, R21.reuse, -INF , P5 ;  /* 0xff800000152b7808 */ /* 0x040fe20002800000 */
[----:B------:R-:W-:Y:S01]  /*56c0*/  FFMA.FTZ R21, -R21, R21, 1 ;  /* 0x3f80000015157423 */ /* 0x000fe20000010115 */
[C---:B--2---:R-:W-:Y:S01]  /*56d0*/  FSEL R49, R33.reuse, -INF , P3 ;  /* 0xff80000021317808 */ /* 0x044fe20001800000 */
[----:B------:R-:W-:-:S02]  /*56e0*/  FFMA.FTZ R33, -R33, R33, 1 ;  /* 0x3f80000021217423 */ /* 0x000fc40000010121 */
[----:B------:R-:W-:Y:S01]  /*56f0*/  FFMA.FTZ R43, R43, UR4, -R10 ;  /* 0x000000042b2b7c23 */ /* 0x000fe2000801080a */
[----:B------:R-:W1:Y:S01]  /*5700*/  MUFU.TANH R7, R7 ;  /* 0x0000000700077308 */ /* 0x000e620000002400 */
[----:B------:R-:W-:Y:S01]  /*5710*/  FFMA.FTZ R10, -R31, R31, 1 ;  /* 0x3f8000001f0a7423 */ /* 0x000fe2000001011f */
[----:B------:R-:W-:Y:S01]  /*5720*/  FMUL.FTZ R31, R45, R216 ;  /* 0x000000d82d1f7220 */ /* 0x000fe20000410000 */
[C---:B---3--:R-:W-:Y:S01]  /*5730*/  FMUL.FTZ R6, R26.reuse, R53 ;  /* 0x000000351a067220 */ /* 0x048fe20000410000 */
[----:B------:R-:W-:Y:S01]  /*5740*/  F2FP.F16.F32.PACK_AB R26, R26, R41 ;  /* 0x000000291a1a723e */ /* 0x000fe200000000ff */
[----:B------:R-:W-:Y:S02]  /*5750*/  IMAD R216, R4, 0x2000, R9 ;  /* 0x0000200004d87824 */ /* 0x000fe400078e0209 */
[----:B------:R-:W-:Y:S01]  /*5760*/  FMUL.FTZ R10, R10, R31 ;  /* 0x0000001f0a0a7220 */ /* 0x000fe20000410000 */
[----:B------:R-:W-:Y:S01]  /*5770*/  FFMA.FTZ R31, -R32, R32, 1 ;  /* 0x3f800000201f7423 */ /* 0x000fe20000010120 */
[----:B------:R-:W2:Y:S01]  /*5780*/  MUFU.TANH R36, R36 ;  /* 0x0000002400247308 */ /* 0x000ea20000002400 */
[----:B----4-:R-:W-:Y:S01]  /*5790*/  FSEL R53, R34, -INF , P4 ;  /* 0xff80000022357808 */ /* 0x010fe20002000000 */
[----:B------:R-:W-:Y:S01]  /*57a0*/  FFMA.FTZ R32, -R35, R35, 1 ;  /* 0x3f80000023207423 */ /* 0x000fe20000010123 */
[--C-:B------:R-:W-:Y:S01]  /*57b0*/  FFMA.FTZ R35, R49, UR4, -R8.reuse ;  /* 0x0000000431237c23 */ /* 0x100fe20008010808 */
[----:B------:R-:W-:Y:S01]  /*57c0*/  FFMA.FTZ R49, -R12, R12, 1 ;  /* 0x3f8000000c317423 */ /* 0x000fe2000001010c */
[----:B------:R-:W-:Y:S01]  /*57d0*/  FMUL.FTZ R29, R29, R6 ;  /* 0x000000061d1d7220 */ /* 0x000fe20000410000 */
[----:B------:R-:W-:Y:S01]  /*57e0*/  FFMA.FTZ R12, R53, UR4, -R8 ;  /* 0x00000004350c7c23 */ /* 0x000fe20008010808 */
[----:B------:R-:W-:Y:S01]  /*57f0*/  FFMA.FTZ R34, -R34, R34, 1 ;  /* 0x3f80000022227423 */ /* 0x000fe20000010122 */
[----:B------:R-:W3:Y:S01]  /*5800*/  MUFU.TANH R25, R25 ;  /* 0x0000001900197308 */ /* 0x000ee20000002400 */
[----:B-1----:R-:W-:Y:S01]  /*5810*/  FSEL R47, R7, -INF , P2 ;  /* 0xff800000072f7808 */ /* 0x002fe20001000000 */
[----:B------:R-:W-:Y:S01]  /*5820*/  FMUL.FTZ R38, R49, R38 ;  /* 0x0000002631267220 */ /* 0x000fe20000410000 */
[----:B------:R-:W-:Y:S01]  /*5830*/  FFMA.FTZ R7, -R7, R7, 1 ;  /* 0x3f80000007077423 */ /* 0x000fe20000010107 */
[----:B------:R-:W-:-:S02]  /*5840*/  F2FP.F16.F32.PACK_AB R52, R29, R24 ;  /* 0x000000181d34723e */ /* 0x000fc400000000ff */
[----:B------:R-:W-:Y:S02]  /*5850*/  FFMA.FTZ R47, R47, UR4, -R8 ;  /* 0x000000042f2f7c23 */ /* 0x000fe40008010808 */
[----:B------:R-:W1:Y:S01]  /*5860*/  MUFU.EX2 R42, R42 ;  /* 0x0000002a002a7308 */ /* 0x000e620000000800 */
[C---:B--2---:R-:W-:Y:S01]  /*5870*/  FSEL R53, R36.reuse, -INF , P5 ;  /* 0xff80000024357808 */ /* 0x044fe20002800000 */
[----:B------:R-:W-:-:S04]  /*5880*/  FFMA.FTZ R36, -R36, R36, 1 ;  /* 0x3f80000024247423 */ /* 0x000fc80000010124 */
[----:B------:R-:W-:Y:S02]  /*5890*/  FFMA.FTZ R49, R53, UR4, -R8 ;  /* 0x0000000435317c23 */ /* 0x000fe40008010808 */
[----:B------:R-:W2:Y:S01]  /*58a0*/  MUFU.EX2 R47, R47 ;  /* 0x0000002f002f7308 */ /* 0x000ea20000000800 */
[C---:B---3--:R-:W-:Y:S01]  /*58b0*/  FSEL R53, R25.reuse, -INF , P6 ;  /* 0xff80000019357808 */ /* 0x048fe20003000000 */
[----:B------:R-:W-:-:S04]  /*58c0*/  FFMA.FTZ R25, -R25, R25, 1 ;  /* 0x3f80000019197423 */ /* 0x000fc80000010119 */
[----:B------:R-:W-:Y:S01]  /*58d0*/  FFMA.FTZ R8, R53, UR4, -R8 ;  /* 0x0000000435087c23 */ /* 0x000fe20008010808 */
[----:B------:R-:W-:Y:S01]  /*58e0*/  FFMA.FTZ R53, -R30, R30, 1 ;  /* 0x3f8000001e357423 */ /* 0x000fe2000001011e */
[----:B------:R-:W3:Y:S01]  /*58f0*/  MUFU.EX2 R44, R44 ;  /* 0x0000002c002c7308 */ /* 0x000ee20000000800 */
[----:B-1----:R-:W-:Y:S01]  /*5900*/  FMUL.FTZ R6, R42, R217 ;  /* 0x000000d92a067220 */ /* 0x002fe20000410000 */
[----:B------:R-:W-:Y:S01]  /*5910*/  UIADD3 UR4, UR60, 0x2c500, URZ ;  /* 0x0002c5003c047890 */ /* 0x000fe2000fffe03f */
[----:B------:R-:W-:Y:S02]  /*5920*/  SHF.R.U32.HI R217, RZ, 0x4, R216 ;  /* 0x00000004ffd97819 */ /* 0x000fe400000116d8 */
[----:B------:R-:W-:Y:S01]  /*5930*/  FMUL.FTZ R31, R31, R6 ;  /* 0x000000061f1f7220 */ /* 0x000fe20000410000 */
[----:B------:R-:W-:Y:S01]  /*5940*/  FFMA.FTZ R6, -R15, R15, 1 ;  /* 0x3f8000000f067423 */ /* 0x000fe2000001010f */
[----:B------:R-:W-:Y:S01]  /*5950*/  USHF.R.U32.HI UR4, URZ, 0x4, UR4 ;  /* 0x000000043f047899 */ /* 0x000fe20008011604 */
[----:B------:R-:W1:Y:S01]  /*5960*/  MUFU.EX2 R49, R49 ;  /* 0x0000003100317308 */ /* 0x000e620000000800 */
[----:B--2---:R-:W-:Y:S01]  /*5970*/  FMUL.FTZ R30, R47, R54 ;  /* 0x000000362f1e7220 */ /* 0x004fe20000410000 */
[----:B------:R-:W-:Y:S01]  /*5980*/  FMUL.FTZ R39, R6, R39 ;  /* 0x0000002706277220 */ /* 0x000fe20000410000 */
[----:B------:R-:W-:Y:S01]  /*5990*/  FFMA.FTZ R6, -R28, R28, 1 ;  /* 0x3f8000001c067423 */ /* 0x000fe2000001011c */
[----:B------:R-:W-:Y:S01]  /*59a0*/  LOP3.LUT R217, R217, 0x3fff, RZ, 0xc0, !PT ;  /* 0x00003fffd9d97812 */ /* 0x000fe200078ec0ff */
[----:B------:R-:W-:Y:S01]  /*59b0*/  FMUL.FTZ R30, R7, R30 ;  /* 0x0000001e071e7220 */ /* 0x000fe20000410000 */
[----:B------:R-:W-:Y:S01]  /*59c0*/  ULOP3.LUT UR4, UR4, 0x3fff, URZ, 0xc0, !UPT ;  /* 0x00003fff04047892 */ /* 0x000fe2000f8ec03f */
[----:B------:R-:W-:Y:S01]  /*59d0*/  F2FP.F16.F32.PACK_AB R9, R39, R38 ;  /* 0x000000262709723e */ /* 0x000fe200000000ff */
[----:B------:R-:W2:Y:S01]  /*59e0*/  MUFU.EX2 R23, R23 ;  /* 0x0000001700177308 */ /* 0x000ea20000000800 */
[----:B---3--:R-:W-:Y:S01]  /*59f0*/  FMUL.FTZ R51, R44, R51 ;  /* 0x000000332c337220 */ /* 0x008fe20000410000 */
[----:B------:R-:W-:Y:S01]  /*5a00*/  R2UR UR56, R217 ;  /* 0x00000000d93872ca */ /* 0x000fe200000e0000 */
[----:B------:R-:W-:Y:S01]  /*5a10*/  ULOP3.LUT UR4, UR4, 0x80000, URZ, 0xfc, !UPT ;  /* 0x0008000004047892 */ /* 0x000fe2000f8efc3f */
[----:B------:R-:W-:Y:S01]  /*5a20*/  F2FP.F16.F32.PACK_AB R10, R31, R10 ;  /* 0x0000000a1f0a723e */ /* 0x000fe200000000ff */
[----:B------:R-:W-:Y:S01]  /*5a30*/  FMUL.FTZ R51, R6, R51 ;  /* 0x0000003306337220 */ /* 0x000fe20000410000 */
[----:B------:R-:W-:Y:S01]  /*5a40*/  F2FP.F16.F32.PACK_AB R6, R40, R37 ;  /* 0x000000252806723e */ /* 0x000fe200000000ff */
[----:B------:R-:W-:Y:S01]  /*5a50*/  UIADD3 UR5, UR4, 0x80, URZ ;  /* 0x0000008004057890 */ /* 0x000fe2000fffe03f */
[----:B------:R-:W3:Y:S01]  /*5a60*/  MUFU.EX2 R8, R8 ;  /* 0x0000000800087308 */ /* 0x000ee20000000800 */
[----:B-1----:R-:W-:Y:S01]  /*5a70*/  FMUL.FTZ R7, R49, R222 ;  /* 0x000000de31077220 */ /* 0x002fe20000410000 */
[----:B------:R-:W-:-:S02]  /*5a80*/  UIADD3 UR6, UR4, 0x100, URZ ;  /* 0x0000010004067890 */ /* 0x000fc4000fffe03f */
[----:B------:R-:W-:Y:S01]  /*5a90*/  UMOV UR58, UR4 ;  /* 0x00000004003a7c82 */ /* 0x000fe20008000000 */
[----:B------:R-:W-:Y:S01]  /*5aa0*/  FMUL.FTZ R36, R36, R7 ;  /* 0x0000000724247220 */ /* 0x000fe20000410000 */
[----:B------:R-:W-:Y:S01]  /*5ab0*/  UMOV UR14, UR5 ;  /* 0x00000005000e7c82 */ /* 0x000fe20008000000 */
[----:B------:R-:W-:Y:S01]  /*5ac0*/  UMOV UR12, UR56 ;  /* 0x00000038000c7c82 */ /* 0x000fe20008000000 */
[----:B------:R-:W1:Y:S01]  /*5ad0*/  MUFU.EX2 R48, R48 ;  /* 0x0000003000307308 */ /* 0x000e620000000800 */
[----:B--2---:R-:W-:Y:S01]  /*5ae0*/  FMUL.FTZ R28, R23, R50 ;  /* 0x00000032171c7220 */ /* 0x004fe20000410000 */
[----:B------:R-:W-:Y:S01]  /*5af0*/  F2FP.F16.F32.PACK_AB R7, R44, R23 ;  /* 0x000000172c07723e */ /* 0x000fe200000000ff */
[----:B------:R-:W-:Y:S02]  /*5b00*/  UIADD3 UR5, UR4, 0x180, URZ ;  /* 0x0000018004057890 */ /* 0x000fe4000fffe03f */
[----:B------:R-:W-:Y:S01]  /*5b10*/  FMUL.FTZ R28, R27, R28 ;  /* 0x0000001c1b1c7220 */ /* 0x000fe20000410000 */
[----:B------:R-:W-:Y:S01]  /*5b20*/  UMOV UR8, UR14 ;  /* 0x0000000e00087c82 */ /* 0x000fe20008000000 */
[----:B------:R2:W-:Y:S01]  /*5b30*/  STSM.16.M88.2 [R0+0x2cd00], R6 ;  /* 0x02cd000600007844 */ /* 0x0005e20000000100 */
[----:B------:R-:W4:Y:S01]  /*5b40*/  MUFU.EX2 R46, R46 ;  /* 0x0000002e002e7308 */ /* 0x000f220000000800 */
[----:B---3--:R-:W-:Y:S01]  /*5b50*/  FMUL.FTZ R14, R8, R14 ;  /* 0x0000000e080e7220 */ /* 0x008fe20000410000 */
[----:B------:R-:W-:Y:S01]  /*5b60*/  F2FP.F16.F32.PACK_AB R23, R51, R28 ;  /* 0x0000001c3317723e */ /* 0x000fe200000000ff */
[----:B------:R-:W-:Y:S01]  /*5b70*/  UMOV UR16, UR56 ;  /* 0x0000003800107c82 */ /* 0x000fe20008000000 */
[----:B------:R-:W-:Y:S01]  /*5b80*/  UMOV UR18, UR5 ;  /* 0x0000000500127c82 */ /* 0x000fe20008000000 */
[----:B------:R-:W-:Y:S01]  /*5b90*/  FMUL.FTZ R25, R25, R14 ;  /* 0x0000000e19197220 */ /* 0x000fe20000410000 */
[----:B------:R-:W-:Y:S01]  /*5ba0*/  F2FP.F16.F32.PACK_AB R14, R42, R45 ;  /* 0x0000002d2a0e723e */ /* 0x000fe200000000ff */
[----:B------:R-:W-:Y:S01]  /*5bb0*/  UMOV UR10, UR18 ;  /* 0x00000012000a7c82 */ /* 0x000fe20008000000 */
[----:B------:R-:W3:Y:S01]  /*5bc0*/  MUFU.EX2 R35, R35 ;  /* 0x0000002300237308 */ /* 0x000ee20000000800 */
[C---:B-1----:R-:W-:Y:S01]  /*5bd0*/  F2FP.F16.F32.PACK_AB R27, R48.reuse, R47 ;  /* 0x0000002f301b723e */ /* 0x042fe200000000ff */
[----:B------:R-:W-:Y:S01]  /*5be0*/  FMUL.FTZ R50, R48, R55 ;  /* 0x0000003730327220 */ /* 0x000fe20000410000 */
[----:B------:R-:W-:Y:S01]  /*5bf0*/  F2FP.F16.F32.PACK_AB R47, R8, R49 ;  /* 0x00000031082f723e */ /* 0x000fe200000000ff */
[----:B------:R-:W-:Y:S01]  /*5c00*/  UIADD3 UR50, UR4, 0x10, URZ ;  /* 0x0000001004327890 */ /* 0x000fe2000fffe03f */
[----:B------:R-:W-:Y:S01]  /*5c10*/  F2FP.F16.F32.PACK_AB R8, R20, R11 ;  /* 0x0000000b1408723e */ /* 0x000fe200000000ff */
[----:B------:R-:W-:Y:S01]  /*5c20*/  STSM.16.M88.2 [R0+0x2d500], R26 ;  /* 0x02d5001a00007844 */ /* 0x000fe20000000100 */
[----:B------:R-:W-:Y:S01]  /*5c30*/  FMUL.FTZ R53, R53, R50 ;  /* 0x0000003235357220 */ /* 0x000fe20000410000 */
[----:B------:R-:W1:Y:S01]  /*5c40*/  MUFU.EX2 R12, R12 ;  /* 0x0000000c000c7308 */ /* 0x000e620000000800 */
[----:B----4-:R-:W-:Y:S01]  /*5c50*/  FMUL.FTZ R221, R46, R221 ;  /* 0x000000dd2edd7220 */ /* 0x010fe20000410000 */
[----:B------:R-:W-:Y:S01]  /*5c60*/  F2FP.F16.F32.PACK_AB R25, R25, R36 ;  /* 0x000000241919723e */ /* 0x000fe200000000ff */
[----:B------:R-:W-:Y:S01]  /*5c70*/  UIADD3 UR5, UR4, 0x90, URZ ;  /* 0x0000009004057890 */ /* 0x000fe2000fffe03f */
[----:B------:R-:W-:Y:S01]  /*5c80*/  F2FP.F16.F32.PACK_AB R53, R53, R30 ;  /* 0x0000001e3535723e */ /* 0x000fe200000000ff */
[----:B------:R-:W-:Y:S01]  /*5c90*/  FMUL.FTZ R32, R32, R221 ;  /* 0x000000dd20207220 */ /* 0x000fe20000410000 */
[----:B------:R-:W-:Y:S01]  /*5ca0*/  UIADD3 UR54, UR4, 0x190, URZ ;  /* 0x0000019004367890 */ /* 0x000fe2000fffe03f */
[----:B--2---:R-:W-:Y:S01]  /*5cb0*/  MOV R7, UR58 ;  /* 0x0000003a00077c02 */ /* 0x004fe20008000f00 */
[----:B------:R-:W2:Y:S01]  /*5cc0*/  MUFU.EX2 R43, R43 ;  /* 0x0000002b002b7308 */ /* 0x000ea20000000800 */
[----:B---3--:R-:W-:Y:S01]  /*5cd0*/  FMUL.FTZ R218, R35, R218 ;  /* 0x000000da23da7220 */ /* 0x008fe20000410000 */
[----:B------:R-:W-:Y:S01]  /*5ce0*/  UIADD3 UR46, UR4, 0x210, URZ ;  /* 0x00000210042e7890 */ /* 0x000fe2000fffe03f */
[----:B------:R-:W-:Y:S01]  /*5cf0*/  MOV R6, UR59 ;  /* 0x0000003b00067c02 */ /* 0x000fe20008000f00 */
[----:B------:R-:W-:Y:S01]  /*5d00*/  UIADD3 UR26, UR4, 0x20, URZ ;  /* 0x00000020041a7890 */ /* 0x000fe2000fffe03f */
[----:B------:R-:W-:Y:S01]  /*5d10*/  FMUL.FTZ R33, R33, R218 ;  /* 0x000000da21217220 */ /* 0x000fe20000410000 */
[----:B------:R-:W-:-:S02]  /*5d20*/  UIADD3 UR30, UR4, 0xa0, URZ ;  /* 0x000000a0041e7890 */ /* 0x000fc4000fffe03f */
[----:B------:R-:W-:Y:S01]  /*5d30*/  UIADD3 UR42, UR4, 0x120, URZ ;  /* 0x00000120042a7890 */ /* 0x000fe2000fffe03f */
[C---:B-1----:R-:W-:Y:S01]  /*5d40*/  F2FP.F16.F32.PACK_AB R15, R12.reuse, R35 ;  /* 0x000000230c0f723e */ /* 0x042fe200000000ff */
[----:B------:R-:W-:Y:S01]  /*5d50*/  FMUL.FTZ R219, R12, R219 ;  /* 0x000000db0cdb7220 */ /* 0x000fe20000410000 */
[----:B------:R-:W-:Y:S01]  /*5d60*/  VIADD R12, R217, 0x100 ;  /* 0x00000100d90c7836 */ /* 0x000fe20000000000 */
[----:B------:R-:W-:Y:S02]  /*5d70*/  UIADD3 UR38, UR4, 0x1a0, URZ ;  /* 0x000001a004267890 */ /* 0x000fe4000fffe03f */
[----:B------:R-:W-:Y:S01]  /*5d80*/  STSM.16.M88.2 [R0+0x2dd00], R14 ;  /* 0x02dd000e00007844 */ /* 0x000fe20000000100 */
[----:B------:R-:W-:Y:S01]  /*5d90*/  FMUL.FTZ R34, R34, R219 ;  /* 0x000000db22227220 */ /* 0x000fe20000410000 */
[----:B------:R-:W-:Y:S01]  /*5da0*/  R2UR UR24, R12 ;  /* 0x000000000c1872ca */ /* 0x000fe200000e0000 */
[----:B--2---:R-:W-:Y:S01]  /*5db0*/  FMUL.FTZ R220, R43, R220 ;  /* 0x000000dc2bdc7220 */ /* 0x004fe20000410000 */
[----:B------:R-:W-:Y:S01]  /*5dc0*/  F2FP.F16.F32.PACK_AB R46, R46, R43 ;  /* 0x0000002b2e2e723e */ /* 0x000fe200000000ff */
[----:B------:R-:W-:Y:S01]  /*5dd0*/  UIADD3 UR34, UR4, 0x220, URZ ;  /* 0x0000022004227890 */ /* 0x000fe2000fffe03f */
[----:B------:R-:W-:Y:S01]  /*5de0*/  F2FP.F16.F32.PACK_AB R11, R34, R33 ;  /* 0x00000021220b723e */ /* 0x000fe200000000ff */
[----:B------:R-:W-:Y:S01]  /*5df0*/  FMUL.FTZ R21, R21, R220 ;  /* 0x000000dc15157220 */ /* 0x000fe20000410000 */
[----:B------:R-:W-:Y:S01]  /*5e00*/  VIADD R12, R217, 0x180 ;  /* 0x00000180d90c7836 */ /* 0x000fe20000000000 */
[----:B------:R-:W-:Y:S01]  /*5e10*/  STSM.16.M88.2 [R0+0x2e500], R46 ;  /* 0x02e5002e00007844 */ /* 0x000fe20000000100 */
[----:B------:R-:W-:-:S02]  /*5e20*/  UIADD3 UR22, UR4, 0x30, URZ ;  /* 0x0000003004167890 */ /* 0x000fc4000fffe03f */
[----:B------:R-:W-:Y:S01]  /*5e30*/  F2FP.F16.F32.PACK_AB R24, R32, R21 ;  /* 0x000000152018723e */ /* 0x000fe200000000ff */
[----:B------:R1:W-:Y:S06]  /*5e40*/  MEMBAR.ALL.CTA ;  /* 0x0000000000007992 */ /* 0x0003ec0000008000 */
[----:B-1----:R-:W1:Y:S01]  /*5e50*/  FENCE.VIEW.ASYNC.S ;  /* 0x00000000000073c6 */ /* 0x002e620000000000 */
[----:B------:R-:W-:Y:S01]  /*5e60*/  R2UR UR20, R12 ;  /* 0x000000000c1472ca */ /* 0x000fe200000e0000 */
[----:B------:R-:W-:Y:S01]  /*5e70*/  UMOV UR28, UR24 ;  /* 0x00000018001c7c82 */ /* 0x000fe20008000000 */
[----:B------:R-:W-:Y:S01]  /*5e80*/  UMOV UR40, UR24 ;  /* 0x0000001800287c82 */ /* 0x000fe20008000000 */
[----:B------:R-:W-:Y:S01]  /*5e90*/  UMOV UR36, UR24 ;  /* 0x0000001800247c82 */ /* 0x000fe20008000000 */
[----:B------:R-:W-:Y:S01]  /*5ea0*/  UMOV UR32, UR24 ;  /* 0x0000001800207c82 */ /* 0x000fe20008000000 */
[----:B------:R-:W-:Y:S01]  /*5eb0*/  VIADD R12, R5, 0x80 ;  /* 0x00000080050c7836 */ /* 0x000fe20000000000 */
[----:B-1----:R-:W-:Y:S06]  /*5ec0*/  BAR.SYNC.DEFER_BLOCKING 0x9, 0x100 ;  /* 0x0244000000007b1d */ /* 0x002fec0000010000 */
[----:B------:R1:W-:Y:S04]  /*5ed0*/  STSM.16.M88.2 [R0+0x2ed00], R8 ;  /* 0x02ed000800007844 */ /* 0x0003e80000000100 */
[----:B------:R-:W-:Y:S04]  /*5ee0*/  STSM.16.M88.2 [R0+0x2f500], R22 ;  /* 0x02f5001600007844 */ /* 0x000fe80000000100 */
[----:B------:R-:W-:Y:S04]  /*5ef0*/  STSM.16.M88.2 [R0+0x2fd00], R52 ;  /* 0x02fd003400007844 */ /* 0x000fe80000000100 */
[----:B------:R2:W-:Y:S01]  /*5f00*/  STSM.16.M88.2 [R0+0x30500], R10 ;  /* 0x0305000a00007844 */ /* 0x0005e20000000100 */
[----:B-1----:R-:W-:-:S03]  /*5f10*/  VIADD R8, R217, 0x80 ;  /* 0x00000080d9087836 */ /* 0x002fc60000000000 */
[----:B------:R1:W-:Y:S01]  /*5f20*/  STSM.16.M88.2 [R0+0x30d00], R24 ;  /* 0x030d001800007844 */ /* 0x0003e20000000100 */
[----:B------:R-:W-:Y:S01]  /*5f30*/  WARPGROUP.ARRIVE ;  /* 0x00000000000079c5 */ /* 0x000fe20000000000 */
[----:B------:R-:W-:-:S05]  /*5f40*/  R2UR UR48, R8 ;  /* 0x00000000083072ca */ /* 0x000fca00000e0000 */
[----:B------:R-:W-:Y:S04]  /*5f50*/  HGMMA.64x16x16.F32 R56, gdesc[UR56].tnspA.tnspB, R56 ;  /* 0x60200000383879f0 */ /* 0x000fe80008700838 */
[----:B------:R-:W-:Y:S01]  /*5f60*/  HGMMA.64x16x16.F32 R64, gdesc[UR12].tnspA.tnspB, R64 ;  /* 0x602000000c4079f0 */ /* 0x000fe20008700840 */
[----:B------:R-:W-:Y:S01]  /*5f70*/  UMOV UR14, UR6 ;  /* 0x00000006000e7c82 */ /* 0x000fe20008000000 */
[----:B------:R-:W-:Y:S01]  /*5f80*/  UIADD3 UR6, UR4, 0x200, URZ ;  /* 0x0000020004067890 */ /* 0x000fe2000fffe03f */
[----:B------:R-:W-:Y:S01]  /*5f90*/  UMOV UR12, UR56 ;  /* 0x00000038000c7c82 */ /* 0x000fe20008000000 */
[----:B------:R-:W-:Y:S01]  /*5fa0*/  UMOV UR13, UR57 ;  /* 0x00000039000d7c82 */ /* 0x000fe20008000000 */
[----:B------:R-:W-:Y:S01]  /*5fb0*/  UMOV UR15, 0x40 ;  /* 0x00000040000f7882 */ /* 0x000fe20000000000 */
[----:B------:R-:W-:Y:S01]  /*5fc0*/  UMOV UR52, UR48 ;  /* 0x0000003000347c82 */ /* 0x000fe20008000000 */
[----:B------:R-:W-:Y:S01]  /*5fd0*/  HGMMA.64x16x16.F32 R72, gdesc[UR12].tnspA.tnspB, R72 ;  /* 0x602000000c4879f0 */ /* 0x000fe20008700848 */
[----:B------:R-:W-:Y:S01]  /*5fe0*/  UMOV UR12, UR14 ;  /* 0x0000000e000c7c82 */ /* 0x000fe20008000000 */
[----:B------:R-:W-:Y:S01]  /*5ff0*/  UMOV UR13, UR15 ;  /* 0x0000000f000d7c82 */ /* 0x000fe20008000000 */
[----:B------:R-:W-:Y:S01]  /*6000*/  UMOV UR44, UR48 ;  /* 0x00000030002c7c82 */ /* 0x000fe20008000000 */
[----:B------:R-:W-:Y:S01]  /*6010*/  HGMMA.64x16x16.F32 R80, gdesc[UR16].tnspA.tnspB, R80 ;  /* 0x60200000105079f0 */ /* 0x000fe20008700850 */
[----:B------:R-:W-:Y:S01]  /*6020*/  UMOV UR16, UR56 ;  /* 0x0000003800107c82 */ /* 0x000fe20008000000 */
[----:B------:R-:W-:Y:S01]  /*6030*/  UMOV UR17, UR57 ;  /* 0x0000003900117c82 */ /* 0x000fe20008000000 */
[----:B------:R-:W-:Y:S01]  /*6040*/  UMOV UR18, UR6 ;  /* 0x0000000600127c82 */ /* 0x000fe20008000000 */
[----:B------:R-:W-:Y:S01]  /*6050*/  UMOV UR19, 0x40 ;  /* 0x0000004000137882 */ /* 0x000fe20000000000 */
[----:B------:R-:W-:Y:S01]  /*6060*/  UIADD3 UR6, UR4, 0x110, URZ ;  /* 0x0000011004067890 */ /* 0x000fe2000fffe03f */
[----:B------:R-:W-:Y:S01]  /*6070*/  HGMMA.64x16x16.F32 R88, gdesc[UR16].tnspA.tnspB, R88 ;  /* 0x60200000105879f0 */ /* 0x000fe20008700858 */
[----:B------:R-:W-:Y:S01]  /*6080*/  UMOV UR14, UR18 ;  /* 0x00000012000e7c82 */ /* 0x000fe20008000000 */
[----:B------:R-:W-:Y:S01]  /*6090*/  UMOV UR15, UR19 ;  /* 0x00000013000f7c82 */ /* 0x000fe20008000000 */
[----:B------:R-:W-:Y:S01]  /*60a0*/  UMOV UR16, UR48 ;  /* 0x0000003000107c82 */ /* 0x000fe20008000000 */
[----:B------:R-:W-:Y:S01]  /*60b0*/  UMOV UR17, UR49 ;  /* 0x0000003100117c82 */ /* 0x000fe20008000000 */
[----:B------:R-:W-:Y:S01]  /*60c0*/  UMOV UR18, UR5 ;  /* 0x0000000500127c82 */ /* 0x000fe20008000000 */
[----:B------:R-:W-:Y:S01]  /*60d0*/  UMOV UR19, 0x40 ;  /* 0x0000004000137882 */ /* 0x000fe20000000000 */
[----:B------:R-:W-:Y:S01]  /*60e0*/  UMOV UR56, UR18 ;  /* 0x0000001200387c82 */ /* 0x000fe20008000000 */
[----:B------:R-:W-:Y:S01]  /*60f0*/  UMOV UR57, UR19 ;  /* 0x0000001300397c82 */ /* 0x000fe20008000000 */
[----:B------:R-:W-:Y:S01]  /*6100*/  MOV R221, UR56 ;  /* 0x0000003800dd7c02 */ /* 0x000fe20008000f00 */
[----:B------:R-:W-:Y:S01]  /*6110*/  UMOV UR56, UR12 ;  /* 0x0000000c00387c82 */ /* 0x000fe20008000000 */
[----:B------:R-:W-:Y:S01]  /*6120*/  UIADD3 UR5, UR60, 0x2ed00, URZ ;  /* 0x0002ed003c057890 */ /* 0x000fe2000fffe03f */
[----:B--2---:R-:W-:Y:S01]  /*6130*/  MOV R11, UR56 ;  /* 0x00000038000b7c02 */ /* 0x004fe20008000f00 */
[----:B------:R-:W-:Y:S01]  /*6140*/  UMOV UR12, UR20 ;  /* 0x00000014000c7c82 */ /* 0x000fe20008000000 */
[----:B------:R-:W-:Y:S01]  /*6150*/  MOV R220, UR57 ;  /* 0x0000003900dc7c02 */ /* 0x000fe20008000f00 */
[----:B------:R-:W-:Y:S01]  /*6160*/  USHF.R.U32.HI UR5, URZ, 0x4, UR5 ;  /* 0x000000043f057899 */ /* 0x000fe20008011605 */
[----:B------:R-:W-:Y:S01]  /*6170*/  UMOV UR57, UR13 ;  /* 0x0000000d00397c82 */ /* 0x000fe20008000000 */
[----:B------:R-:W-:Y:S01]  /*6180*/  UMOV UR13, UR21 ;  /* 0x00000015000d7c82 */ /* 0x000fe20008000000 */
[----:B------:R-:W-:Y:S01]  /*6190*/  MOV R10, UR57 ;  /* 0x00000039000a7c02 */ /* 0x000fe20008000f00 */
[----:B------:R-:W-:Y:S01]  /*61a0*/  UMOV UR57, 0x40000040 ;  /* 0x4000004000397882 */ /* 0x000fe20000000000 */
[----:B------:R-:W-:Y:S04]  /*61b0*/  HGMMA.64x16x16.F32 R56, gdesc[UR48].tnspA.tnspB, R56 ;  /* 0x60200000303879f0 */ /* 0x000fe80008700838 */
[----:B------:R-:W-:Y:S01]  /*61c0*/  HGMMA.64x16x16.F32 R64, gdesc[UR16].tnspA.tnspB, R64 ;  /* 0x60200000104079f0 */ /* 0x000fe20008700840 */
[----:B------:R-:W-:Y:S01]  /*61d0*/  UMOV UR16, UR48 ;  /* 0x0000003000107c82 */ /* 0x000fe20008000000 */
[----:B------:R-:W-:Y:S01]  /*61e0*/  UMOV UR17, UR49 ;  /* 0x0000003100117c82 */ /* 0x000fe20008000000 */
[----:B------:R-:W-:Y:S01]  /*61f0*/  UMOV UR18, UR6 ;  /* 0x0000000600127c82 */ /* 0x000fe20008000000 */
[----:B------:R-:W-:Y:S01]  /*6200*/  UMOV UR19, 0x40 ;  /* 0x0000004000137882 */ /* 0x000fe20000000000 */
[----:B------:R-:W-:Y:S01]  /*6210*/  R2UR UR6, R5 ;  /* 0x00000000050672ca */ /* 0x000fe200000e0000 */
[----:B------:R-:W-:Y:S01]  /*6220*/  UMOV UR58, UR18 ;  /* 0x00000012003a7c82 */ /* 0x000fe20008000000 */
[----:B------:R-:W-:Y:S01]  /*6230*/  UMOV UR59, UR19 ;  /* 0x00000013003b7c82 */ /* 0x000fe20008000000 */
[----:B------:R-:W-:Y:S01]  /*6240*/  HGMMA.64x16x16.F32 R72, gdesc[UR16].tnspA.tnspB, R72 ;  /* 0x60200000104879f0 */ /* 0x000fe20008700848 */
[----:B------:R-:W-:Y:S01]  /*6250*/  MOV R219, UR58 ;  /* 0x0000003a00db7c02 */ /* 0x000fe20008000f00 */
[----:B------:R-:W-:Y:S01]  /*6260*/  UMOV UR58, UR14 ;  /* 0x0000000e003a7c82 */ /* 0x000fe20008000000 */
[----:B------:R-:W-:Y:S01]  /*6270*/  UIADD3 UR14, UR4, 0xb0, URZ ;  /* 0x000000b0040e7890 */ /* 0x000fe2000fffe03f */
[----:B------:R-:W-:Y:S01]  /*6280*/  HGMMA.64x16x16.F32 R80, gdesc[UR52].tnspA.tnspB, R80 ;  /* 0x60200000345079f0 */ /* 0x000fe20008700850 */
[----:B------:R-:W-:Y:S01]  /*6290*/  MOV R23, UR58 ;  /* 0x0000003a00177c02 */ /* 0x000fe20008000f00 */
[----:B------:R-:W-:Y:S01]  /*62a0*/  UMOV UR58, UR10 ;  /* 0x0000000a003a7c82 */ /* 0x000fe20008000000 */
[----:B------:R-:W-:Y:S01]  /*62b0*/  UIADD3 UR10, UR4, 0x130, URZ ;  /* 0x00000130040a7890 */ /* 0x000fe2000fffe03f */
[----:B------:R-:W-:Y:S01]  /*62c0*/  MOV R218, UR59 ;  /* 0x0000003b00da7c02 */ /* 0x000fe20008000f00 */
[----:B------:R-:W-:Y:S01]  /*62d0*/  UIADD3 UR18, UR4, 0x1b0, URZ ;  /* 0x000001b004127890 */ /* 0x000fe2000fffe03f */
[----:B------:R-:W-:Y:S01]  /*62e0*/  HGMMA.64x16x16.F32 R88, gdesc[UR44].tnspA.tnspB, R88 ;  /* 0x602000002c5879f0 */ /* 0x000fe20008700858 */
[----:B------:R-:W-:Y:S01]  /*62f0*/  UMOV UR56, UR6 ;  /* 0x0000000600387c82 */ /* 0x000fe20008000000 */
[----:B------:R-:W-:Y:S01]  /*6300*/  UIADD3 UR6, UR4, 0x230, URZ ;  /* 0x0000023004067890 */ /* 0x000fe2000fffe03f */
[----:B------:R-:W-:Y:S01]  /*6310*/  MOV R9, UR58 ;  /* 0x0000003a00097c02 */ /* 0x000fe20008000f00 */
[----:B------:R-:W-:Y:S01]  /*6320*/  UMOV UR59, UR15 ;  /* 0x0000000f003b7c82 */ /* 0x000fe20008000000 */
[----:B------:R-:W-:Y:S01]  /*6330*/  UMOV UR52, UR8 ;  /* 0x0000000800347c82 */ /* 0x000fe20008000000 */
[----:B------:R-:W-:Y:S01]  /*6340*/  MOV R22, UR59 ;  /* 0x0000003b00167c02 */ /* 0x000fe20008000f00 */
        /* <DEDUP_REMOVED lines=8> */
[----:B------:R-:W-:Y:S01]  /*63d0*/  UMOV UR19, 0x40 ;  /* 0x0000004000137882 */ /* 0x000fe20000000000 */
[----:B------:R-:W-:Y:S01]  /*63e0*/  UMOV UR4, UR20 ;  /* 0x0000001400047c82 */ /* 0x000fe20008000000 */
[----:B------:R-:W-:Y:S01]  /*63f0*/  MOV R8, UR59 ;  /* 0x0000003b00087c02 */ /* 0x000fe20008000f00 */
[----:B------:R-:W-:-:S02]  /*6400*/  UMOV UR59, 0x8 ;  /* 0x00000008003b7882 */ /* 0x000fc40000000000 */
[----:B------:R-:W-:Y:S01]  /*6410*/  IMAD.U32 R21, RZ, RZ, UR59 ;  /* 0x0000003bff157e24 */ /* 0x000fe2000f8e00ff */
[----:B------:R-:W-:Y:S01]  /*6420*/  HGMMA.64x16x16.F32 R56, gdesc[UR24].tnspA.tnspB, R56 ;  /* 0x60200000183879f0 */ /* 0x000fe20008700838 */
[----:B------:R-:W-:-:S03]  /*6430*/  UMOV UR25, 0x40000040 ;  /* 0x4000004000197882 */ /* 0x000fc60000000000 */
[----:B------:R-:W-:Y:S04]  /*6440*/  HGMMA.64x16x16.F32 R64, gdesc[UR28].tnspA.tnspB, R64 ;  /* 0x602000001c4079f0 */ /* 0x000fe80008700840 */
[----:B------:R-:W-:Y:S04]  /*6450*/  HGMMA.64x16x16.F32 R72, gdesc[UR40].tnspA.tnspB, R72 ;  /* 0x60200000284879f0 */ /* 0x000fe80008700848 */
[----:B------:R-:W-:Y:S01]  /*6460*/  HGMMA.64x16x16.F32 R80, gdesc[UR36].tnspA.tnspB, R80 ;  /* 0x60200000245079f0 */ /* 0x000fe20008700850 */
[----:B------:R-:W-:Y:S01]  /*6470*/  UMOV UR36, UR52 ;  /* 0x0000003400247c82 */ /* 0x000fe20008000000 */
[----:B------:R-:W-:-:S02]  /*6480*/  UMOV UR37, UR53 ;  /* 0x0000003500257c82 */ /* 0x000fc40008000000 */
[----:B------:R-:W-:Y:S01]  /*6490*/  HGMMA.64x16x16.F32 R88, gdesc[UR32].tnspA.tnspB, R88 ;  /* 0x60200000205879f0 */ /* 0x000fe20008700858 */
[----:B------:R-:W-:-:S03]  /*64a0*/  ULOP3.LUT UR32, UR5, 0x3fff, URZ, 0xc0, !UPT ;  /* 0x00003fff05207892 */ /* 0x000fc6000f8ec03f */
[----:B------:R-:W-:Y:S01]  /*64b0*/  UMOV UR5, UR21 ;  /* 0x0000001500057c82 */ /* 0x000fe20008000000 */
[----:B------:R-:W-:-:S07]  /*64c0*/  ULOP3.LUT UR24, UR32, 0x400000, URZ, 0xfc, !UPT ;  /* 0x0040000020187892 */ /* 0x000fce000f8efc3f */
[----:B------:R-:W-:Y:S02]  /*64d0*/  UMOV UR58, UR24 ;  /* 0x00000018003a7c82 */ /* 0x000fe40008000000 */
[----:B------:R-:W-:Y:S01]  /*64e0*/  IMAD.U32 R20, RZ, RZ, UR58 ;  /* 0x0000003aff147e24 */ /* 0x000fe2000f8e00ff */
[----:B------:R-:W-:Y:S01]  /*64f0*/  HGMMA.64x16x16.F32 R56, gdesc[UR20].tnspA.tnspB, R56 ;  /* 0x60200000143879f0 */ /* 0x000fe20008700838 */
[----:B------:R-:W-:Y:S01]  /*6500*/  VIADD R216, R216, 0xffff0000 ;  /* 0xffff0000d8d87836 */ /* 0x000fe20000000000 */
[----:B------:R-:W-:Y:S02]  /*6510*/  UMOV UR21, 0x40000040 ;  /* 0x4000004000157882 */ /* 0x000fe40000000000 */
[----:B------:R-:W-:Y:S01]  /*6520*/  HGMMA.64x16x16.F32 R64, gdesc[UR12].tnspA.tnspB, R64 ;  /* 0x602000000c4079f0 */ /* 0x000fe20008700840 */
[----:B------:R-:W-:-:S03]  /*6530*/  UMOV UR13, UR21 ;  /* 0x00000015000d7c82 */ /* 0x000fc60008000000 */
[----:B------:R-:W-:Y:S01]  /*6540*/  HGMMA.64x16x16.F32 R72, gdesc[UR8].tnspA.tnspB, R72 ;  /* 0x60200000084879f0 */ /* 0x000fe20008700848 */
[----:B------:R-:W-:Y:S01]  /*6550*/  S2UR UR8, SR_CTAID.Z ;  /* 0x00000000000879c3 */ /* 0x000fe20000002700 */
[----:B------:R-:W-:Y:S01]  /*6560*/  SHF.R.U32.HI R216, RZ, 0x4, R216 ;  /* 0x00000004ffd87819 */ /* 0x000fe200000116d8 */
[----:B------:R-:W-:Y:S01]  /*6570*/  UMOV UR9, UR21 ;  /* 0x0000001500097c82 */ /* 0x000fe20008000000 */
[----:B------:R-:W-:Y:S01]  /*6580*/  HGMMA.64x16x16.F32 R80, gdesc[UR16].tnspA.tnspB, R80 ;  /* 0x60200000105079f0 */ /* 0x000fe20008700850 */
[----:B------:R-:W-:-:S03]  /*6590*/  UMOV UR17, UR21 ;  /* 0x0000001500117c82 */ /* 0x000fc60008000000 */
[----:B------:R-:W-:Y:S01]  /*65a0*/  HGMMA.64x16x16.F32 R88, gdesc[UR4].tnspA.tnspB, R88, gsb0 ;  /* 0x60200000045879f0 */ /* 0x000fe20008000858 */
[----:B------:R2:W-:Y:S06]  /*65b0*/  MEMBAR.ALL.CTA ;  /* 0x0000000000007992 */ /* 0x0005ec0000008000 */
[----:B--2---:R-:W2:Y:S01]  /*65c0*/  FENCE.VIEW.ASYNC.S ;  /* 0x00000000000073c6 */ /* 0x004ea20000000000 */
[----:B------:R-:W-:Y:S01]  /*65d0*/  R2UR UR5, R12 ;  /* 0x000000000c0572ca */ /* 0x000fe200000e0000 */
[----:B------:R-:W-:Y:S01]  /*65e0*/  UIADD3 UR4, UR24, 0x80, URZ ;  /* 0x0000008018047890 */ /* 0x000fe2000fffe03f */
[----:B--2---:R-:W-:Y:S06]  /*65f0*/  BAR.SYNC.DEFER_BLOCKING 0x9, 0x100 ;  /* 0x0244000000007b1d */ /* 0x004fec0000010000 */
[----:B-1----:R-:W-:-:S06]  /*6600*/  WARPGROUP.ARRIVE ;  /* 0x00000000000079c5 */ /* 0x002fcc0000000000 */
[----:B------:R-:W-:Y:S01]  /*6610*/  HGMMA.64x64x16.F32 R24, gdesc[UR56].tnspA, RZ, !UPT ;  /* 0x20e00000381879f0 */ /* 0x000fe2000c7008ff */
[----:B------:R-:W-:Y:S01]  /*6620*/  UMOV UR56, UR5 ;  /* 0x0000000500387c82 */ /* 0x000fe20008000000 */
[----:B------:R-:W-:Y:S01]  /*6630*/  UMOV UR57, 0x40000040 ;  /* 0x4000004000397882 */ /* 0x000fe20000000000 */
[----:B------:R-:W-:Y:S01]  /*6640*/  UMOV UR58, UR4 ;  /* 0x00000004003a7c82 */ /* 0x000fe20008000000 */
[----:B------:R-:W-:Y:S01]  /*6650*/  UMOV UR59, 0x8 ;  /* 0x00000008003b7882 */ /* 0x000fe20000000000 */
[----:B------:R-:W-:Y:S01]  /*6660*/  IMAD.U32 R14, RZ, RZ, UR58 ;  /* 0x0000003aff0e7e24 */ /* 0x000fe2000f8e00ff */
[----:B------:R-:W-:Y:S01]  /*6670*/  UIADD3 UR4, UR24, 0x100, URZ ;  /* 0x0000010018047890 */ /* 0x000fe2000fffe03f */
[----:B------:R-:W-:Y:S01]  /*6680*/  IMAD.U32 R15, RZ, RZ, UR59 ;  /* 0x0000003bff0f7e24 */ /* 0x000fe2000f8e00ff */
[----:B------:R-:W-:Y:S01]  /*6690*/  HGMMA.64x64x16.F32 R24, gdesc[UR56].tnspA, R24 ;  /* 0x20e00000381879f0 */ /* 0x000fe20008700818 */
[----:B------:R-:W-:Y:S01]  /*66a0*/  R2UR UR59, R8 ;  /* 0x00000000083b72ca */ /* 0x000fe200000e0000 */
[----:B------:R-:W-:Y:S01]  /*66b0*/  VIADD R8, R5, 0x100 ;  /* 0x0000010005087836 */ /* 0x000fe20000000000 */
[----:B------:R-:W-:-:S02]  /*66c0*/  R2UR UR58, R9 ;  /* 0x00000000093a72ca */ /* 0x000fc400000e0000 */
[----:B------:R-:W-:Y:S02]  /*66d0*/  R2UR UR57, R10 ;  /* 0x000000000a3972ca */ /* 0x000fe400000e0000 */
[----:B------:R-:W-:Y:S02]  /*66e0*/  R2UR UR56, R11 ;  /* 0x000000000b3872ca */ /* 0x000fe400000e0000 */
[----:B------:R-:W-:Y:S01]  /*66f0*/  R2UR UR5, R8 ;  /* 0x00000000080572ca */ /* 0x000fe200000e0000 */
[----:B------:R-:W-:-:S04]  /*6700*/  VIADD R8, R5, 0x180 ;  /* 0x0000018005087836 */ /* 0x000fc80000000000 */
[----:B------:R-:W-:Y:S01]  /*6710*/  UMOV UR29, UR59 ;  /* 0x0000003b001d7c82 */ /* 0x000fe20008000000 */
[----:B------:R-:W-:Y:S01]  /*6720*/  UMOV UR59, 0x8 ;  /* 0x00000008003b7882 */ /* 0x000fe20000000000 */
[----:B------:R-:W-:Y:S01]  /*6730*/  UMOV UR28, UR58 ;  /* 0x0000003a001c7c82 */ /* 0x000fe20008000000 */
[----:B------:R-:W-:Y:S01]  /*6740*/  UMOV UR58, UR4 ;  /* 0x00000004003a7c82 */ /* 0x000fe20008000000 */
[----:B------:R-:W-:Y:S01]  /*6750*/  UMOV UR41, UR57 ;  /* 0x0000003900297c82 */ /* 0x000fe20008000000 */
[----:B------:R-:W-:Y:S01]  /*6760*/  UMOV UR57, 0x40000040 ;  /* 0x4000004000397882 */ /* 0x000fe20000000000 */
[----:B------:R-:W-:Y:S01]  /*6770*/  UMOV UR40, UR56 ;  /* 0x0000003800287c82 */ /* 0x000fe20008000000 */
[----:B------:R-:W-:Y:S01]  /*6780*/  IMAD.U32 R12, RZ, RZ, UR58 ;  /* 0x0000003aff0c7e24 */ /* 0x000fe2000f8e00ff */
[----:B------:R-:W-:Y:S01]  /*6790*/  UMOV UR56, UR5 ;  /* 0x0000000500387c82 */ /* 0x000fe20008000000 */
[----:B------:R-:W-:Y:S01]  /*67a0*/  IMAD.U32 R13, RZ, RZ, UR59 ;  /* 0x0000003bff0d7e24 */ /* 0x000fe2000f8e00ff */
[----:B------:R-:W-:Y:S01]  /*67b0*/  R2UR UR5, R8 ;  /* 0x00000000080572ca */ /* 0x000fe200000e0000 */
[----:B------:R-:W-:Y:S01]  /*67c0*/  UIADD3 UR4, UR24, 0x180, URZ ;  /* 0x0000018018047890 */ /* 0x000fe2000fffe03f */
[----:B------:R-:W-:Y:S01]  /*67d0*/  VIADD R8, R5, 0x200 ;  /* 0x0000020005087836 */ /* 0x000fe20000000000 */
[----:B------:R-:W-:Y:S01]  /*67e0*/  HGMMA.64x64x16.F32 R24, gdesc[UR56].tnspA, R24 ;  /* 0x20e00000381879f0 */ /* 0x000fe20008700818 */
[----:B------:R-:W-:-:S09]  /*67f0*/  R2UR UR59, R22 ;  /* 0x00000000163b72ca */ /* 0x000fd200000e0000 */
[----:B------:R-:W-:Y:S01]  /*6800*/  UMOV UR56, UR5 ;  /* 0x0000000500387c82 */ /* 0x000fe20008000000 */
[----:B------:R-:W-:Y:S01]  /*6810*/  R2UR UR58, R23 ;  /* 0x00000000173a72ca */ /* 0x000fe200000e0000 */
[----:B------:R-:W-:Y:S01]  /*6820*/  UMOV UR57, 0x40000040 ;  /* 0x4000004000397882 */ /* 0x000fe20000000000 */
[----:B------:R-:W-:Y:S01]  /*6830*/  R2UR UR5, R8 ;  /* 0x00000000080572ca */ /* 0x000fe200000e0000 */
[----:B------:R-:W-:Y:S01]  /*6840*/  VIADD R22, R217, 0x400 ;  /* 0x00000400d9167836 */ /* 0x000fe20000000000 */
[----:B------:R-:W-:Y:S01]  /*6850*/  UMOV UR49, UR59 ;  /* 0x0000003b00317c82 */ /* 0x000fe20008000000 */
[----:B------:R-:W-:-:S08]  /*6860*/  UMOV UR59, 0x8 ;  /* 0x00000008003b7882 */ /* 0x000fd00000000000 */
[----:B------:R-:W-:Y:S01]  /*6870*/  UMOV UR48, UR58 ;  /* 0x0000003a00307c82 */ /* 0x000fe20008000000 */
[----:B------:R-:W-:Y:S01]  /*6880*/  UMOV UR58, UR4 ;  /* 0x00000004003a7c82 */ /* 0x000fe20008000000 */
[----:B------:R-:W-:Y:S01]  /*6890*/  IMAD.U32 R11, RZ, RZ, UR59 ;  /* 0x0000003bff0b7e24 */ /* 0x000fe2000f8e00ff */
[----:B------:R-:W-:Y:S01]  /*68a0*/  UIADD3 UR4, UR24, 0x200, URZ ;  /* 0x0000020018047890 */ /* 0x000fe2000fffe03f */
[----:B------:R-:W-:Y:S01]  /*68b0*/  IMAD.U32 R10, RZ, RZ, UR58 ;  /* 0x0000003aff0a7e24 */ /* 0x000fe2000f8e00ff */
[----:B------:R-:W-:Y:S01]  /*68c0*/  HGMMA.64x64x16.F32 R24, gdesc[UR56].tnspA, R24 ;  /* 0x20e00000381879f0 */ /* 0x000fe20008700818 */
[----:B------:R-:W-:Y:S01]  /*68d0*/  R2UR UR59, R218 ;  /* 0x00000000da3b72ca */ /* 0x000fe200000e0000 */
[----:B------:R-:W-:Y:S01]  /*68e0*/  IMAD R218, R229, 0x2000, R230 ;  /* 0x00002000e5da7824 */ /* 0x000fe200078e02e6 */
[----:B------:R-:W-:Y:S02]  /*68f0*/  R2UR UR58, R219 ;  /* 0x00000000db3a72ca */ /* 0x000fe400000e0000 */
[----:B------:R-:W-:-:S02]  /*6900*/  R2UR UR57, R220 ;  /* 0x00000000dc3972ca */ /* 0x000fc400000e0000 */
[----:B------:R-:W-:Y:S02]  /*6910*/  R2UR UR56, R221 ;  /* 0x00000000dd3872ca */ /* 0x000fe400000e0000 */
[----:B------:R-:W-:-:S05]  /*6920*/  SHF.R.S32.HI R219, RZ, 0x1f, R218 ;  /* 0x0000001fffdb7819 */ /* 0x000fca00000114da */
[----:B------:R-:W-:Y:S01]  /*6930*/  UMOV UR53, UR59 ;  /* 0x0000003b00357c82 */ /* 0x000fe20008000000 */
[----:B------:R-:W-:Y:S01]  /*6940*/  UMOV UR59, 0x8 ;  /* 0x00000008003b7882 */ /* 0x000fe20000000000 */
[----:B------:R-:W-:Y:S01]  /*6950*/  UMOV UR52, UR58 ;  /* 0x0000003a00347c82 */ /* 0x000fe20008000000 */
[----:B------:R-:W-:Y:S01]  /*6960*/  UMOV UR58, UR4 ;  /* 0x00000004003a7c82 */ /* 0x000fe20008000000 */
[----:B------:R-:W-:Y:S01]  /*6970*/  UMOV UR45, UR57 ;  /* 0x00000039002d7c82 */ /* 0x000fe20008000000 */
[----:B------:R-:W-:Y:S01]  /*6980*/  UMOV UR57, 0x40000040 ;  /* 0x4000004000397882 */ /* 0x000fe20000000000 */
[----:B------:R-:W-:Y:S01]  /*6990*/  UMOV UR44, UR56 ;  /* 0x00000038002c7c82 */ /* 0x000fe20008000000 */
[----:B------:R-:W-:Y:S01]  /*69a0*/  UMOV UR56, UR5 ;  /* 0x0000000500387c82 */ /* 0x000fe20008000000 */
[----:B------:R-:W-:Y:S01]  /*69b0*/  IMAD.U32 R8, RZ, RZ, UR58 ;  /* 0x0000003aff087e24 */ /* 0x000fe2000f8e00ff */
[----:B------:R-:W1:Y:S01]  /*69c0*/  S2UR UR4, SR_CTAID.Y ;  /* 0x00000000000479c3 */ /* 0x000e620000002600 */
[----:B------:R-:W-:Y:S01]  /*69d0*/  IMAD.U32 R9, RZ, RZ, UR59 ;  /* 0x0000003bff097e24 */ /* 0x000fe2000f8e00ff */
[----:B-1----:R-:W-:Y:S01]  /*69e0*/  USHF.R.S32.HI UR5, URZ, 0x1f, UR4 ;  /* 0x0000001f3f057899 */ /* 0x002fe20008011404 */
[----:B------:R-:W-:Y:S01]  /*69f0*/  HGMMA.64x64x16.F32 R24, gdesc[UR56].tnspA, R24, gsb0 ;  /* 0x20e00000381879f0 */ /* 0x000fe20008000818 */
[----:B------:R-:W-:Y:S01]  /*6a00*/  R2UR UR59, R6 ;  /* 0x00000000063b72ca */ /* 0x000fe200000e0000 */
[----:B------:R-:W-:Y:S01]  /*6a10*/  WARPGROUP.ARRIVE ;  /* 0x00000000000079c5 */ /* 0x000fe20000000000 */
[----:B------:R-:W-:Y:S01]  /*6a20*/  R2UR UR58, R7 ;  /* 0x00000000073a72ca */ /* 0x000fe200000e0000 */
[----:B------:R-:W-:Y:S01]  /*6a30*/  UMOV UR57, 0x40000040 ;  /* 0x4000004000397882 */ /* 0x000fe20000000000 */
[----:B------:R-:W-:Y:S01]  /*6a40*/  R2UR UR56, R22 ;  /* 0x00000000163872ca */ /* 0x000fe200000e0000 */
[C---:B------:R-:W-:Y:S01]  /*6a50*/  VIADD R6, R217.reuse, 0x480 ;  /* 0x00000480d9067836 */ /* 0x040fe20000000000 */
[----:B------:R-:W1:Y:S11]  /*6a60*/  LDC.64 R22, c[0x0][0x2d8] ;  /* 0x0000b600ff167b82 */ /* 0x000e760000000a00 */
        /* <DEDUP_REMOVED lines=15> */
[----:B------:R-:W-:Y:S01]  /*6b60*/  R2UR UR48, R6 ;  /* 0x00000000063072ca */ /* 0x000fe200000e0000 */
[----:B------:R-:W-:Y:S01]  /*6b70*/  HGMMA.64x16x16.F32 R128, gdesc[UR56].tnspA.tnspB, R128 ;  /* 0x60200000388079f0 */ /* 0x000fe20008700880 */
[----:B------:R-:W-:Y:S01]  /*6b80*/  UMOV UR49, 0x40000040 ;  /* 0x4000004000317882 */ /* 0x000fe20000000000 */
[----:B------:R-:W-:Y:S01]  /*6b90*/  VIADD R6, R217, 0x500 ;  /* 0x00000500d9067836 */ /* 0x000fe20000000000 */
[----:B------:R-:W-:Y:S01]  /*6ba0*/  LOP3.LUT R216, R216, 0x3fff, RZ, 0xc0, !PT ;  /* 0x00003fffd8d87812 */ /* 0x000fe200078ec0ff */
[C---:B-1----:R-:W-:Y:S01]  /*6bb0*/  IMAD R220, R22.reuse, UR5, RZ ;  /* 0x0000000516dc7c24 */ /* 0x042fe2000f8e02ff */
[----:B------:R-:W-:Y:S01]  /*6bc0*/  USHF.R.S32.HI UR5, URZ, 0x1f, UR8 ;  /* 0x0000001f3f057899 */ /* 0x000fe20008011408 */
[----:B------:R-:W-:Y:S01]  /*6bd0*/  IMAD.WIDE.U32 R218, R22, UR4, R218 ;  /* 0x0000000416da7c25 */ /* 0x000fe2000f8e00da */
[----:B------:R-:W-:Y:S01]  /*6be0*/  R2UR UR24, R6 ;  /* 0x00000000061872ca */ /* 0x000fe200000e0000 */
[----:B------:R-:W-:Y:S01]  /*6bf0*/  ULDC.64 UR56, c[0x0][0x208] ;  /* 0x0000820000387ab9 */ /* 0x000fe20000000a00 */
[----:B------:R-:W1:Y:S01]  /*6c00*/  LDC.64 R6, c[0x0][0x2e0] ;  /* 0x0000b800ff067b82 */ /* 0x000e620000000a00 */
[----:B------:R-:W-:Y:S01]  /*6c10*/  IMAD R23, R23, UR4, R220 ;  /* 0x0000000417177c24 */ /* 0x000fe2000f8e02dc */
[----:B------:R-:W-:Y:S01]  /*6c20*/  USHF.L.U32 UR4, UR61, 0xe, URZ ;  /* 0x0000000e3d047899 */ /* 0x000fe2000800063f */
[----:B------:R-:W-:-:S02]  /*6c30*/  VIADD R217, R217, 0x580 ;  /* 0x00000580d9d97836 */ /* 0x000fc40000000000 */
[----:B------:R-:W-:-:S03]  /*6c40*/  IMAD.IADD R219, R219, 0x1, R23 ;  /* 0x00000001dbdb7824 */ /* 0x000fc600078e0217 */
[----:B------:R-:W-:-:S03]  /*6c50*/  R2UR UR20, R217 ;  /* 0x00000000d91472ca */ /* 0x000fc600000e0000 */
        /* <DEDUP_REMOVED lines=14> */
[C---:B-1----:R-:W-:Y:S01]  /*6d40*/  IMAD.WIDE.U32 R22, R6.reuse, UR8, R218 ;  /* 0x0000000806167c25 */ /* 0x042fe2000f8e00da */
[----:B------:R-:W-:Y:S01]  /*6d50*/  HGMMA.64x16x16.F32 R120, gdesc[UR52].tnspA.tnspB, R120 ;  /* 0x60200000347879f0 */ /* 0x000fe20008700878 */
[----:B------:R-:W-:Y:S01]  /*6d60*/  UMOV UR12, UR20 ;  /* 0x00000014000c7c82 */ /* 0x000fe20008000000 */
[----:B------:R-:W-:Y:S01]  /*6d70*/  UMOV UR16, UR20 ;  /* 0x0000001400107c82 */ /* 0x000fe20008000000 */
[----:B------:R-:W-:Y:S01]  /*6d80*/  IMAD R6, R6, UR5, RZ ;  /* 0x0000000506067c24 */ /* 0x000fe2000f8e02ff */
[----:B------:R-:W-:Y:S01]  /*6d90*/  HGMMA.64x16x16.F32 R128, gdesc[UR44].tnspA.tnspB, R128 ;  /* 0x602000002c8079f0 */ /* 0x000fe20008700880 */
[----:B------:R-:W-:-:S02]  /*6da0*/  USHF.R.S32.HI UR5, URZ, 0x1f, UR4 ;  /* 0x0000001f3f057899 */ /* 0x000fc40008011404 */
[----:B------:R-:W-:Y:S01]  /*6db0*/  IMAD R217, R7, UR8, R6 ;  /* 0x0000000807d97c24 */ /* 0x000fe2000f8e0206 */
[----:B------:R-:W-:Y:S01]  /*6dc0*/  IADD3 R7, P1, R22, UR4, RZ ;  /* 0x0000000416077c10 */ /* 0x000fe2000ff3e0ff */
[----:B------:R-:W-:Y:S01]  /*6dd0*/  IMAD R232, R3, 0x800, R216 ;  /* 0x0000080003e87824 */ /* 0x000fe200078e02d8 */
[----:B------:R-:W-:Y:S02]  /*6de0*/  UMOV UR8, UR20 ;  /* 0x0000001400087c82 */ /* 0x000fe40008000000 */
[----:B------:R-:W-:Y:S01]  /*6df0*/  IADD3.X R22, R23, UR5, R217, P1, !PT ;  /* 0x0000000517167c10 */ /* 0x000fe20008ffe4d9 */
[----:B------:R-:W-:Y:S02]  /*6e00*/  ULDC.64 UR4, c[0x0][0x2c0] ;  /* 0x0000b00000047ab9 */ /* 0x000fe40000000a00 */
[C---:B------:R-:W-:Y:S01]  /*6e10*/  LEA R6, P1, R7.reuse, UR4, 0x2 ;  /* 0x0000000407067c11 */ /* 0x040fe2000f8210ff */
[----:B------:R-:W-:Y:S01]  /*6e20*/  UMOV UR4, UR20 ;  /* 0x0000001400047c82 */ /* 0x000fe20008000000 */
[----:B------:R-:W-:Y:S01]  /*6e30*/  HGMMA.64x16x16.F32 R96, gdesc[UR24].tnspA.tnspB, R96 ;  /* 0x60200000186079f0 */ /* 0x000fe20008700860 */
[----:B------:R-:W-:Y:S01]  /*6e40*/  UMOV UR26, UR34 ;  /* 0x00000022001a7c82 */ /* 0x000fe20008000000 */
[----:B------:R-:W-:Y:S01]  /*6e50*/  UMOV UR27, UR35 ;  /* 0x00000023001b7c82 */ /* 0x000fe20008000000 */
[----:B------:R-:W-:Y:S01]  /*6e60*/  R2UR UR52, R232 ;  /* 0x00000000e83472ca */ /* 0x000fe200000e0000 */
[----:B------:R-:W-:Y:S01]  /*6e70*/  HGMMA.64x16x16.F32 R104, gdesc[UR28].tnspA.tnspB, R104 ;  /* 0x602000001c6879f0 */ /* 0x000fe20008700868 */
[----:B------:R-:W-:Y:S01]  /*6e80*/  LEA.HI.X R7, R7, UR5, R22, 0x2, P1 ;  /* 0x0000000507077c11 */ /* 0x000fe200088f1416 */
[----:B------:R-:W-:-:S02]  /*6e90*/  UMOV UR5, UR21 ;  /* 0x0000001500057c82 */ /* 0x000fc40008000000 */
[----:B------:R-:W-:Y:S04]  /*6ea0*/  HGMMA.64x16x16.F32 R112, gdesc[UR40].tnspA.tnspB, R112 ;  /* 0x60200000287079f0 */ /* 0x000fe80008700870 */
[----:B------:R-:W-:Y:S04]  /*6eb0*/  HGMMA.64x16x16.F32 R120, gdesc[UR36].tnspA.tnspB, R120 ;  /* 0x60200000247879f0 */ /* 0x000fe80008700878 */
[----:B------:R-:W-:Y:S01]  /*6ec0*/  HGMMA.64x16x16.F32 R128, gdesc[UR24].tnspA.tnspB, R128 ;  /* 0x60200000188079f0 */ /* 0x000fe20008700880 */
[----:B------:R-:W-:Y:S01]  /*6ed0*/  UMOV UR53, 0x40000040 ;  /* 0x4000004000357882 */ /* 0x000fe20000000000 */
[----:B------:R-:W-:-:S02]  /*6ee0*/  UMOV UR55, 0x40 ;  /* 0x0000004000377882 */ /* 0x000fc40000000000 */
[----:B------:R-:W-:Y:S04]  /*6ef0*/  HGMMA.64x16x16.F32 R96, gdesc[UR20].tnspA.tnspB, R96 ;  /* 0x60200000146079f0 */ /* 0x000fe80008700860 */
[----:B------:R-:W-:Y:S04]  /*6f00*/  HGMMA.64x16x16.F32 R104, gdesc[UR12].tnspA.tnspB, R104 ;  /* 0x602000000c6879f0 */ /* 0x000fe80008700868 */
[----:B------:R-:W-:Y:S01]  /*6f10*/  HGMMA.64x16x16.F32 R112, gdesc[UR8].tnspA.tnspB, R112 ;  /* 0x60200000087079f0 */ /* 0x000fe20008700870 */
[----:B------:R-:W-:-:S03]  /*6f20*/  ULOP3.LUT UR8, UR32, 0x80000, URZ, 0xfc, !UPT ;  /* 0x0008000020087892 */ /* 0x000fc6000f8efc3f */
[----:B------:R-:W-:Y:S04]  /*6f30*/  HGMMA.64x16x16.F32 R120, gdesc[UR16].tnspA.tnspB, R120 ;  /* 0x60200000107879f0 */ /* 0x000fe80008700878 */
[----:B------:R-:W-:Y:S01]  /*6f40*/  HGMMA.64x16x16.F32 R128, gdesc[UR4].tnspA.tnspB, R128, gsb0 ;  /* 0x60200000048079f0 */ /* 0x000fe20008000880 */
[----:B------:R-:W-:Y:S02]  /*6f50*/  UIADD3 UR4, UR8, 0x80, URZ ;  /* 0x0000008008047890 */ /* 0x000fe4000fffe03f */
[----:B------:R-:W-:Y:S02]  /*6f60*/  WARPGROUP.DEPBAR.LE gsb0, 0x1 ;  /* 0x00008000000079c5 */ /* 0x000fe40000010100 */
[----:B------:R-:W-:Y:S01]  /*6f70*/  WARPGROUP.ARRIVE ;  /* 0x00000000000079c5 */ /* 0x000fe20000000000 */
[----:B------:R-:W-:Y:S01]  /*6f80*/  UIADD3 UR5, UR8, 0x100, URZ ;  /* 0x0000010008057890 */ /* 0x000fe2000fffe03f */
[----:B------:R1:W-:Y:S01]  /*6f90*/  REDG.E.ADD.F32x4.FTZ.RN.STRONG.GPU desc[UR56][R6.64], R24 ;  /* 0x00000018060079a6 */ /* 0x0003e2000c10f7b8 */
[----:B------:R-:W-:Y:S01]  /*6fa0*/  UMOV UR54, UR8 ;  /* 0x0000000800367c82 */ /* 0x000fe20008000000 */
[----:B------:R-:W-:Y:S01]  /*6fb0*/  UIADD3 UR6, UR8, 0x180, URZ ;  /* 0x0000018008067890 */ /* 0x000fe2000fffe03f */
[----:B------:R-:W-:Y:S01]  /*6fc0*/  UMOV UR12, UR52 ;  /* 0x00000034000c7c82 */ /* 0x000fe20008000000 */
[----:B------:R-:W-:Y:S01]  /*6fd0*/  UMOV UR13, UR53 ;  /* 0x00000035000d7c82 */ /* 0x000fe20008000000 */
[----:B------:R-:W-:Y:S01]  /*6fe0*/  UMOV UR14, UR4 ;  /* 0x00000004000e7c82 */ /* 0x000fe20008000000 */
[----:B------:R-:W-:Y:S01]  /*6ff0*/  UMOV UR15, 0x40 ;  /* 0x00000040000f7882 */ /* 0x000fe20000000000 */
[----:B------:R-:W-:Y:S01]  /*7000*/  HGMMA.64x16x16.F32 R208, gdesc[UR52].tnspA.tnspB, R208 ;  /* 0x6020000034d079f0 */ /* 0x000fe200087008d0 */
[----:B------:R-:W-:Y:S01]  /*7010*/  IMAD.U32 R22, RZ, RZ, UR14 ;  /* 0x0000000eff167e24 */ /* 0x000fe2000f8e00ff */
[----:B------:R-:W-:Y:S01]  /*7020*/  UIADD3 UR4, UR8, 0x200, URZ ;  /* 0x0000020008047890 */ /* 0x000fe2000fffe03f */
[----:B------:R-:W-:Y:S01]  /*7030*/  IMAD.U32 R23, RZ, RZ, UR15 ;  /* 0x0000000fff177e24 */ /* 0x000fe2000f8e00ff */
[----:B------:R-:W-:Y:S01]  /*7040*/  HGMMA.64x16x16.F32 R192, gdesc[UR12].tnspA.tnspB, R192 ;  /* 0x602000000cc079f0 */ /* 0x000fe200087008c0 */
[----:B------:R-:W-:Y:S01]  /*7050*/  UMOV UR12, UR52 ;  /* 0x00000034000c7c82 */ /* 0x000fe20008000000 */
[----:B------:R-:W-:Y:S01]  /*7060*/  UMOV UR13, UR53 ;  /* 0x00000035000d7c82 */ /* 0x000fe20008000000 */
[----:B------:R-:W-:Y:S01]  /*7070*/  UMOV UR14, UR5 ;  /* 0x00000005000e7c82 */ /* 0x000fe20008000000 */
[----:B------:R-:W-:Y:S01]  /*7080*/  UMOV UR15, 0x40 ;  /* 0x00000040000f7882 */ /* 0x000fe20000000000 */
[----:B------:R-:W-:Y:S01]  /*7090*/  IMAD.U32 R216, RZ, RZ, UR14 ;  /* 0x0000000effd87e24 */ /* 0x000fe2000f8e00ff */
[----:B------:R-:W-:Y:S01]  /*70a0*/  HGMMA.64x16x16.F32 R176, gdesc[UR12].tnspA.tnspB, R176 ;  /* 0x602000000cb079f0 */ /* 0x000fe200087008b0 */
[----:B------:R-:W-:Y:S01]  /*70b0*/  IMAD.U32 R217, RZ, RZ, UR15 ;  /* 0x0000000fffd97e24 */ /* 0x000fe2000f8e00ff */
        /* <DEDUP_REMOVED lines=11> */
[----:B-1----:R-:W-:Y:S01]  /*7170*/  VIADD R24, R232, 0x80 ;  /* 0x00000080e8187836 */ /* 0x002fe20000000000 */
[----:B------:R-:W-:Y:S01]  /*7180*/  HGMMA.64x16x16.F32 R144, gdesc[UR12].tnspA.tnspB, R144 ;  /* 0x602000000c9079f0 */ /* 0x000fe20008700890 */
[----:B------:R-:W-:Y:S01]  /*7190*/  UIADD3 UR46, UR8, 0x10, URZ ;  /* 0x00000010082e7890 */ /* 0x000fe2000fffe03f */
[----:B------:R1:W-:Y:S02]  /*71a0*/  REDG.E.ADD.F32x4.FTZ.RN.STRONG.GPU desc[UR56][R6.64+0x800], R28 ;  /* 0x0008001c060079a6 */ /* 0x0003e4000c10f7b8 */
[----:B------:R-:W-:Y:S01]  /*71b0*/  R2UR UR44, R24 ;  /* 0x00000000182c72ca */ /* 0x000fe200000e0000 */
[----:B------:R-:W-:-:S02]  /*71c0*/  UIADD3 UR4, UR8, 0x90, URZ ;  /* 0x0000009008047890 */ /* 0x000fc4000fffe03f */
[----:B------:R-:W-:Y:S01]  /*71d0*/  UIADD3 UR5, UR8, 0x110, URZ ;  /* 0x0000011008057890 */ /* 0x000fe2000fffe03f */
[----:B------:R-:W-:Y:S01]  /*71e0*/  IMAD.U32 R220, RZ, RZ, UR14 ;  /* 0x0000000effdc7e24 */ /* 0x000fe2000f8e00ff */
[----:B------:R-:W-:Y:S01]  /*71f0*/  UMOV UR45, 0x40000040 ;  /* 0x40000040002d7882 */ /* 0x000fe20000000000 */
[----:B------:R-:W-:Y:S01]  /*7200*/  IMAD.U32 R221, RZ, RZ, UR15 ;  /* 0x0000000fffdd7e24 */ /* 0x000fe2000f8e00ff */
[----:B------:R-:W-:Y:S01]  /*7210*/  UMOV UR47, 0x40 ;  /* 0x00000040002f7882 */ /* 0x000fe20000000000 */
[----:B------:R-:W-:Y:S01]  /*7220*/  UIADD3 UR6, UR8, 0x190, URZ ;  /* 0x0000019008067890 */ /* 0x000fe2000fffe03f */
[----:B------:R1:W-:Y:S01]  /*7230*/  REDG.E.ADD.F32x4.FTZ.RN.STRONG.GPU desc[UR56][R6.64+0x1000], R32 ;  /* 0x00100020060079a6 */ /* 0x0003e2000c10f7b8 */
[----:B------:R-:W-:Y:S01]  /*7240*/  UMOV UR13, UR45 ;  /* 0x0000002d000d7c82 */ /* 0x000fe20008000000 */
[----:B------:R-:W-:Y:S01]  /*7250*/  UMOV UR14, UR4 ;  /* 0x00000004000e7c82 */ /* 0x000fe20008000000 */
[----:B------:R-:W-:Y:S01]  /*7260*/  UMOV UR15, 0x40 ;  /* 0x00000040000f7882 */ /* 0x000fe20000000000 */
[----:B------:R-:W-:Y:S01]  /*7270*/  UMOV UR12, UR44 ;  /* 0x0000002c000c7c82 */ /* 0x000fe20008000000 */
[----:B------:R-:W-:Y:S01]  /*7280*/  UIADD3 UR50, UR8, 0x210, URZ ;  /* 0x0000021008327890 */ /* 0x000fe2000fffe03f */
[----:B------:R-:W-:Y:S01]  /*7290*/  IMAD.U32 R222, RZ, RZ, UR14 ;  /* 0x0000000effde7e24 */ /* 0x000fe2000f8e00ff */
[----:B------:R-:W-:Y:S01]  /*72a0*/  UMOV UR48, UR44 ;  /* 0x0000002c00307c82 */ /* 0x000fe20008000000 */
[----:B------:R-:W-:Y:S01]  /*72b0*/  IMAD.U32 R223, RZ, RZ, UR15 ;  /* 0x0000000fffdf7e24 */ /* 0x000fe2000f8e00ff */
[----:B------:R-:W-:Y:S01]  /*72c0*/  UMOV UR49, UR45 ;  /* 0x0000002d00317c82 */ /* 0x000fe20008000000 */
[----:B------:R-:W-:Y:S01]  /*72d0*/  UMOV UR51, 0x40 ;  /* 0x0000004000337882 */ /* 0x000fe20000000000 */
[----:B------:R-:W-:Y:S01]  /*72e0*/  VIADD R24, R232, 0x100 ;  /* 0x00000100e8187836 */ /* 0x000fe20000000000 */
[----:B------:R-:W-:Y:S01]  /*72f0*/  UIADD3 UR26, UR8, 0x20, URZ ;  /* 0x00000020081a7890 */ /* 0x000fe2000fffe03f */
[----:B------:R1:W-:Y:S01]  /*7300*/  REDG.E.ADD.F32x4.FTZ.RN.STRONG.GPU desc[UR56][R6.64+0x1800], R36 ;  /* 0x00180024060079a6 */ /* 0x0003e2000c10f7b8 */
[----:B------:R-:W-:Y:S02]  /*7310*/  HGMMA.64x16x16.F32 R208, gdesc[UR44].tnspA.tnspB, R208 ;  /* 0x602000002cd079f0 */ /* 0x000fe400087008d0 */
[----:B------:R-:W-:Y:S01]  /*7320*/  R2UR UR24, R24 ;  /* 0x00000000181872ca */ /* 0x000fe200000e0000 */
[----:B------:R-:W-:Y:S01]  /*7330*/  UIADD3 UR42, UR8, 0xa0, URZ ;  /* 0x000000a0082a7890 */ /* 0x000fe2000fffe03f */
[----:B------:R1:W-:Y:S01]  /*7340*/  REDG.E.ADD.F32x4.FTZ.RN.STRONG.GPU desc[UR56][R6.64+0x2000], R40 ;  /* 0x00200028060079a6 */ /* 0x0003e2000c10f7b8 */
        /* <DEDUP_REMOVED lines=12> */
[----:B------:R-:W-:Y:S01]  /*7410*/  UIADD3 UR38, UR8, 0x120, URZ ;  /* 0x0000012008267890 */ /* 0x000fe2000fffe03f */
[----:B------:R-:W-:Y:S01]  /*7420*/  HGMMA.64x16x16.F32 R160, gdesc[UR12].tnspA.tnspB, R160 ;  /* 0x602000000ca079f0 */ /* 0x000fe200087008a0 */
[----:B------:R-:W-:-:S02]  /*7430*/  UIADD3 UR34, UR8, 0x1a0, URZ ;  /* 0x000001a008227890 */ /* 0x000fc4000fffe03f */
[----:B------:R-:W-:Y:S01]  /*7440*/  UIADD3 UR30, UR8, 0x220, URZ ;  /* 0x00000220081e7890 */ /* 0x000fe2000fffe03f */
[----:B------:R-:W-:Y:S01]  /*7450*/  UMOV UR25, 0x40000040 ;  /* 0x4000004000197882 */ /* 0x000fe20000000000 */
[----:B------:R-:W-:Y:S01]  /*7460*/  UMOV UR27, 0x40 ;  /* 0x00000040001b7882 */ /* 0x000fe20000000000 */
[----:B------:R-:W-:Y:S01]  /*7470*/  HGMMA.64x16x16.F32 R144, gdesc[UR48].tnspA.tnspB, R144 ;  /* 0x60200000309079f0 */ /* 0x000fe20008700890 */
        /* <DEDUP_REMOVED lines=18> */
[----:B------:R-:W-:Y:S01]  /*75a0*/  IMAD.U32 R226, RZ, RZ, UR14 ;  /* 0x0000000effe27e24 */ /* 0x000fe2000f8e00ff */
[----:B------:R-:W-:Y:S01]  /*75b0*/  HGMMA.64x16x16.F32 R192, gdesc[UR40].tnspA.tnspB, R192 ;  /* 0x6020000028c079f0 */ /* 0x000fe200087008c0 */
[----:B------:R-:W-:-:S02]  /*75c0*/  UIADD3 UR18, UR8, 0x130, URZ ;  /* 0x0000013008127890 */ /* 0x000fc4000fffe03f */
[----:B------:R-:W-:Y:S01]  /*75d0*/  UIADD3 UR10, UR8, 0x230, URZ ;  /* 0x00000230080a7890 */ /* 0x000fe2000fffe03f */
[----:B------:R-:W-:Y:S01]  /*75e0*/  UMOV UR5, 0x40000040 ;  /* 0x4000004000057882 */ /* 0x000fe20000000000 */
[----:B------:R-:W-:Y:S01]  /*75f0*/  HGMMA.64x16x16.F32 R176, gdesc[UR36].tnspA.tnspB, R176 ;  /* 0x6020000024b079f0 */ /* 0x000fe200087008b0 */
[----:B------:R-:W-:Y:S01]  /*7600*/  UMOV UR7, 0x40 ;  /* 0x0000004000077882 */ /* 0x000fe20000000000 */
[----:B------:R-:W-:Y:S01]  /*7610*/  UMOV UR23, 0x40 ;  /* 0x0000004000177882 */ /* 0x000fe20000000000 */
[----:B------:R-:W-:Y:S01]  /*7620*/  IMAD.U32 R227, RZ, RZ, UR15 ;  /* 0x0000000fffe37e24 */ /* 0x000fe2000f8e00ff */
[----:B------:R-:W-:Y:S01]  /*7630*/  UMOV UR19, 0x40 ;  /* 0x0000004000137882 */ /* 0x000fe20000000000 */
[----:B------:R-:W-:Y:S01]  /*7640*/  UMOV UR11, 0x40 ;  /* 0x00000040000b7882 */ /* 0x000fe20000000000 */
[----:B------:R1:W-:Y:S01]  /*7650*/  REDG.E.ADD.F32x4.FTZ.RN.STRONG.GPU desc[UR56][R6.64+0x3000], R48 ;  /* 0x00300030060079a6 */ /* 0x0003e2000c10f7b8 */
[----:B------:R-:W-:Y:S01]  /*7660*/  HGMMA.64x16x16.F32 R160, gdesc[UR32].tnspA.tnspB, R160 ;  /* 0x6020000020a079f0 */ /* 0x000fe200087008a0 */
[----:B------:R-:W-:Y:S01]  /*7670*/  UIADD3 UR14, UR8, 0x1b0, URZ ;  /* 0x000001b0080e7890 */ /* 0x000fe2000fffe03f */
[----:B------:R-:W-:Y:S01]  /*7680*/  UMOV UR20, UR4 ;  /* 0x0000000400147c82 */ /* 0x000fe20008000000 */
[----:B------:R-:W-:Y:S01]  /*7690*/  UMOV UR21, UR5 ;  /* 0x0000000500157c82 */ /* 0x000fe20008000000 */
[----:B------:R-:W-:Y:S01]  /*76a0*/  UMOV UR16, UR4 ;  /* 0x0000000400107c82 */ /* 0x000fe20008000000 */
[----:B------:R-:W-:Y:S01]  /*76b0*/  UMOV UR17, UR5 ;  /* 0x0000000500117c82 */ /* 0x000fe20008000000 */
[----:B------:R-:W-:Y:S01]  /*76c0*/  HGMMA.64x16x16.F32 R144, gdesc[UR28].tnspA.tnspB, R144 ;  /* 0x602000001c9079f0 */ /* 0x000fe20008700890 */
[----:B------:R-:W-:Y:S01]  /*76d0*/  UMOV UR12, UR4 ;  /* 0x00000004000c7c82 */ /* 0x000fe20008000000 */
[----:B------:R-:W-:Y:S01]  /*76e0*/  UMOV UR13, UR5 ;  /* 0x00000005000d7c82 */ /* 0x000fe20008000000 */
[----:B------:R-:W-:Y:S01]  /*76f0*/  UMOV UR15, 0x40 ;  /* 0x00000040000f7882 */ /* 0x000fe20000000000 */
[----:B------:R-:W-:Y:S01]  /*7700*/  UMOV UR8, UR4 ;  /* 0x0000000400087c82 */ /* 0x000fe20008000000 */
[----:B------:R-:W-:Y:S01]  /*7710*/  UMOV UR9, UR5 ;  /* 0x0000000500097c82 */ /* 0x000fe20008000000 */
[----:B------:R1:W-:Y:S01]  /*7720*/  REDG.E.ADD.F32x4.FTZ.RN.STRONG.GPU desc[UR56][R6.64+0x3800], R52 ;  /* 0x00380034060079a6 */ /* 0x0003e2000c10f7b8 */
[----:B------:R-:W-:Y:S04]  /*7730*/  HGMMA.64x16x16.F32 R208, gdesc[UR4].tnspA.tnspB, R208 ;  /* 0x6020000004d079f0 */ /* 0x000fe800087008d0 */
[----:B------:R-:W-:Y:S04]  /*7740*/  HGMMA.64x16x16.F32 R192, gdesc[UR20].tnspA.tnspB, R192 ;  /* 0x6020000014c079f0 */ /* 0x000fe800087008c0 */
[----:B------:R-:W-:Y:S04]  /*7750*/  HGMMA.64x16x16.F32 R176, gdesc[UR16].tnspA.tnspB, R176 ;  /* 0x6020000010b079f0 */ /* 0x000fe800087008b0 */
[----:B------:R-:W-:Y:S04]  /*7760*/  HGMMA.64x16x16.F32 R160, gdesc[UR12].tnspA.tnspB, R160 ;  /* 0x602000000ca079f0 */ /* 0x000fe800087008a0 */
[----:B------:R-:W-:Y:S03]  /*7770*/  HGMMA.64x16x16.F32 R144, gdesc[UR8].tnspA.tnspB, R144, gsb0 ;  /* 0x60200000089079f0 */ /* 0x000fe60008000890 */
[----:B------:R-:W-:-:S02]  /*7780*/  WARPGROUP.DEPBAR.LE gsb0, 0x1 ;  /* 0x00008000000079c5 */ /* 0x000fc40000010100 */
[----:B-1----:R-:W-:Y:S05]  /*7790*/  @!P0 BRA `(.L_x_76) ;  /* 0x0000000000048947 */ /* 0x002fea0003800000 */
[----:B------:R-:W-:Y:S01]  /*77a0*/  BPT.TRAP 0x1 ;  /* 0x000000040000795c */ /* 0x000fe20000300000 */
.L_x_76:
        /* <DEDUP_REMOVED lines=11> */
[----:B------:R-:W-:Y:S01]  /*7860*/  HGMMA.64x64x16.F32 R24, gdesc[UR56].tnspA, RZ, !UPT ;  /* 0x20e00000381879f0 */ /* 0x000fe2000c7008ff */
[----:B------:R-:W-:Y:S01]  /*7870*/  R2UR UR56, R20 ;  /* 0x00000000143872ca */ /* 0x000fe200000e0000 */
[----:B------:R-:W-:Y:S01]  /*7880*/  UMOV UR57, 0x40000040 ;  /* 0x4000004000397882 */ /* 0x000fe20000000000 */
[----:B------:R-:W-:Y:S01]  /*7890*/  R2UR UR58, R14 ;  /* 0x000000000e3a72ca */ /* 0x000fe200000e0000 */
[----:B------:R-:W-:Y:S01]  /*78a0*/  VIADD R14, R5, 0x600 ;  /* 0x00000600050e7836 */ /* 0x000fe20000000000 */
[----:B------:R-:W-:-:S13]  /*78b0*/  R2UR UR59, R15 ;  /* 0x000000000f3b72ca */ /* 0x000fda00000e0000 */
[----:B------:R-:W-:Y:S01]  /*78c0*/  HGMMA.64x64x16.F32 R24, gdesc[UR56].tnspA, R24 ;  /* 0x20e00000381879f0 */ /* 0x000fe20008700818 */
[----:B------:R-:W-:Y:S01]  /*78d0*/  R2UR UR56, R14 ;  /* 0x000000000e3872ca */ /* 0x000fe200000e0000 */
[----:B------:R-:W-:Y:S01]  /*78e0*/  UMOV UR57, 0x40000040 ;  /* 0x4000004000397882 */ /* 0x000fe20000000000 */
[----:B------:R-:W-:Y:S01]  /*78f0*/  R2UR UR58, R12 ;  /* 0x000000000c3a72ca */ /* 0x000fe200000e0000 */
[----:B------:R-:W-:Y:S01]  /*7900*/  VIADD R12, R5, 0x680 ;  /* 0x00000680050c7836 */ /* 0x000fe20000000000 */
[----:B------:R-:W-:Y:S01]  /*7910*/  R2UR UR59, R13 ;  /* 0x000000000d3b72ca */ /* 0x000fe200000e0000 */
[----:B------:R-:W-:-:S12]  /*7920*/  VIADD R5, R5, 0x700 ;  /* 0x0000070005057836 */ /* 0x000fd80000000000 */
[----:B------:R-:W-:Y:S01]  /*7930*/  HGMMA.64x64x16.F32 R24, gdesc[UR56].tnspA, R24 ;  /* 0x20e00000381879f0 */ /* 0x000fe20008700818 */
[----:B------:R-:W-:Y:S01]  /*7940*/  R2UR UR56, R12 ;  /* 0x000000000c3872ca */ /* 0x000fe200000e0000 */
[----:B------:R-:W-:Y:S01]  /*7950*/  UMOV UR57, 0x40000040 ;  /* 0x4000004000397882 */ /* 0x000fe20000000000 */
[----:B------:R-:W-:Y:S02]  /*7960*/  R2UR UR58, R10 ;  /* 0x000000000a3a72ca */ /* 0x000fe400000e0000 */
[----:B------:R-:W-:-:S13]  /*7970*/  R2UR UR59, R11 ;  /* 0x000000000b3b72ca */ /* 0x000fda00000e0000 */
[----:B------:R-:W-:Y:S01]  /*7980*/  HGMMA.64x64x16.F32 R24, gdesc[UR56].tnspA, R24 ;  /* 0x20e00000381879f0 */ /* 0x000fe20008700818 */
[----:B------:R-:W-:Y:S01]  /*7990*/  R2UR UR56, R5 ;  /* 0x00000000053872ca */ /* 0x000fe200000e0000 */
[----:B------:R-:W-:Y:S01]  /*79a0*/  UMOV UR57, 0x40000040 ;  /* 0x4000004000397882 */ /* 0x000fe20000000000 */
[----:B------:R-:W-:Y:S02]  /*79b0*/  R2UR UR58, R8 ;  /* 0x00000000083a72ca */ /* 0x000fe400000e0000 */
[----:B------:R-:W-:Y:S01]  /*79c0*/  R2UR UR59, R9 ;  /* 0x00000000093b72ca */ /* 0x000fe200000e0000 */
[----:B------:R-:W-:-:S12]  /*79d0*/  VIADD R5, R232, 0x400 ;  /* 0x00000400e8057836 */ /* 0x000fd80000000000 */
[----:B------:R-:W-:Y:S01]  /*79e0*/  HGMMA.64x64x16.F32 R24, gdesc[UR56].tnspA, R24, gsb0 ;  /* 0x20e00000381879f0 */ /* 0x000fe20008000818 */
[----:B------:R-:W-:Y:S01]  /*79f0*/  R2UR UR52, R5 ;  /* 0x00000000053472ca */ /* 0x000fe200000e0000 */
[----:B------:R-:W-:Y:S01]  /*7a00*/  UMOV UR53, 0x40000040 ;  /* 0x4000004000357882 */ /* 0x000fe20000000000 */
[----:B------:R-:W-:-:S05]  /*7a10*/  VIADD R5, R232, 0x480 ;  /* 0x00000480e8057836 */ /* 0x000fca0000000000 */
[----:B------:R-:W-:Y:S01]  /*7a20*/  R2UR UR44, R5 ;  /* 0x00000000052c72ca */ /* 0x000fe200000e0000 */
[----:B------:R-:W-:Y:S02]  /*7a30*/  WARPGROUP.DEPBAR.LE gsb0, 0x0 ;  /* 0x00008000000079c5 */ /* 0x000fe40000010000 */
[----:B------:R-:W-:Y:S01]  /*7a40*/  WARPGROUP.ARRIVE ;  /* 0x00000000000079c5 */ /* 0x000fe20000000000 */
[----:B------:R-:W-:Y:S01]  /*7a50*/  UMOV UR45, 0x40000040 ;  /* 0x40000040002d7882 */ /* 0x000fe20000000000 */
[----:B------:R-:W-:Y:S01]  /*7a60*/  VIADD R5, R232, 0x500 ;  /* 0x00000500e8057836 */ /* 0x000fe20000000000 */
[----:B------:R-:W-:Y:S01]  /*7a70*/  UMOV UR25, 0x40000040 ;  /* 0x4000004000197882 */ /* 0x000fe20000000000 */
[----:B------:R-:W-:Y:S01]  /*7a80*/  UMOV UR5, 0x40000040 ;  /* 0x4000004000057882 */ /* 0x000fe20000000000 */
[----:B------:R1:W-:Y:S01]  /*7a90*/  REDG.E.ADD.F32x4.FTZ.RN.STRONG.GPU desc[UR8][R6.64+0x4000], R24 ;  /* 0x00400018060079a6 */ /* 0x0003e2000c10f788 */
[----:B------:R-:W-:Y:S01]  /*7aa0*/  HGMMA.64x16x16.F32 R200, gdesc[UR52].tnspA.tnspB, R200 ;  /* 0x6020000034c879f0 */ /* 0x000fe200087008c8 */
[----:B------:R-:W-:-:S02]  /*7ab0*/  R2UR UR54, R22 ;  /* 0x00000000163672ca */ /* 0x000fc400000e0000 */
[----:B------:R-:W-:Y:S02]  /*7ac0*/  R2UR UR55, R23 ;  /* 0x00000000173772ca */ /* 0x000fe400000e0000 */
[----:B------:R-:W-:Y:S01]  /*7ad0*/  R2UR UR24, R5 ;  /* 0x00000000051872ca */ /* 0x000fe200000e0000 */
[----:B------:R-:W-:Y:S01]  /*7ae0*/  UMOV UR41, UR25 ;  /* 0x0000001900297c82 */ /* 0x000fe20008000000 */
[----:B------:R-:W-:Y:S01]  /*7af0*/  UMOV UR37, UR25 ;  /* 0x0000001900257c82 */ /* 0x000fe20008000000 */
[----:B------:R-:W-:Y:S01]  /*7b00*/  UMOV UR33, UR25 ;  /* 0x0000001900217c82 */ /* 0x000fe20008000000 */
[----:B------:R-:W-:Y:S01]  /*7b10*/  VIADD R232, R232, 0x580 ;  /* 0x00000580e8e87836 */ /* 0x000fe20000000000 */
[----:B------:R-:W-:Y:S01]  /*7b20*/  UMOV UR21, UR5 ;  /* 0x0000000500157c82 */ /* 0x000fe20008000000 */
[----:B------:R-:W-:Y:S01]  /*7b30*/  UMOV UR17, UR5 ;  /* 0x0000000500117c82 */ /* 0x000fe20008000000 */
[----:B------:R-:W-:Y:S01]  /*7b40*/  UMOV UR13, UR5 ;  /* 0x00000005000d7c82 */ /* 0x000fe20008000000 */
[----:B------:R1:W-:Y:S03]  /*7b50*/  REDG.E.ADD.F32x4.FTZ.RN.STRONG.GPU desc[UR8][R6.64+0x4800], R28 ;  /* 0x0048001c060079a6 */ /* 0x0003e6000c10f788 */
[----:B------:R-:W-:Y:S01]  /*7b60*/  HGMMA.64x16x16.F32 R184, gdesc[UR52].tnspA.tnspB, R184 ;  /* 0x6020000034b879f0 */ /* 0x000fe200087008b8 */
[----:B------:R-:W-:Y:S01]  /*7b70*/  R2UR UR54, R216 ;  /* 0x00000000d83672ca */ /* 0x000fe200000e0000 */
[----:B------:R-:W-:Y:S01]  /*7b80*/  UMOV UR40, UR24 ;  /* 0x0000001800287c82 */ /* 0x000fe20008000000 */
[----:B------:R-:W-:Y:S01]  /*7b90*/  R2UR UR55, R217 ;  /* 0x00000000d93772ca */ /* 0x000fe200000e0000 */
[----:B------:R-:W-:Y:S01]  /*7ba0*/  UMOV UR36, UR24 ;  /* 0x0000001800247c82 */ /* 0x000fe20008000000 */
[----:B------:R-:W-:Y:S01]  /*7bb0*/  UMOV UR32, UR24 ;  /* 0x0000001800207c82 */ /* 0x000fe20008000000 */
[----:B------:R-:W-:Y:S01]  /*7bc0*/  R2UR UR4, R232 ;  /* 0x00000000e80472ca */ /* 0x000fe200000e0000 */
[----:B------:R1:W-:Y:S04]  /*7bd0*/  REDG.E.ADD.F32x4.FTZ.RN.STRONG.GPU desc[UR8][R6.64+0x5000], R32 ;  /* 0x00500020060079a6 */ /* 0x0003e8000c10f788 */
[----:B------:R1:W-:Y:S04]  /*7be0*/  REDG.E.ADD.F32x4.FTZ.RN.STRONG.GPU desc[UR8][R6.64+0x5800], R36 ;  /* 0x00580024060079a6 */ /* 0x0003e8000c10f788 */
[----:B------:R1:W-:Y:S01]  /*7bf0*/  REDG.E.ADD.F32x4.FTZ.RN.STRONG.GPU desc[UR8][R6.64+0x6000], R40 ;  /* 0x00600028060079a6 */ /* 0x0003e2000c10f788 */
[----:B------:R-:W-:Y:S01]  /*7c00*/  HGMMA.64x16x16.F32 R168, gdesc[UR52].tnspA.tnspB, R168 ;  /* 0x6020000034a879f0 */ /* 0x000fe200087008a8 */
[----:B------:R-:W-:-:S02]  /*7c10*/  R2UR UR54, R218 ;  /* 0x00000000da3672ca */ /* 0x000fc400000e0000 */
[----:B------:R-:W-:Y:S01]  /*7c20*/  R2UR UR55, R219 ;  /* 0x00000000db3772ca */ /* 0x000fe200000e0000 */
[----:B------:R-:W-:Y:S01]  /*7c30*/  UMOV UR20, UR4 ;  /* 0x0000000400147c82 */ /* 0x000fe20008000000 */
[----:B------:R-:W-:Y:S01]  /*7c40*/  UMOV UR16, UR4 ;  /* 0x0000000400107c82 */ /* 0x000fe20008000000 */
[----:B------:R-:W-:Y:S01]  /*7c50*/  UMOV UR12, UR4 ;  /* 0x00000004000c7c82 */ /* 0x000fe20008000000 */
[----:B------:R1:W-:Y:S04]  /*7c60*/  REDG.E.ADD.F32x4.FTZ.RN.STRONG.GPU desc[UR8][R6.64+0x6800], R44 ;  /* 0x0068002c060079a6 */ /* 0x0003e8000c10f788 */
[----:B------:R1:W-:Y:S04]  /*7c70*/  REDG.E.ADD.F32x4.FTZ.RN.STRONG.GPU desc[UR8][R6.64+0x7000], R48 ;  /* 0x00700030060079a6 */ /* 0x0003e8000c10f788 */
[----:B------:R1:W-:Y:S01]  /*7c80*/  REDG.E.ADD.F32x4.FTZ.RN.STRONG.GPU desc[UR8][R6.64+0x7800], R52 ;  /* 0x00780034060079a6 */ /* 0x0003e2000c10f788 */
[----:B------:R-:W-:Y:S01]  /*7c90*/  HGMMA.64x16x16.F32 R152, gdesc[UR52].tnspA.tnspB, R152 ;  /* 0x60200000349879f0 */ /* 0x000fe20008700898 */
[----:B------:R-:W-:-:S02]  /*7ca0*/  R2UR UR54, R220 ;  /* 0x00000000dc3672ca */ /* 0x000fc400000e0000 */
[----:B------:R-:W-:-:S13]  /*7cb0*/  R2UR UR55, R221 ;  /* 0x00000000dd3772ca */ /* 0x000fda00000e0000 */
[----:B------:R-:W-:Y:S04]  /*7cc0*/  HGMMA.64x16x16.F32 R136, gdesc[UR52].tnspA.tnspB, R136 ;  /* 0x60200000348879f0 */ /* 0x000fe80008700888 */
[----:B------:R-:W-:Y:S01]  /*7cd0*/  HGMMA.64x16x16.F32 R200, gdesc[UR44].tnspA.tnspB, R200 ;  /* 0x602000002cc879f0 */ /* 0x000fe200087008c8 */
[----:B------:R-:W-:Y:S02]  /*7ce0*/  R2UR UR46, R222 ;  /* 0x00000000de2e72ca */ /* 0x000fe400000e0000 */
[----:B------:R-:W-:-:S13]  /*7cf0*/  R2UR UR47, R223 ;  /* 0x00000000df2f72ca */ /* 0x000fda00000e0000 */
[----:B------:R-:W-:Y:S01]  /*7d00*/  HGMMA.64x16x16.F32 R184, gdesc[UR44].tnspA.tnspB, R184 ;  /* 0x602000002cb879f0 */ /* 0x000fe200087008b8 */
[----:B------:R-:W-:Y:S02]  /*7d10*/  R2UR UR46, R224 ;  /* 0x00000000e02e72ca */ /* 0x000fe400000e0000 */
[----:B------:R-:W-:-:S13]  /*7d20*/  R2UR UR47, R225 ;  /* 0x00000000e12f72ca */ /* 0x000fda00000e0000 */
[----:B------:R-:W-:Y:S01]  /*7d30*/  HGMMA.64x16x16.F32 R168, gdesc[UR44].tnspA.tnspB, R168 ;  /* 0x602000002ca879f0 */ /* 0x000fe200087008a8 */
[----:B------:R-:W-:Y:S02]  /*7d40*/  R2UR UR46, R226 ;  /* 0x00000000e22e72ca */ /* 0x000fe400000e0000 */
[----:B------:R-:W-:-:S13]  /*7d50*/  R2UR UR47, R227 ;  /* 0x00000000e32f72ca */ /* 0x000fda00000e0000 */
[----:B------:R-:W-:Y:S01]  /*7d60*/  HGMMA.64x16x16.F32 R152, gdesc[UR44].tnspA.tnspB, R152 ;  /* 0x602000002c9879f0 */ /* 0x000fe20008700898 */
[----:B------:R-:W-:Y:S01]  /*7d70*/  UMOV UR46, UR50 ;  /* 0x00000032002e7c82 */ /* 0x000fe20008000000 */
[----:B------:R-:W-:Y:S02]  /*7d80*/  UMOV UR47, UR51 ;  /* 0x00000033002f7c82 */ /* 0x000fe40008000000 */
[----:B------:R-:W-:Y:S04]  /*7d90*/  HGMMA.64x16x16.F32 R136, gdesc[UR44].tnspA.tnspB, R136 ;  /* 0x602000002c8879f0 */ /* 0x000fe80008700888 */
[----:B------:R-:W-:Y:S01]  /*7da0*/  HGMMA.64x16x16.F32 R200, gdesc[UR24].tnspA.tnspB, R200 ;  /* 0x6020000018c879f0 */ /* 0x000fe200087008c8 */
[----:B------:R-:W-:Y:S01]  /*7db0*/  UMOV UR26, UR30 ;  /* 0x0000001e001a7c82 */ /* 0x000fe20008000000 */
[----:B------:R-:W-:-:S02]  /*7dc0*/  UMOV UR27, UR31 ;  /* 0x0000001f001b7c82 */ /* 0x000fc40008000000 */
[----:B------:R-:W-:Y:S04]  /*7dd0*/  HGMMA.64x16x16.F32 R184, gdesc[UR40].tnspA.tnspB, R184 ;  /* 0x6020000028b879f0 */ /* 0x000fe800087008b8 */
[----:B------:R-:W-:Y:S04]  /*7de0*/  HGMMA.64x16x16.F32 R168, gdesc[UR36].tnspA.tnspB, R168 ;  /* 0x6020000024a879f0 */ /* 0x000fe800087008a8 */
[----:B------:R-:W-:Y:S04]  /*7df0*/  HGMMA.64x16x16.F32 R152, gdesc[UR32].tnspA.tnspB, R152 ;  /* 0x60200000209879f0 */ /* 0x000fe80008700898 */
[----:B------:R-:W-:Y:S04]  /*7e00*/  HGMMA.64x16x16.F32 R136, gdesc[UR24].tnspA.tnspB, R136 ;  /* 0x60200000188879f0 */ /* 0x000fe80008700888 */
[----:B------:R-:W-:Y:S01]  /*7e10*/  HGMMA.64x16x16.F32 R200, gdesc[UR4].tnspA.tnspB, R200 ;  /* 0x6020000004c879f0 */ /* 0x000fe200087008c8 */
[----:B------:R-:W-:Y:S01]  /*7e20*/  UMOV UR6, UR10 ;  /* 0x0000000a00067c82 */ /* 0x000fe20008000000 */
[----:B------:R-:W-:-:S02]  /*7e30*/  UMOV UR7, UR11 ;  /* 0x0000000b00077c82 */ /* 0x000fc40008000000 */
[----:B------:R-:W-:Y:S04]  /*7e40*/  HGMMA.64x16x16.F32 R184, gdesc[UR20].tnspA.tnspB, R184 ;  /* 0x6020000014b879f0 */ /* 0x000fe800087008b8 */
[----:B------:R-:W-:Y:S04]  /*7e50*/  HGMMA.64x16x16.F32 R168, gdesc[UR16].tnspA.tnspB, R168 ;  /* 0x6020000010a879f0 */ /* 0x000fe800087008a8 */
[----:B------:R-:W-:Y:S04]  /*7e60*/  HGMMA.64x16x16.F32 R152, gdesc[UR12].tnspA.tnspB, R152 ;  /* 0x602000000c9879f0 */ /* 0x000fe80008700898 */
[----:B------:R-:W-:Y:S03]  /*7e70*/  HGMMA.64x16x16.F32 R136, gdesc[UR4].tnspA.tnspB, R136, gsb0 ;  /* 0x60200000048879f0 */ /* 0x000fe60008000888 */
[----:B------:R-:W-:-:S02]  /*7e80*/  WARPGROUP.DEPBAR.LE gsb0, 0x0 ;  /* 0x00008000000079c5 */ /* 0x000fc40000010000 */
[----:B-1----:R-:W-:Y:S05]  /*7e90*/  @!P0 BRA `(.L_x_77) ;  /* 0x0000000000048947 */ /* 0x002fea0003800000 */
[----:B------:R-:W-:Y:S01]  /*7ea0*/  BPT.TRAP 0x1 ;  /* 0x000000040000795c */ /* 0x000fe20000300000 */
.L_x_77:
[----:B------:R-:W-:Y:S01]  /*7eb0*/  UIADD3 UR61, UR61, 0x1, URZ ;  /* 0x000000013d3d7890 */ /* 0x000fe2000fffe03f */
[----:B------:R-:W-:Y:S01]  /*7ec0*/  VIADD R3, R3, 0x1 ;  /* 0x0000000103037836 */ /* 0x000fe20000000000 */
[----:B------:R-:W-:Y:S01]  /*7ed0*/  LOP3.LUT R17, R17, 0x1, RZ, 0x3c, !PT ;  /* 0x0000000111117812 */ /* 0x000fe200078e3cff */
[----:B------:R-:W-:-:S03]  /*7ee0*/  VIADD R16, R16, 0x31820 ;  /* 0x0003182010107836 */ /* 0x000fc60000000000 */
[----:B------:R-:W-:Y:S02]  /*7ef0*/  ISETP.LE.AND P1, PT, R231, UR61, PT ;  /* 0x0000003de7007c0c */ /* 0x000fe4000bf23270 */
[C---:B------:R-:W-:Y:S02]  /*7f00*/  ISETP.NE.AND P0, PT, R3.reuse, 0x2, PT ;  /* 0x000000020300780c */ /* 0x040fe40003f05270 */
[----:B------:R-:W-:Y:S02]  /*7f10*/  PRMT R16, RZ, 0x654, R16 ;  /* 0x00000654ff107816 */ /* 0x000fe40000000010 */
[----:B------:R-:W-:Y:S02]  /*7f20*/  SEL R5, RZ, 0x1, P0 ;  /* 0x00000001ff057807 */ /* 0x000fe40000000000 */
[----:B------:R2:W-:Y:S01]  /*7f30*/  SYNCS.ARRIVE.TRANS64.RED.A1T0 RZ, [R16+URZ], RZ ;  /* 0x000000ff10ff79a7 */ /* 0x0005e2000810043f */
[----:B------:R-:W-:Y:S02]  /*7f40*/  SEL R3, R3, RZ, P0 ;  /* 0x000000ff03037207 */ /* 0x000fe40000000000 */
[----:B------:R-:W-:-:S02]  /*7f50*/  LOP3.LUT R18, R18, R5, RZ, 0x3c, !PT ;  /* 0x0000000512127212 */ /* 0x000fc400078e3cff */
[----:B------:R-:W-:Y:S05]  /*7f60*/  @!P1 BRA `(.L_x_78) ;  /* 0xffffff94001c9947 */ /* 0x000fea000383ffff */
.L_x_67:
[----:B------:R-:W3:Y:S01]  /*7f70*/  S2UR UR10, SR_CTAID.Y ;  /* 0x00000000000a79c3 */ /* 0x000ee20000002600 */
[----:B------:R-:W-:Y:S01]  /*7f80*/  ULDC UR4, c[0x0][0x850] ;  /* 0x0002140000047ab9 */ /* 0x000fe20000000800 */
[----:B-1----:R-:W1:Y:S01]  /*7f90*/  S2R R2, SR_TID.X ;  /* 0x0000000000027919 */ /* 0x002e620000002100 */
[----:B------:R-:W-:Y:S01]  /*7fa0*/  UISETP.NE.AND UP0, UPT, UR4, 0x1, UPT ;  /* 0x000000010400788c */ /* 0x000fe2000bf05270 */
[----:B------:R-:W-:Y:S01]  /*7fb0*/  IMAD R0, R229, 0x2800, R230 ;  /* 0x00002800e5007824 */ /* 0x000fe200078e02e6 */
[----:B------:R-:W-:Y:S01]  /*7fc0*/  ULDC.64 UR12, c[0x0][0x818] ;  /* 0x00020600000c7ab9 */ /* 0x000fe20000000a00 */
[----:B------:R-:W-:Y:S01]  /*7fd0*/  ULDC.64 UR14, c[0x0][0x848] ;  /* 0x00021200000e7ab9 */ /* 0x000fe20000000a00 */
[----:B------:R-:W-:Y:S01]  /*7fe0*/  BSSY B1, `(.L_x_79) ;  /* 0x00000a1000017945 */ /* 0x000fe20003800000 */
[----:B------:R-:W4:Y:S01]  /*7ff0*/  S2UR UR8, SR_CTAID.X ;  /* 0x00000000000879c3 */ /* 0x000f220000002500 */
[----:B------:R-:W-:-:S07]  /*8000*/  LEA R0, R0, UR60, 0x2 ;  /* 0x0000003c00007c11 */ /* 0x000fce000f8e10ff */
[----:B------:R-:W-:Y:S06]  /*8010*/  BAR.SYNC.DEFER_BLOCKING 0x1, 0x100 ;  /* 0x0044000000007b1d */ /* 0x000fec0000010000 */
[----:B------:R-:W-:Y:S01]  /*8020*/  @UP0 ULDC UR6, c[0x0][0x854] ;  /* 0x0002150000060ab9 */ /* 0x000fe20000000800 */
[----:B------:R-:W-:Y:S01]  /*8030*/  @UP0 ULDC UR4, c[0x0][0x858] ;  /* 0x0002160000040ab9 */ /* 0x000fe20000000800 */
[----:B------:R-:W5:Y:S01]  /*8040*/  S2UR UR17, SR_CTAID.Z ;  /* 0x00000000001179c3 */ /* 0x000f620000002700 */
[----:B---3--:R-:W-:Y:S02]  /*8050*/  UIMAD.WIDE.U32 UR6, UR10, UR6, URZ ;  /* 0x000000060a0672a5 */ /* 0x008fe4000f8e003f */
[----:B------:R-:W-:-:S02]  /*8060*/  USHF.R.S32.HI UR5, URZ, 0x1f, UR10 ;  /* 0x0000001f3f057899 */ /* 0x000fc4000801140a */
[----:B------:R-:W-:-:S03]  /*8070*/  @UP0 USHF.R.U32.HI UR7, URZ, UR4, UR7 ;  /* 0x000000043f070299 */ /* 0x000fc60008011607 */
[----:B------:R-:W-:Y:S01]  /*8080*/  UMOV UR4, UR10 ;  /* 0x0000000a00047c82 */ /* 0x000fe20008000000 */
[----:B------:R-:W-:Y:S02]  /*8090*/  @UP0 USHF.R.S32.HI UR6, URZ, 0x1f, UR7 ;  /* 0x0000001f3f060899 */ /* 0x000fe40008011407 */
[----:B----4-:R-:W-:Y:S01]  /*80a0*/  UIMAD UR8, UR8, 0x5000, URZ ;  /* 0x00005000080878a4 */ /* 0x010fe2000f8e023f */
[----:B------:R3:W-:Y:S01]  /*80b0*/  STS.128 [R0], R56 ;  /* 0x0000003800007388 */ /* 0x0007e20000000c00 */
[----:B------:R-:W-:Y:S01]  /*80c0*/  @UP0 UMOV UR4, UR7 ;  /* 0x0000000700040c82 */ /* 0x000fe20008000000 */
[----:B-1----:R-:W-:Y:S01]  /*80d0*/  ISETP.NE.AND P1, PT, R2, 0x80, PT ;  /* 0x000000800200780c */ /* 0x002fe20003f25270 */
[----:B------:R-:W-:Y:S01]  /*80e0*/  USHF.R.S32.HI UR9, URZ, 0x1f, UR8 ;  /* 0x0000001f3f097899 */ /* 0x000fe20008011408 */
[----:B------:R3:W-:Y:S01]  /*80f0*/  STS.128 [R0+0x800], R60 ;  /* 0x0008003c00007388 */ /* 0x0007e20000000c00 */
[----:B------:R-:W-:Y:S02]  /*8100*/  @UP0 UMOV UR5, UR6 ;  /* 0x0000000600050c82 */ /* 0x000fe40008000000 */
[----:B------:R-:W-:Y:S01]  /*8110*/  UIMAD UR10, UR5, UR12, URZ ;  /* 0x0000000c050a72a4 */ /* 0x000fe2000f8e023f */
[----:B------:R3:W-:Y:S01]  /*8120*/  STS.128 [R0+0x1000], R96 ;  /* 0x0010006000007388 */ /* 0x0007e20000000c00 */
[----:B------:R-:W-:-:S02]  /*8130*/  UIMAD.WIDE.U32 UR6, UR4, UR12, UR8 ;  /* 0x0000000c040672a5 */ /* 0x000fc4000f8e0008 */
[----:B------:R-:W-:Y:S01]  /*8140*/  UIMAD UR10, UR4, UR13, UR10 ;  /* 0x0000000d040a72a4 */ /* 0x000fe2000f8e020a */
[----:B------:R3:W-:Y:S01]  /*8150*/  STS.128 [R0+0x1800], R100 ;  /* 0x0018006400007388 */ /* 0x0007e20000000c00 */
[----:B-----5:R-:W-:Y:S01]  /*8160*/  USHF.R.S32.HI UR16, URZ, 0x1f, UR17 ;  /* 0x0000001f3f107899 */ /* 0x020fe20008011411 */
[----:B------:R-:W-:Y:S02]  /*8170*/  ULDC.64 UR12, c[0x0][0x840] ;  /* 0x00021000000c7ab9 */ /* 0x000fe40000000a00 */
[----:B------:R3:W-:Y:S01]  /*8180*/  STS.128 [R0+0x2000], R64 ;  /* 0x0020004000007388 */ /* 0x0007e20000000c00 */
[----:B------:R-:W-:Y:S02]  /*8190*/  UIMAD UR5, UR5, UR12, URZ ;  /* 0x0000000c050572a4 */ /* 0x000fe4000f8e023f */
[----:B------:R-:W-:Y:S01]  /*81a0*/  UIMAD.WIDE.U32 UR8, UR4, UR12, UR8 ;  /* 0x0000000c040872a5 */ /* 0x000fe2000f8e0008 */
[----:B------:R3:W-:Y:S01]  /*81b0*/  STS.128 [R0+0x2800], R68 ;  /* 0x0028004400007388 */ /* 0x0007e20000000c00 */
[----:B------:R-:W-:-:S02]  /*81c0*/  UIMAD UR11, UR4, UR13, UR5 ;  /* 0x0000000d040b72a4 */ /* 0x000fc4000f8e0205 */
[----:B------:R-:W-:Y:S01]  /*81d0*/  UIADD3 UR5, UR7, UR10, URZ ;  /* 0x0000000a07057290 */ /* 0x000fe2000fffe03f */
[----:B------:R3:W-:Y:S01]  /*81e0*/  STS.128 [R0+0x3000], R104 ;  /* 0x0030006800007388 */ /* 0x0007e20000000c00 */
[----:B------:R-:W-:Y:S01]  /*81f0*/  ULDC.64 UR12, c[0x0][0x820] ;  /* 0x00020800000c7ab9 */ /* 0x000fe20000000a00 */
[----:B------:R-:W-:Y:S02]  /*8200*/  UIADD3 UR7, UR9, UR11, URZ ;  /* 0x0000000b09077290 */ /* 0x000fe4000fffe03f */
[----:B------:R3:W-:Y:S01]  /*8210*/  STS.128 [R0+0x3800], R108 ;  /* 0x0038006c00007388 */ /* 0x0007e20000000c00 */
[----:B------:R-:W-:Y:S02]  /*8220*/  UIMAD UR4, UR16, UR12, URZ ;  /* 0x0000000c100472a4 */ /* 0x000fe4000f8e023f */
[----:B------:R-:W-:Y:S01]  /*8230*/  UIMAD UR10, UR16, UR14, URZ ;  /* 0x0000000e100a72a4 */ /* 0x000fe2000f8e023f */
[----:B------:R3:W-:Y:S01]  /*8240*/  STS.128 [R0+0x4000], R72 ;  /* 0x0040004800007388 */ /* 0x0007e20000000c00 */
[----:B------:R-:W-:-:S02]  /*8250*/  UIMAD UR9, UR17, UR13, UR4 ;  /* 0x0000000d110972a4 */ /* 0x000fc4000f8e0204 */
[----:B------:R-:W-:Y:S01]  /*8260*/  UIMAD UR10, UR17, UR15, UR10 ;  /* 0x0000000f110a72a4 */ /* 0x000fe2000f8e020a */
[----:B------:R3:W-:Y:S01]  /*8270*/  STS.128 [R0+0x4800], R76 ;  /* 0x0048004c00007388 */ /* 0x0007e20000000c00 */
[----:B------:R-:W-:Y:S01]  /*8280*/  UMOV UR4, UR6 ;  /* 0x0000000600047c82 */ /* 0x000fe20008000000 */
[----:B------:R-:W-:Y:S01]  /*8290*/  UMOV UR6, UR8 ;  /* 0x0000000800067c82 */ /* 0x000fe20008000000 */
[----:B------:R-:W-:Y:S01]  /*82a0*/  UIMAD.WIDE.U32 UR4, UR17, UR12, UR4 ;  /* 0x0000000c110472a5 */ /* 0x000fe2000f8e0004 */
[----:B------:R3:W-:Y:S01]  /*82b0*/  STS.128 [R0+0x5000], R112 ;  /* 0x0050007000007388 */ /* 0x0007e20000000c00 */
[----:B------:R-:W-:Y:S01]  /*82c0*/  UIMAD.WIDE.U32 UR6, UR17, UR14, UR6 ;  /* 0x0000000e110672a5 */ /* 0x000fe2000f8e0006 */
[----:B------:R-:W-:Y:S02]  /*82d0*/  ULDC.64 UR12, c[0x0][0x800] ;  /* 0x00020000000c7ab9 */ /* 0x000fe40000000a00 */
[----:B------:R3:W-:Y:S01]  /*82e0*/  STS.128 [R0+0x5800], R116 ;  /* 0x0058007400007388 */ /* 0x0007e20000000c00 */
[----:B------:R-:W-:-:S02]  /*82f0*/  UIADD3 UR8, UR5, UR9, URZ ;  /* 0x0000000905087290 */ /* 0x000fc4000fffe03f */
[----:B------:R-:W-:Y:S01]  /*8300*/  ULEA UR12, UP0, UR4, UR12, 0x2 ;  /* 0x0000000c040c7291 */ /* 0x000fe2000f80103f */
[----:B------:R3:W-:Y:S01]  /*8310*/  STS.128 [R0+0x6000], R80 ;  /* 0x0060005000007388 */ /* 0x0007e20000000c00 */
[----:B------:R-:W-:Y:S01]  /*8320*/  ULDC.64 UR14, c[0x0][0x828] ;  /* 0x00020a00000e7ab9 */ /* 0x000fe20000000a00 */
[----:B------:R-:W-:Y:S02]  /*8330*/  UIADD3 UR5, UR7, UR10, URZ ;  /* 0x0000000a07057290 */ /* 0x000fe4000fffe03f */
[----:B------:R3:W-:Y:S01]  /*8340*/  STS.128 [R0+0x6800], R84 ;  /* 0x0068005400007388 */ /* 0x0007e20000000c00 */
[----:B------:R-:W-:Y:S02]  /*8350*/  ULEA UR14, UP1, UR6, UR14, 0x2 ;  /* 0x0000000e060e7291 */ /* 0x000fe4000f82103f */
[----:B------:R-:W-:Y:S01]  /*8360*/  ULEA.HI.X UR13, UR4, UR13, UR8, 0x2, UP0 ;  /* 0x0000000d040d7291 */ /* 0x000fe200080f1408 */
[----:B------:R3:W-:Y:S01]  /*8370*/  STS.128 [R0+0x7000], R120 ;  /* 0x0070007800007388 */ /* 0x0007e20000000c00 */
[----:B------:R-:W-:Y:S01]  /*8380*/  ULEA.HI.X UR5, UR6, UR15, UR5, 0x2, UP1 ;  /* 0x0000000f06057291 */ /* 0x000fe200088f1405 */
[----:B------:R-:W-:-:S02]  /*8390*/  ULDC UR4, c[0x0][0x740] ;  /* 0x0001d00000047ab9 */ /* 0x000fc40000000800 */
[----:B------:R3:W-:Y:S01]  /*83a0*/  STS.128 [R0+0x7800], R124 ;  /* 0x0078007c00007388 */ /* 0x0007e20000000c00 */
[----:B------:R-:W-:Y:S01]  /*83b0*/  FMUL.FTZ R208, R208, UR4 ;  /* 0x00000004d0d07c20 */ /* 0x000fe20008410000 */
[----:B------:R-:W-:Y:S01]  /*83c0*/  FMUL.FTZ R209, R209, UR4 ;  /* 0x00000004d1d17c20 */ /* 0x000fe20008410000 */
[----:B------:R-:W-:Y:S01]  /*83d0*/  FMUL.FTZ R210, R210, UR4 ;  /* 0x00000004d2d27c20 */ /* 0x000fe20008410000 */
        /* <DEDUP_REMOVED lines=16> */
[----:B------:R1:W-:Y:S06]  /*84e0*/  MEMBAR.ALL.CTA ;  /* 0x0000000000007992 */ /* 0x0003ec0000008000 */
[----:B-1----:R-:W1:Y:S01]  /*84f0*/  FENCE.VIEW.ASYNC.S ;  /* 0x00000000000073c6 */ /* 0x002e620000000000 */
        /* <DEDUP_REMOVED lines=65> */
[----:B-1----:R-:W-:Y:S06]  /*8910*/  BAR.SYNC.DEFER_BLOCKING 0x1, 0x100 ;  /* 0x0044000000007b1d */ /* 0x002fec0000010000 */
[----:B---3--:R-:W-:Y:S05]  /*8920*/  @P1 BRA `(.L_x_80) ;  /* 0x0000000000301947 */ /* 0x008fea0003800000 */
[----:B------:R-:W-:Y:S01]  /*8930*/  PLOP3.LUT P0, PT, PT, PT, PT, 0x80, 0x0 ;  /* 0x000000000000781c */ /* 0x000fe20003f0f070 */
[----:B------:R-:W-:Y:S01]  /*8940*/  UMOV UR6, 0x1400 ;  /* 0x0000140000067882 */ /* 0x000fe20000000000 */
[----:B------:R-:W-:Y:S01]  /*8950*/  UMOV UR8, 0x0 ;  /* 0x0000000000087882 */ /* 0x000fe20000000000 */
[----:B------:R-:W-:Y:S01]  /*8960*/  UMOV UR9, 0x14f00000 ;  /* 0x14f0000000097882 */ /* 0x000fe20000000000 */
[----:B------:R-:W-:-:S09]  /*8970*/  UMOV UR4, UR14 ;  /* 0x0000000e00047c82 */ /* 0x000fd20008000000 */
.L_x_81:
[----:B------:R-:W-:Y:S01]  /*8980*/  @P0 ELECT P2, URZ, PT ;  /* 0x00000000003f082f */ /* 0x000fe20003840000 */
[----:B------:R1:W-:-:S12]  /*8990*/  UBLKRED.G.S.ADD.F32.RN [UR4], [UR60], UR6, desc[UR8] ;  /* 0x000008043c0073bb */ /* 0x0003d800080a1406 */
[----:B------:R-:W-:Y:S02]  /*89a0*/  @P2 PLOP3.LUT P0, PT, P2, PT, PT, 0x8, 0x0 ;  /* 0x000000000000281c */ /* 0x000fe4000170e170 */
[----:B------:R-:W-:-:S11]  /*89b0*/  PLOP3.LUT P2, PT, PT, PT, PT, 0x8, 0x0 ;  /* 0x000000000000781c */ /* 0x000fd60003f4e170 */
[----:B-1----:R-:W-:Y:S05]  /*89c0*/  @P0 BRA.U.ANY `(.L_x_81) ;  /* 0xfffffffd00ec0947 */ /* 0x002fea000393ffff */
[----:B------:R0:W-:Y:S01]  /*89d0*/  UTMACMDFLUSH ;  /* 0x00000000000079b7 */ /* 0x0001e20000000000 */
[----:B------:R-:W-:-:S04]  /*89e0*/  DEPBAR.LE SB0, 0x0 ;  /* 0x000080000000791a */ /* 0x000fc80000000000 */
.L_x_80:
[----:B------:R-:W-:Y:S05]  /*89f0*/  BSYNC B1 ;  /* 0x0000000000017941 */ /* 0x000fea0003800000 */
.L_x_79:
[----:B------:R-:W-:Y:S06]  /*8a00*/  BAR.SYNC.DEFER_BLOCKING 0x1, 0x100 ;  /* 0x0044000000007b1d */ /* 0x000fec0000010000 */
[----:B------:R1:W-:Y:S04]  /*8a10*/  STS.128 [R0], R208 ;  /* 0x000000d000007388 */ /* 0x0003e80000000c00 */
[----:B------:R1:W-:Y:S04]  /*8a20*/  STS.128 [R0+0x800], R212 ;  /* 0x000800d400007388 */ /* 0x0003e80000000c00 */
        /* <DEDUP_REMOVED lines=17> */
[----:B------:R1:W-:Y:S01]  /*8b40*/  STS.128 [R0+0x9800], R140 ;  /* 0x0098008c00007388 */ /* 0x0003e20000000c00 */
[----:B------:R3:W-:Y:S06]  /*8b50*/  MEMBAR.ALL.CTA ;  /* 0x0000000000007992 */ /* 0x0007ec0000008000 */
[----:B---3--:R-:W3:Y:S02]  /*8b60*/  FENCE.VIEW.ASYNC.S ;  /* 0x00000000000073c6 */ /* 0x008ee40000000000 */
[----:B---3--:R-:W-:Y:S06]  /*8b70*/  BAR.SYNC.DEFER_BLOCKING 0x1, 0x100 ;  /* 0x0044000000007b1d */ /* 0x008fec0000010000 */
[----:B------:R-:W-:Y:S05]  /*8b80*/  @P1 BRA `(.L_x_64) ;  /* 0x00000018003c1947 */ /* 0x000fea0003800000 */
[----:B------:R-:W-:Y:S01]  /*8b90*/  PLOP3.LUT P0, PT, PT, PT, PT, 0x80, 0x0 ;  /* 0x000000000000781c */ /* 0x000fe20003f0f070 */
[----:B------:R-:W-:Y:S01]  /*8ba0*/  UMOV UR6, 0x1400 ;  /* 0x0000140000067882 */ /* 0x000fe20000000000 */
[----:B------:R-:W-:Y:S01]  /*8bb0*/  UMOV UR8, 0x0 ;  /* 0x0000000000087882 */ /* 0x000fe20000000000 */
[----:B------:R-:W-:Y:S01]  /*8bc0*/  UMOV UR9, 0x14f00000 ;  /* 0x14f0000000097882 */ /* 0x000fe20000000000 */
[----:B------:R-:W-:Y:S01]  /*8bd0*/  UMOV UR4, UR12 ;  /* 0x0000000c00047c82 */ /* 0x000fe20008000000 */
[----:B------:R-:W-:-:S08]  /*8be0*/  UMOV UR5, UR13 ;  /* 0x0000000d00057c82 */ /* 0x000fd00008000000 */
.L_x_82:
[----:B------:R-:W-:Y:S01]  /*8bf0*/  @P0 ELECT P1, URZ, PT ;  /* 0x00000000003f082f */ /* 0x000fe20003820000 */
[----:B------:R3:W-:-:S12]  /*8c00*/  UBLKRED.G.S.ADD.F32.RN [UR4], [UR60], UR6, desc[UR8] ;  /* 0x000008043c0073bb */ /* 0x0007d800080a1406 */
[----:B------:R-:W-:Y:S02]  /*8c10*/  @P1 PLOP3.LUT P0, PT, P1, PT, PT, 0x8, 0x0 ;  /* 0x000000000000181c */ /* 0x000fe40000f0e170 */
[----:B------:R-:W-:-:S11]  /*8c20*/  PLOP3.LUT P1, PT, PT, PT, PT, 0x8, 0x0 ;  /* 0x000000000000781c */ /* 0x000fd60003f2e170 */
[----:B---3--:R-:W-:Y:S05]  /*8c30*/  @P0 BRA.U.ANY `(.L_x_82) ;  /* 0xfffffffd00ec0947 */ /* 0x008fea000393ffff */
[----:B------:R0:W-:Y:S01]  /*8c40*/  UTMACMDFLUSH ;  /* 0x00000000000079b7 */ /* 0x0001e20000000000 */
[----:B------:R-:W-:-:S04]  /*8c50*/  DEPBAR.LE SB0, 0x0 ;  /* 0x000080000000791a */ /* 0x000fc80000000000 */
[----:B------:R-:W-:Y:S05]  /*8c60*/  BRA `(.L_x_64) ;  /* 0x0000001800047947 */ /* 0x000fea0003800000 */
.L_x_62:
[----:B------:R-:W-:-:S08]  /*8c70*/  NOP ;  /* 0x0000000000007918 */ /* 0x000fd00000000000 */
[----:B------:R-:W1:-:S00]  /*8c80*/  USETMAXREG.DEALLOC.CTAPOOL 0x18 ;  /* 0x00000018000079c8 */ /* 0x000e4000080e0500 */
[----:B-1----:R-:W-:-:S06]  /*8c90*/  LOP3.LUT R0, R0, 0x3, RZ, 0xc0, !PT ;  /* 0x0000000300007812 */ /* 0x002fcc00078ec0ff */
[----:B------:R-:W1:Y:S02]  /*8ca0*/  SHFL.IDX PT, R0, R0, RZ, 0x1f ;  /* 0x00001fff00007589 */ /* 0x000e6400000e0000 */
[----:B-1----:R-:W-:-:S13]  /*8cb0*/  ISETP.NE.AND P0, PT, R0, RZ, PT ;  /* 0x000000ff0000720c */ /* 0x002fda0003f05270 */
[----:B------:R-:W-:Y:S05]  /*8cc0*/  @P0 BRA `(.L_x_64) ;  /* 0x0000001400ec0947 */ /* 0x000fea0003800000 */
        /* <DEDUP_REMOVED lines=12> */
[----:B------:R-:W-:-:S03]  /*8d90*/  IMAD.MOV.U32 R17, RZ, RZ, RZ ;  /* 0x000000ffff117224 */ /* 0x000fc600078e00ff */
[----:B------:R-:W4:Y:S07]  /*8da0*/  S2UR UR20, SR_CTAID.Y ;  /* 0x00000000001479c3 */ /* 0x000f2e0000002600 */
[----:B------:R-:W-:Y:S01]  /*8db0*/  @UP0 ULDC UR4, c[0x0][0x2ec] ;  /* 0x0000bb0000040ab9 */ /* 0x000fe20000000800 */
[----:B------:R-:W5:Y:S01]  /*8dc0*/  LDC.64 R4, c[0x0][0x718] ;  /* 0x0001c600ff047b82 */ /* 0x000f620000000a00 */
[----:B------:R-:W-:Y:S01]  /*8dd0*/  @UP0 ULDC UR6, c[0x0][0x2f0] ;  /* 0x0000bc0000060ab9 */ /* 0x000fe20000000800 */
[----:B-1----:R-:W-:Y:S01]  /*8de0*/  SHF.R.S32.HI R7, RZ, 0x1f, R7 ;  /* 0x0000001fff077819 */ /* 0x002fe20000011407 */
[----:B----4-:R-:W-:-:S02]  /*8df0*/  UIMAD.WIDE.U32 UR4, UR20, UR4, URZ ;  /* 0x00000004140472a5 */ /* 0x010fc4000f8e003f */
[----:B------:R-:W-:Y:S02]  /*8e00*/  UMOV UR12, UR20 ;  /* 0x00000014000c7c82 */ /* 0x000fe40008000000 */
[C---:B--2---:R-:W-:Y:S01]  /*8e10*/  IMAD R8, R7.reuse, R2, RZ ;  /* 0x0000000207087224 */ /* 0x044fe200078e02ff */
[----:B------:R-:W-:Y:S01]  /*8e20*/  @UP0 USHF.R.U32.HI UR12, URZ, UR6, UR5 ;  /* 0x000000063f0c0299 */ /* 0x000fe20008011605 */
[----:B-----5:R-:W-:Y:S02]  /*8e30*/  IMAD R6, R7, R4, RZ ;  /* 0x0000000407067224 */ /* 0x020fe400078e02ff */
[----:B------:R-:W-:Y:S02]  /*8e40*/  IMAD R13, R3, UR20, R8 ;  /* 0x00000014030d7c24 */ /* 0x000fe4000f8e0208 */
[----:B------:R-:W1:Y:S01]  /*8e50*/  LDC.64 R8, c[0x0][0x720] ;  /* 0x0001c800ff087b82 */ /* 0x000e620000000a00 */
[----:B------:R-:W-:Y:S02]  /*8e60*/  IMAD R11, R5, UR20, R6 ;  /* 0x00000014050b7c24 */ /* 0x000fe4000f8e0206 */
[----:B------:R-:W-:-:S04]  /*8e70*/  IMAD.WIDE.U32 R4, R4, UR20, RZ ;  /* 0x0000001404047c25 */ /* 0x000fc8000f8e00ff */
[----:B------:R-:W-:Y:S01]  /*8e80*/  IMAD.IADD R5, R5, 0x1, R11 ;  /* 0x0000000105057824 */ /* 0x000fe200078e020b */
[----:B------:R-:W2:Y:S01]  /*8e90*/  LDC.64 R6, c[0x0][0x738] ;  /* 0x0001ce00ff067b82 */ /* 0x000ea20000000a00 */
[----:B---3--:R-:W-:Y:S01]  /*8ea0*/  SHF.R.S32.HI R11, RZ, 0x1f, R10 ;  /* 0x0000001fff0b7819 */ /* 0x008fe2000001140a */
[----:B------:R-:W-:-:S04]  /*8eb0*/  IMAD.WIDE.U32 R2, R2, UR20, RZ ;  /* 0x0000001402027c25 */ /* 0x000fc8000f8e00ff */
        /* <DEDUP_REMOVED lines=17> */
.L_x_99:
[----:B------:R-:W-:Y:S02]  /*8fd0*/  IMAD.IADD R14, R5, 0x1, R9 ;  /* 0x00000001050e7824 */ /* 0x000fe400078e0209 */
[----:B------:R-:W-:Y:S02]  /*8fe0*/  IMAD.IADD R6, R3, 0x1, R11 ;  /* 0x0000000103067824 */ /* 0x000fe400078e020b */
[----:B-1----:R-:W-:Y:S01]  /*8ff0*/  IMAD.MOV.U32 R0, RZ, RZ, 0x1 ;  /* 0x00000001ff007424 */ /* 0x002fe200078e00ff */
[----:B------:R-:W-:Y:S06]  /*9000*/  @P0 BRA `(.L_x_85) ;  /* 0x0000000000180947 */ /* 0x000fec0003800000 */
[----:B------:R-:W1:Y:S01]  /*9010*/  S2R R10, SR_TID.X ;  /* 0x00000000000a7919 */ /* 0x000e620000002100 */
[----:B------:R-:W-:-:S04]  /*9020*/  IMAD.MOV.U32 R8, RZ, RZ, 0x8100 ;  /* 0x00008100ff087424 */ /* 0x000fc800078e00ff */
[----:B------:R2:W-:Y:S01]  /*9030*/  SYNCS.ARRIVE.TRANS64 RZ, [R7+URZ+0x31810], R8 ;  /* 0x0318100807ff79a7 */ /* 0x0005e2000800003f */
[----:B-1----:R-:W-:-:S13]  /*9040*/  LOP3.LUT P1, RZ, R10, 0x1f, RZ, 0xc0, !PT ;  /* 0x0000001f0aff7812 */ /* 0x002fda000782c0ff */
[----:B--2---:R-:W-:Y:S05]  /*9050*/  @!P1 BRA `(.L_x_85) ;  /* 0x0000000000049947 */ /* 0x004fea0003800000 */
[----:B------:R-:W-:Y:S01]  /*9060*/  BPT.TRAP 0x1 ;  /* 0x000000040000795c */ /* 0x000fe20000300000 */
.L_x_85:
        /* <DEDUP_REMOVED lines=22> */
[----:B------:R-:W1:Y:S01]  /*91d0*/  LDC R11, c[0x0][0x280] ;  /* 0x0000a000ff0b7b82 */ /* 0x000e620000000800 */
[----:B------:R-:W-:Y:S01]  /*91e0*/  UMOV UR41, UR17 ;  /* 0x0000001100297c82 */ /* 0x000fe20008000000 */
[----:B------:R-:W-:Y:S01]  /*91f0*/  UMOV UR35, UR19 ;  /* 0x0000001300237c82 */ /* 0x000fe20008000000 */
[----:B------:R-:W-:Y:S01]  /*9200*/  LEA.HI.X R14, R4, R9, R14, 0x2, P1 ;  /* 0x00000009040e7211 */ /* 0x000fe200008f140e */
[----:B------:R-:W-:Y:S01]  /*9210*/  UMOV UR33, UR17 ;  /* 0x0000001100217c82 */ /* 0x000fe20008000000 */
[----:B------:R-:W-:Y:S01]  /*9220*/  R2UR UR22, R10 ;  /* 0x000000000a1672ca */ /* 0x000fe200000e0000 */
[----:B------:R-:W-:Y:S01]  /*9230*/  UMOV UR26, 0xc0 ;  /* 0x000000c0001a7882 */ /* 0x000fe20000000000 */
        /* <DEDUP_REMOVED lines=69> */
[----:B------:R-:W-:Y:S01]  /*9690*/  VIADD R11, R11, 0x3f ;  /* 0x0000003f0b0b7836 */ /* 0x000fe20000000000 */
[----:B------:R-:W-:Y:S01]  /*96a0*/  IADD3 R10, P1, R10, 0x100, RZ ;  /* 0x000001000a0a7810 */ /* 0x000fe20007f3e0ff */
[----:B------:R-:W-:Y:S01]  /*96b0*/  IMAD.MOV.U32 R9, RZ, RZ, 0x1 ;  /* 0x00000001ff097424 */ /* 0x000fe200078e00ff */
[----:B------:R-:W-:Y:S01]  /*96c0*/  CS2R R16, SRZ ;  /* 0x0000000000107805 */ /* 0x000fe2000001ff00 */
[----:B------:R-:W-:Y:S01]  /*96d0*/  IMAD.MOV.U32 R8, RZ, RZ, RZ ;  /* 0x000000ffff087224 */ /* 0x000fe200078e00ff */
[----:B------:R-:W-:-:S04]  /*96e0*/  SHF.R.S32.HI R0, RZ, 0x1f, R11 ;  /* 0x0000001fff007819 */ /* 0x000fc8000001140b */
[----:B------:R-:W-:Y:S02]  /*96f0*/  LEA.HI R0, R0, R11, RZ, 0x6 ;  /* 0x0000000b00007211 */ /* 0x000fe400078f30ff */
[----:B--2---:R-:W-:Y:S01]  /*9700*/  LEA R11, P2, R2, R12, 0x2 ;  /* 0x0000000c020b7211 */ /* 0x004fe200078410ff */
[----:B------:R-:W-:Y:S01]  /*9710*/  IMAD.X R12, RZ, RZ, R14, P1 ;  /* 0x000000ffff0c7224 */ /* 0x000fe200008e060e */
[----:B------:R-:W-:Y:S01]  /*9720*/  LEA.HI.SX32 R14, R0, 0xffffffff, 0x1a ;  /* 0xffffffff000e7811 */ /* 0x000fe200078fd2ff */
[----:B------:R-:W-:Y:S01]  /*9730*/  IMAD.MOV.U32 R0, RZ, RZ, 0x1 ;  /* 0x00000001ff007424 */ /* 0x000fe200078e00ff */
[----:B------:R-:W-:Y:S02]  /*9740*/  LEA.HI.X R13, R2, R13, R6, 0x2, P2 ;  /* 0x0000000d020d7211 */ /* 0x000fe400010f1406 */
[----:B-1----:R-:W-:-:S07]  /*9750*/  LOP3.LUT R15, R15, 0x1f, RZ, 0xc0, !PT ;  /* 0x0000001f0f0f7812 */ /* 0x002fce00078ec0ff */
.L_x_91:
[----:B------:R-:W-:-:S04]  /*9760*/  SHF.L.U32 R4, R9, 0x1f, RZ ;  /* 0x0000001f09047819 */ /* 0x000fc800000006ff */
[----:B-1----:R-:W1:Y:S02]  /*9770*/  SYNCS.PHASECHK.TRANS64.TRYWAIT P1, [R7+URZ+0x31838], R4 ;  /* 0x03183804070075a7 */ /* 0x002e64000802017f */
[----:B-12--5:R-:W-:Y:S05]  /*9780*/  @!P1 BRA `(.L_x_87) ;  /* 0x0000000c00989947 */ /* 0x026fea0003800000 */
.L_x_100:
[----:B------:R-:W-:Y:S05]  /*9790*/  @P0 BRA `(.L_x_88) ;  /* 0x0000000000140947 */ /* 0x000fea0003800000 */
[----:B------:R-:W-:Y:S01]  /*97a0*/  ISETP.NE.AND P1, PT, R15, RZ, PT ;  /* 0x000000ff0f00720c */ /* 0x000fe20003f25270 */
[----:B-1----:R-:W-:-:S04]  /*97b0*/  IMAD.MOV.U32 R4, RZ, RZ, 0x8100 ;  /* 0x00008100ff047424 */ /* 0x002fc800078e00ff */
[----:B------:R2:W-:Y:S08]  /*97c0*/  SYNCS.ARRIVE.TRANS64 RZ, [R7+URZ+0x31830], R4 ;  /* 0x0318300407ff79a7 */ /* 0x0005f0000800003f */
[----:B------:R-:W-:Y:S05]  /*97d0*/  @!P1 BRA `(.L_x_88) ;  /* 0x0000000000049947 */ /* 0x000fea0003800000 */
[----:B------:R-:W-:Y:S01]  /*97e0*/  BPT.TRAP 0x1 ;  /* 0x000000040000795c */ /* 0x000fe20000300000 */
.L_x_88:
[----:B------:R3:W-:Y:S02]  /*97f0*/  STL.64 [R1], R2 ;  /* 0x0000000201007387 */ /* 0x0007e40000100a00 */
[----:B---3--:R-:W1:Y:S02]  /*9800*/  LDC.64 R2, c[0x0][0x198] ;  /* 0x00006600ff027b82 */ /* 0x008e640000000a00 */
[----:B-12---:R-:W-:-:S05]  /*9810*/  IMAD.MOV.U32 R4, RZ, RZ, R2 ;  /* 0x000000ffff047224 */ /* 0x006fca00078e0002 */
[----:B------:R-:W-:-:S04]  /*9820*/  IADD3 R5, P1, R4, 0x1f0, RZ ;  /* 0x000001f004057810 */ /* 0x000fc80007f3e0ff */
[----:B------:R-:W-:Y:S01]  /*9830*/  R2UR UR6, R5 ;  /* 0x00000000050672ca */ /* 0x000fe200000e0000 */
[----:B------:R-:W-:Y:S02]  /*9840*/  IMAD.MOV.U32 R5, RZ, RZ, R3 ;  /* 0x000000ffff057224 */ /* 0x000fe400078e0003 */
[----:B------:R1:W5:Y:S01]  /*9850*/  LDL.LU.64 R2, [R1] ;  /* 0x0000000001027983 */ /* 0x0003620000300a00 */
        /* <DEDUP_REMOVED lines=43> */
.L_x_102:
[----:B------:R-:W-:Y:S01]  /*9b10*/  LOP3.LUT R9, R9, 0x1, RZ, 0x3c, !PT ;  /* 0x0000000109097812 */ /* 0x000fe200078e3cff */
[----:B------:R-:W-:Y:S06]  /*9b20*/  @P2 BRA `(.L_x_90) ;  /* 0x0000000000142947 */ /* 0x000fec0003800000 */
[----:B------:R-:W-:Y:S01]  /*9b30*/  ISETP.NE.AND P1, PT, R15, RZ, PT ;  /* 0x000000ff0f00720c */ /* 0x000fe20003f25270 */
[----:B-1----:R-:W-:-:S04]  /*9b40*/  IMAD.MOV.U32 R20, RZ, RZ, 0x8100 ;  /* 0x00008100ff147424 */ /* 0x002fc800078e00ff */
[----:B------:R2:W-:Y:S08]  /*9b50*/  SYNCS.ARRIVE.TRANS64 RZ, [R18+URZ+0x31810], R20 ;  /* 0x0318101412ff79a7 */ /* 0x0005f0000800003f */
[----:B------:R-:W-:Y:S05]  /*9b60*/  @!P1 BRA `(.L_x_90) ;  /* 0x0000000000049947 */ /* 0x000fea0003800000 */
[----:B------:R-:W-:Y:S01]  /*9b70*/  BPT.TRAP 0x1 ;  /* 0x000000040000795c */ /* 0x000fe20000300000 */
.L_x_90:
[----:B------:R-:W-:Y:S01]  /*9b80*/  R2UR UR43, R8 ;  /* 0x00000000082b72ca */ /* 0x000fe200000e0000 */
[----:B------:R-:W-:Y:S01]  /*9b90*/  IMAD R8, R17, 0x8000, R7 ;  /* 0x0000800011087824 */ /* 0x000fe200078e0207 */
        /* <DEDUP_REMOVED lines=51> */
.L_x_86:
[----:B------:R-:W-:-:S04]  /*9ed0*/  SHF.L.U32 R10, R9, 0x1f, RZ ;  /* 0x0000001f090a7819 */ /* 0x000fc800000006ff */
[----:B------:R-:W3:Y:S02]  /*9ee0*/  SYNCS.PHASECHK.TRANS64.TRYWAIT P1, [R7+URZ+0x31838], R10 ;  /* 0x0318380a070075a7 */ /* 0x000ee4000802017f */
[----:B---3--:R-:W-:Y:S05]  /*9ef0*/  @!P1 BRA `(.L_x_92) ;  /* 0x0000000400e89947 */ /* 0x008fea0003800000 */
.L_x_103:
[----:B------:R-:W-:Y:S05]  /*9f00*/  @P0 BRA `(.L_x_93) ;  /* 0x0000000000180947 */ /* 0x000fea0003800000 */
[----:B------:R-:W4:Y:S01]  /*9f10*/  S2R R11, SR_TID.X ;  /* 0x00000000000b7919 */ /* 0x000f220000002100 */
[----:B---3--:R-:W-:-:S04]  /*9f20*/  IMAD.MOV.U32 R10, RZ, RZ, 0x8100 ;  /* 0x00008100ff0a7424 */ /* 0x008fc800078e00ff */
[----:B------:R3:W-:Y:S01]  /*9f30*/  SYNCS.ARRIVE.TRANS64 RZ, [R7+URZ+0x31830], R10 ;  /* 0x0318300a07ff79a7 */ /* 0x0007e2000800003f */
[----:B----4-:R-:W-:-:S13]  /*9f40*/  LOP3.LUT P0, RZ, R11, 0x1f, RZ, 0xc0, !PT ;  /* 0x0000001f0bff7812 */ /* 0x010fda000780c0ff */
[----:B---3--:R-:W-:Y:S05]  /*9f50*/  @!P0 BRA `(.L_x_93) ;  /* 0x0000000000048947 */ /* 0x008fea0003800000 */
[----:B------:R-:W-:Y:S01]  /*9f60*/  BPT.TRAP 0x1 ;  /* 0x000000040000795c */ /* 0x000fe20000300000 */
.L_x_93:
[----:B---3--:R-:W3:Y:S01]  /*9f70*/  LDC.64 R10, c[0x0][0x728] ;  /* 0x0001ca00ff0a7b82 */ /* 0x008ee20000000a00 */
        /* <DEDUP_REMOVED lines=15> */
[----:B------:R-:W-:-:S02]  /*a070*/  UIADD3 UR40, UR8, 0x24100, URZ ;  /* 0x0002410008287890 */ /* 0x000fc4000fffe03f */
[----:B------:R-:W-:Y:S02]  /*a080*/  UIADD3 UR41, UR8, 0x31830, URZ ;  /* 0x0003183008297890 */ /* 0x000fe4000fffe03f */
[----:B------:R-:W-:Y:S02]  /*a090*/  UIADD3 UR32, UR8, 0x26100, URZ ;  /* 0x0002610008207890 */ /* 0x000fe4000fffe03f */
[----:B------:R-:W-:Y:S01]  /*a0a0*/  UIADD3 UR24, UR8, 0x28100, URZ ;  /* 0x0002810008187890 */ /* 0x000fe2000fffe03f */
[C---:B---3--:R-:W-:Y:S01]  /*a0b0*/  LEA R10, P0, R2.reuse, R10, 0x2 ;  /* 0x0000000a020a7211 */ /* 0x048fe200078010ff */
        /* <DEDUP_REMOVED lines=18> */
[----:B------:R-:W-:-:S02]  /*a1e0*/  ISETP.NE.AND P0, PT, R17, 0x2, PT ;  /* 0x000000021100780c */ /* 0x000fc40003f05270 */
[----:B------:R-:W-:Y:S02]  /*a1f0*/  LOP3.LUT R6, R9, 0x1, RZ, 0x3c, !PT ;  /* 0x0000000109067812 */ /* 0x000fe400078e3cff */
        /* <DEDUP_REMOVED lines=8> */
[----:B---3--:R-:W-:Y:S01]  /*a280*/  NOP ;  /* 0x0000000000007918 */ /* 0x008fe20000000000 */
.L_x_83:
[----:B------:R-:W-:Y:S05]  /*a290*/  WARPSYNC.ALL ;  /* 0x0000000000007948 */ /* 0x000fea0003800000 */
[----:B------:R-:W-:-:S13]  /*a2a0*/  ELECT P0, URZ, PT ;  /* 0x00000000003f782f */ /* 0x000fda0003800000 */
[----:B------:R-:W-:Y:S05]  /*a2b0*/  @!P0 BRA `(.L_x_64) ;  /* 0x0000000000708947 */ /* 0x000fea0003800000 */
[----:B------:R-:W-:-:S04]  /*a2c0*/  LOP3.LUT R19, R19, 0x2, RZ, 0xfc, !PT ;  /* 0x0000000213137812 */ /* 0x000fc800078efcff */
[----:B------:R-:W-:-:S13]  /*a2d0*/  ISETP.NE.AND P1, PT, R19, 0x3, PT ;  /* 0x000000031300780c */ /* 0x000fda0003f25270 */
[----:B------:R-:W-:Y:S05]  /*a2e0*/  @!P1 BRA `(.L_x_94) ;  /* 0x0000000000049947 */ /* 0x000fea0003800000 */
[----:B------:R-:W-:Y:S01]  /*a2f0*/  BPT.TRAP 0x1 ;  /* 0x000000040000795c */ /* 0x000fe20000300000 */
.L_x_94:
[----:B------:R-:W3:Y:S01]  /*a300*/  S2R R3, SR_CgaCtaId ;  /* 0x0000000000037919 */ /* 0x000ee20000008800 */
[----:B------:R-:W-:-:S04]  /*a310*/  MOV R2, 0x400 ;  /* 0x0000040000027802 */ /* 0x000fc80000000f00 */
[----:B---3--:R-:W-:Y:S02]  /*a320*/  LEA R5, R3, R2, 0x18 ;  /* 0x0000000203057211 */ /* 0x008fe400078ec0ff */
[----:B------:R-:W-:-:S03]  /*a330*/  SHF.L.U32 R3, R0, 0x1f, RZ ;  /* 0x0000001f00037819 */ /* 0x000fc600000006ff */
[----:B------:R-:W-:-:S04]  /*a340*/  VIADD R2, R5, 0x31820 ;  /* 0x0003182005027836 */ /* 0x000fc80000000000 */
[----:B------:R-:W-:-:S04]  /*a350*/  IMAD R4, R17, 0x8, R2 ;  /* 0x0000000811047824 */ /* 0x000fc800078e0202 */
[----:B------:R-:W3:Y:S02]  /*a360*/  SYNCS.PHASECHK.TRANS64.TRYWAIT P0, [R4+URZ], R3 ;  /* 0x00000003040075a7 */ /* 0x000ee4000800017f */
[----:B---3--:R-:W-:Y:S05]  /*a370*/  @!P0 BRA `(.L_x_95) ;  /* 0x0000000000dc8947 */ /* 0x008fea0003800000 */
.L_x_104:
[----:B------:R-:W-:-:S05]  /*a380*/  VIADD R17, R17, 0x1 ;  /* 0x0000000111117836 */ /* 0x000fca0000000000 */
[----:B------:R-:W-:-:S04]  /*a390*/  ISETP.NE.AND P0, PT, R17, 0x2, PT ;  /* 0x000000021100780c */ /* 0x000fc80003f05270 */
[----:B---3--:R-:W-:Y:S02]  /*a3a0*/  SEL R3, RZ, 0x1, P0 ;  /* 0x00000001ff037807 */ /* 0x008fe40000000000 */
[----:B------:R-:W-:Y:S02]  /*a3b0*/  SEL R17, R17, RZ, P0 ;  /* 0x000000ff11117207 */ /* 0x000fe40000000000 */
[----:B------:R-:W-:-:S03]  /*a3c0*/  LOP3.LUT R0, R0, R3, RZ, 0x3c, !PT ;  /* 0x0000000300007212 */ /* 0x000fc600078e3cff */
[----:B------:R-:W-:Y:S01]  /*a3d0*/  IMAD R17, R17, 0x8, R2 ;  /* 0x0000000811117824 */ /* 0x000fe200078e0202 */
[----:B------:R-:W-:-:S04]  /*a3e0*/  SHF.L.U32 R0, R0, 0x1f, RZ ;  /* 0x0000001f00007819 */ /* 0x000fc800000006ff */
[----:B------:R-:W3:Y:S02]  /*a3f0*/  SYNCS.PHASECHK.TRANS64.TRYWAIT P0, [R17+URZ], R0 ;  /* 0x00000000110075a7 */ /* 0x000ee4000800017f */
[----:B---3--:R-:W-:Y:S05]  /*a400*/  @!P0 BRA `(.L_x_96) ;  /* 0x0000000000cc8947 */ /* 0x008fea0003800000 */
.L_x_105:
[----:B------:R-:W-:Y:S05]  /*a410*/  @!P1 BRA `(.L_x_97) ;  /* 0x0000000000049947 */ /* 0x000fea0003800000 */
[----:B------:R-:W-:Y:S01]  /*a420*/  BPT.TRAP 0x1 ;  /* 0x000000040000795c */ /* 0x000fe20000300000 */
.L_x_97:
[----:B------:R-:W-:-:S07]  /*a430*/  SHF.L.U32 R6, R6, 0x1f, RZ ;  /* 0x0000001f06067819 */ /* 0x000fce00000006ff */
.L_x_98:
[----:B----4-:R4:W1:Y:S02]  /*a440*/  SYNCS.PHASECHK.TRANS64.TRYWAIT P0, [R5+URZ+0x31838], R6 ;  /* 0x03183806050075a7 */ /* 0x010864000800017f */
[----:B-1----:R-:W-:Y:S05]  /*a450*/  @!P0 NANOSLEEP.SYNCS 0x989680 ;  /* 0x009896800000895d */ /* 0x002fea0003900000 */
[----:B------:R-:W1:Y:S02]  /*a460*/  @!P0 SYNCS.PHASECHK.TRANS64 P0, [R5+URZ+0x31838], R6 ;  /* 0x03183806050085a7 */ /* 0x000e64000800007f */
[----:B-1----:R-:W-:Y:S05]  /*a470*/  @!P0 BRA `(.L_x_98) ;  /* 0xfffffffc00f08947 */ /* 0x002fea000383ffff */
.L_x_64:
[----:B------:R-:W-:Y:S05]  /*a480*/  BSYNC B0 ;  /* 0x0000000000007941 */ /* 0x000fea0003800000 */
.L_x_61:
[----:B------:R-:W-:Y:S05]  /*a490*/  EXIT ;  /* 0x000000000000794d */ /* 0x000fea0003800000 */
.L_x_66:
[----:B-1----:R-:W-:-:S04]  /*a4a0*/  IMAD.U32 R2, RZ, RZ, UR60 ;  /* 0x0000003cff027e24 */ /* 0x002fc8000f8e00ff */
[----:B------:R1:W2:Y:S03]  /*a4b0*/  SYNCS.PHASECHK.TRANS64.TRYWAIT P0, [R2+URZ+0x31800], R11 ;  /* 0x0318000b020075a7 */ /* 0x0002a6000800017f */
[----:B--2---:R-:W-:Y:S05]  /*a4c0*/  @!P0 NANOSLEEP.SYNCS 0x989680 ;  /* 0x009896800000895d */ /* 0x004fea0003900000 */
[----:B------:R-:W2:Y:S02]  /*a4d0*/  @!P0 SYNCS.PHASECHK.TRANS64 P0, [R2+URZ+0x31800], R11 ;  /* 0x0318000b020085a7 */ /* 0x000ea4000800007f */
[----:B--2---:R-:W-:Y:S05]  /*a4e0*/  @!P0 BRA `(.L_x_66) ;  /* 0xfffffffc00ec8947 */ /* 0x004fea000383ffff */
[----:B------:R-:W-:Y:S05]  /*a4f0*/  BRA `(.L_x_65) ;  /* 0xffffff6000a47947 */ /* 0x000fea000383ffff */
.L_x_71:
[----:B--2---:R2:W3:Y:S02]  /*a500*/  SYNCS.PHASECHK.TRANS64.TRYWAIT P1, [R16+URZ+0x31810], R11 ;  /* 0x0318100b100075a7 */ /* 0x0044e4000802017f */
[----:B---3--:R-:W-:Y:S05]  /*a510*/  @!P1 NANOSLEEP.SYNCS 0x989680 ;  /* 0x009896800000995d */ /* 0x008fea0003900000 */
[----:B------:R-:W3:Y:S02]  /*a520*/  @!P1 SYNCS.PHASECHK.TRANS64 P1, [R16+URZ+0x31810], R11 ;  /* 0x0318100b100095a7 */ /* 0x000ee4000802007f */
[----:B---3--:R-:W-:Y:S05]  /*a530*/  @!P1 BRA `(.L_x_71) ;  /* 0xfffffffc00f09947 */ /* 0x008fea000383ffff */
[----:B------:R-:W-:Y:S05]  /*a540*/  BRA `(.L_x_70) ;  /* 0xffffff6c00f47947 */ /* 0x000fea000383ffff */
.L_x_75:
[----:B------:R1:W1:Y:S02]  /*a550*/  SYNCS.PHASECHK.TRANS64.TRYWAIT P1, [R5+URZ+0x31830], R12 ;  /* 0x0318300c050075a7 */ /* 0x000264000802017f */
[----:B-1----:R-:W-:Y:S05]  /*a560*/  @!P1 NANOSLEEP.SYNCS 0x989680 ;  /* 0x009896800000995d */ /* 0x002fea0003900000 */
[----:B------:R-:W1:Y:S02]  /*a570*/  @!P1 SYNCS.PHASECHK.TRANS64 P1, [R5+URZ+0x31830], R12 ;  /* 0x0318300c050095a7 */ /* 0x000e64000802007f */
[----:B-1----:R-:W-:Y:S05]  /*a580*/  @!P1 BRA `(.L_x_75) ;  /* 0xfffffffc00f09947 */ /* 0x002fea000383ffff */
[----:B------:R-:W-:Y:S05]  /*a590*/  BRA `(.L_x_74) ;  /* 0xffffff8800f47947 */ /* 0x000fea000383ffff */
.L_x_84:
[----:B-1----:R1:W2:Y:S02]  /*a5a0*/  SYNCS.PHASECHK.TRANS64.TRYWAIT P1, [R7+URZ+0x31820], R0 ;  /* 0x03182000070075a7 */ /* 0x0022a4000802017f */
[----:B--2---:R-:W-:Y:S05]  /*a5b0*/  @!P1 NANOSLEEP.SYNCS 0x989680 ;  /* 0x009896800000995d */ /* 0x004fea0003900000 */
[----:B------:R-:W2:Y:S02]  /*a5c0*/  @!P1 SYNCS.PHASECHK.TRANS64 P1, [R7+URZ+0x31820], R0 ;  /* 0x03182000070095a7 */ /* 0x000ea4000802007f */
[----:B--2---:R-:W-:Y:S05]  /*a5d0*/  @!P1 BRA `(.L_x_84) ;  /* 0xfffffffc00f09947 */ /* 0x004fea000383ffff */
[----:B------:R-:W-:Y:S05]  /*a5e0*/  BRA `(.L_x_99) ;  /* 0xffffffe800787947 */ /* 0x000fea000383ffff */
.L_x_87:
[----:B-1----:R1:W2:Y:S02]  /*a5f0*/  SYNCS.PHASECHK.TRANS64.TRYWAIT P1, [R7+URZ+0x31838], R4 ;  /* 0x03183804070075a7 */ /* 0x0022a4000802017f */
[----:B--2---:R-:W-:Y:S05]  /*a600*/  @!P1 NANOSLEEP.SYNCS 0x989680 ;  /* 0x009896800000995d */ /* 0x004fea0003900000 */
[----:B------:R-:W2:Y:S02]  /*a610*/  @!P1 SYNCS.PHASECHK.TRANS64 P1, [R7+URZ+0x31838], R4 ;  /* 0x03183804070095a7 */ /* 0x000ea4000802007f */
[----:B--2---:R-:W-:Y:S05]  /*a620*/  @!P1 BRA `(.L_x_87) ;  /* 0xfffffffc00f09947 */ /* 0x004fea000383ffff */
[----:B------:R-:W-:Y:S05]  /*a630*/  BRA `(.L_x_100) ;  /* 0xfffffff000547947 */ /* 0x000fea000383ffff */
.L_x_89:
[----:B------:R-:W-:-:S07]  /*a640*/  SHF.L.U32 R20, R0, 0x1f, RZ ;  /* 0x0000001f00147819 */ /* 0x000fce00000006ff */
.L_x_101:
[----:B-1----:R1:W2:Y:S02]  /*a650*/  SYNCS.PHASECHK.TRANS64.TRYWAIT P1, [R18+URZ+0x31820], R20 ;  /* 0x03182014120075a7 */ /* 0x0022a4000802017f */
[----:B--2---:R-:W-:Y:S05]  /*a660*/  @!P1 NANOSLEEP.SYNCS 0x989680 ;  /* 0x009896800000995d */ /* 0x004fea0003900000 */
[----:B------:R-:W2:Y:S02]  /*a670*/  @!P1 SYNCS.PHASECHK.TRANS64 P1, [R18+URZ+0x31820], R20 ;  /* 0x03182014120095a7 */ /* 0x000ea4000802007f */
[----:B--2---:R-:W-:Y:S05]  /*a680*/  @!P1 BRA `(.L_x_101) ;  /* 0xfffffffc00f09947 */ /* 0x004fea000383ffff */
[----:B------:R-:W-:Y:S05]  /*a690*/  BRA `(.L_x_102) ;  /* 0xfffffff4001c7947 */ /* 0x000fea000383ffff */
.L_x_92:
[----:B---3--:R3:W4:Y:S02]  /*a6a0*/  SYNCS.PHASECHK.TRANS64.TRYWAIT P1, [R7+URZ+0x31838], R10 ;  /* 0x0318380a070075a7 */ /* 0x008724000802017f */
[----:B----4-:R-:W-:Y:S05]  /*a6b0*/  @!P1 NANOSLEEP.SYNCS 0x989680 ;  /* 0x009896800000995d */ /* 0x010fea0003900000 */
[----:B------:R-:W4:Y:S02]  /*a6c0*/  @!P1 SYNCS.PHASECHK.TRANS64 P1, [R7+URZ+0x31838], R10 ;  /* 0x0318380a070095a7 */ /* 0x000f24000802007f */
[----:B----4-:R-:W-:Y:S05]  /*a6d0*/  @!P1 BRA `(.L_x_92) ;  /* 0xfffffffc00f09947 */ /* 0x010fea000383ffff */
[----:B------:R-:W-:Y:S05]  /*a6e0*/  BRA `(.L_x_103) ;  /* 0xfffffff800047947 */ /* 0x000fea000383ffff */
.L_x_95:
[----:B---3--:R3:W4:Y:S02]  /*a6f0*/  SYNCS.PHASECHK.TRANS64.TRYWAIT P0, [R4+URZ], R3 ;  /* 0x00000003040075a7 */ /* 0x008724000800017f */
[----:B----4-:R-:W-:Y:S05]  /*a700*/  @!P0 NANOSLEEP.SYNCS 0x989680 ;  /* 0x009896800000895d */ /* 0x010fea0003900000 */
[----:B------:R-:W4:Y:S02]  /*a710*/  @!P0 SYNCS.PHASECHK.TRANS64 P0, [R4+URZ], R3 ;  /* 0x00000003040085a7 */ /* 0x000f24000800007f */
[----:B----4-:R-:W-:Y:S05]  /*a720*/  @!P0 BRA `(.L_x_95) ;  /* 0xfffffffc00f08947 */ /* 0x010fea000383ffff */
[----:B------:R-:W-:Y:S05]  /*a730*/  BRA `(.L_x_104) ;  /* 0xfffffffc00107947 */ /* 0x000fea000383ffff */
.L_x_96:
[----:B---3--:R3:W4:Y:S02]  /*a740*/  SYNCS.PHASECHK.TRANS64.TRYWAIT P0, [R17+URZ], R0 ;  /* 0x00000000110075a7 */ /* 0x008724000800017f */
[----:B----4-:R-:W-:Y:S05]  /*a750*/  @!P0 NANOSLEEP.SYNCS 0x989680 ;  /* 0x009896800000895d */ /* 0x010fea0003900000 */
[----:B------:R-:W4:Y:S02]  /*a760*/  @!P0 SYNCS.PHASECHK.TRANS64 P0, [R17+URZ], R0 ;  /* 0x00000000110085a7 */ /* 0x000f24000800007f */
[----:B----4-:R-:W-:Y:S05]  /*a770*/  @!P0 BRA `(.L_x_96) ;  /* 0xfffffffc00f08947 */ /* 0x010fea000383ffff */
[----:B------:R-:W-:Y:S05]  /*a780*/  BRA `(.L_x_105) ;  /* 0xfffffffc00207947 */ /* 0x000fea000383ffff */
.L_x_106:
        /* <DEDUP_REMOVED lines=15> */
.L_x_2198:


//--------------------- .text._ZN7cutlass13device_kernelIN5flash11enable_sm90INS1_16FlashAttnBwdSm90INS1_25CollectiveMainloopBwdSm90ILi2ELi1ELi1EN4cute5tupleIJNS5_1CILi1EEES8_S8_EEENS6_IJNS7_ILi64EEENS7_ILi80EEENS7_ILi256EEEEEENS_6half_tEfNS_4arch4Sm90ELb0ELb0ELb1ELb1ELb0ELb0ELb1ELb1ELi2ELi1ELi1ELi1ELb0EEENS1_21CollectiveEpilogueBwdISD_SE_SG_Li256ELb1ELb1ELi2EEENS1_19SingleTileSchedulerILb1ELb0ELb0ELi80EEEEEEEEEvNT_6ParamsE --------------------------
	.section	.text._ZN7cutlass13device_kernelIN5flash11enable_sm90INS1_16FlashAttnBwdSm90INS1_25CollectiveMainloopBwdSm90ILi2ELi1ELi1EN4cute5tupleIJNS5_1CILi1EEES8_S8_EEENS6_IJNS7_ILi64EEENS7_ILi80EEENS7_ILi256EEEEEENS_6half_tEfNS_4arch4Sm90ELb0ELb0ELb1ELb1ELb0ELb0ELb1ELb1ELi2ELi1ELi1ELi1ELb0EEENS1_21CollectiveEpilogueBwdISD_SE_SG_Li256ELb1ELb1ELi2EEENS1_19SingleTileSchedulerILb1ELb0ELb0ELi80EEEEEEEEEvNT_6ParamsE,"ax",@progbits
	.align	128
.text._ZN7cutlass13device_kernelIN5flash11enable_sm90INS1_16FlashAttnBwdSm90INS1_25CollectiveMainloopBwdSm90ILi2ELi1ELi1EN4cute5tupleIJNS5_1CILi1EEES8_S8_EEENS6_IJNS7_ILi64EEENS7_ILi80EEENS7_ILi256EEEEEENS_6half_tEfNS_4arch4Sm90ELb0ELb0ELb1ELb1ELb0ELb0ELb1ELb1ELi2ELi1ELi1ELi1ELb0EEENS1_21CollectiveEpilogueBwdISD_SE_SG_Li256ELb1ELb1ELi2EEENS1_19SingleTileSchedulerILb1ELb0ELb0ELi80EEEEEEEEEvNT_6ParamsE:
        .type           _ZN7cutlass13device_kernelIN5flash11enable_sm90INS1_16FlashAttnBwdSm90INS1_25CollectiveMainloopBwdSm90ILi2ELi1ELi1EN4cute5tupleIJNS5_1CILi1EEES8_S8_EEENS6_IJNS7_ILi64EEENS7_ILi80EEENS7_ILi256EEEEEENS_6half_tEfNS_4arch4Sm90ELb0ELb0ELb1ELb1ELb0ELb0ELb1ELb1ELi2ELi1ELi1ELi1ELb0EEENS1_21CollectiveEpilogueBwdISD_SE_SG_Li256ELb1ELb1ELi2EEENS1_19SingleTileSchedulerILb1ELb0ELb0ELi80EEEEEEEEEvNT_6ParamsE,@function
        .size           _ZN7cutlass13device_kernelIN5flash11enable_sm90INS1_16FlashAttnBwdSm90INS1_25CollectiveMainloopBwdSm90ILi2ELi1ELi1EN4cute5tupleIJNS5_1CILi1EEES8_S8_EEENS6_IJNS7_ILi64EEENS7_ILi80EEENS7_ILi256EEEEEENS_6half_tEfNS_4arch4Sm90ELb0ELb0ELb1ELb1ELb0ELb0ELb1ELb1ELi2ELi1ELi1ELi1ELb0EEENS1_21CollectiveEpilogueBwdISD_SE_SG_Li256ELb1ELb1ELi2EEENS1_19SingleTileSchedulerILb1ELb0ELb0ELi80EEEEEEEEEvNT_6ParamsE,(.L_x_2199 - _ZN7cutlass13device_kernelIN5flash11enable_sm90INS1_16FlashAttnBwdSm90INS1_25CollectiveMainloopBwdSm90ILi2ELi1ELi1EN4cute5tupleIJNS5_1CILi1EEES8_S8_EEENS6_IJNS7_ILi64EEENS7_ILi80EEENS7_ILi256EEEEEENS_6half_tEfNS_4arch4Sm90ELb0ELb0ELb1ELb1ELb0ELb0ELb1ELb1ELi2ELi1ELi1ELi1ELb0EEENS1_21CollectiveEpilogueBwdISD_SE_SG_Li256ELb1ELb1ELi2EEENS1_19SingleTileSchedulerILb1ELb0ELb0ELi80EEEEEEEEEvNT_6ParamsE)
        .other          _ZN7cutlass13device_kernelIN5flash11enable_sm90INS1_16FlashAttnBwdSm90INS1_25CollectiveMainloopBwdSm90ILi2ELi1ELi1EN4cute5tupleIJNS5_1CILi1EEES8_S8_EEENS6_IJNS7_ILi64EEENS7_ILi80EEENS7_ILi256EEEEEENS_6half_tEfNS_4arch4Sm90ELb0ELb0ELb1ELb1ELb0ELb0ELb1ELb1ELi2ELi1ELi1ELi1ELb0EEENS1_21CollectiveEpilogueBwdISD_SE_SG_Li256ELb1ELb1ELi2EEENS1_19SingleTileSchedulerILb1ELb0ELb0ELi80EEEEEEEEEvNT_6ParamsE,@"STO_CUDA_ENTRY STV_DEFAULT"
_ZN7cutlass13device_kernelIN5flash11enable_sm90INS1_16FlashAttnBwdSm90INS1_25CollectiveMainloopBwdSm90ILi2ELi1ELi1EN4cute5tupleIJNS5_1CILi1EEES8_S8_EEENS6_IJNS7_ILi64EEENS7_ILi80EEENS7_ILi256EEEEEENS_6half_tEfNS_4arch4Sm90ELb0ELb0ELb1ELb1ELb0ELb0ELb1ELb1ELi2ELi1ELi1ELi1ELb0EEENS1_21CollectiveEpilogueBwdISD_SE_SG_Li256ELb1ELb1ELi2EEENS1_19SingleTileSchedulerILb1ELb0ELb0ELi80EEEEEEEEEvNT_6ParamsE:
[----:B------:R-:W0:Y:S02]  /*0000*/  LDC R1, c[0x0][0x28] ;  /* 0x00000a00ff017b82 */ /* 0x000e240000000800 */
[----:B0-----:R-:W-:Y:S01]  /*0010*/  VIADD R1, R1, 0xfffffff8 ;  /* 0xfffffff801017836 */ /* 0x001fe20000000000 */
[----:B------:R-:W0:Y:S01]  /*0020*/  S2R R3, SR_TID.X ;  /* 0x0000000000037919 */ /* 0x000e220000002100 */
[----:B------:R-:W-:Y:S01]  /*0030*/  ELECT P0, URZ, PT ;  /* 0x00000000003f782f */ /* 0x000fe20003800000 */
[----:B------:R-:W-:Y:S01]  /*0040*/  BSSY B0, `(.L_x_107) ;  /* 0x0000013000007945 */ /* 0x000fe20003800000 */
[----:B0-----:R-:W-:-:S05]  /*0050*/  SHF.R.U32.HI R0, RZ, 0x5, R3 ;  /* 0x00000005ff007819 */ /* 0x001fca0000011603 */
[----:B------:R-:W0:Y:S02]  /*0060*/  SHFL.IDX PT, R2, R0, RZ, 0x1f ;  /* 0x00001fff00027589 */ /* 0x000e2400000e0000 */
[----:B0-----:R-:W-:-:S13]  /*0070*/  ISETP.EQ.AND P0, PT, R2, RZ, P0 ;  /* 0x000000ff0200720c */ /* 0x001fda0000702270 */
        /* <DEDUP_REMOVED lines=14> */
[----:B0-----:R-:W-:Y:S01]  /*0160*/  NOP ;  /* 0x0000000000007918 */ /* 0x001fe20000000000 */
.L_x_108:
[----:B------:R-:W-:Y:S05]  /*0170*/  BSYNC B0 ;  /* 0x0000000000007941 */ /* 0x000fea0003800000 */
.L_x_107:
[----:B------:R-:W-:Y:S01]  /*0180*/  VOTEU.ANY UP0, P0 ;  /* 0x00000000003f7886 */ /* 0x000fe20000000100 */
[----:B------:R-:W0:Y:S01]  /*0190*/  SHFL.IDX PT, R2, R0, RZ, 0x1f ;  /* 0x00001fff00027589 */ /* 0x000e2200000e0000 */
[----:B------:R-:W-:-:S03]  /*01a0*/  UMOV UR4, 0x1 ;  /* 0x0000000100047882 */ /* 0x000fc60000000000 */
[----:B------:R-:W1:Y:S01]  /*01b0*/  @UP0 S2UR UR7, SR_CgaCtaId ;  /* 0x00000000000709c3 */ /* 0x000e620000008800 */
[----:B------:R-:W-:Y:S01]  /*01c0*/  @UP0 UMOV UR6, 0x400 ;  /* 0x0000040000060882 */ /* 0x000fe20000000000 */
[----:B------:R-:W-:-:S04]  /*01d0*/  @UP0 UIADD3 UR4, -UR4, 0x100000, URZ ;  /* 0x0010000004040890 */ /* 0x000fc8000fffe13f */
[----:B------:R-:W-:Y:S02]  /*01e0*/  @UP0 USHF.L.U32 UR5, UR4, 0xb, URZ ;  /* 0x0000000b04050899 */ /* 0x000fe4000800063f */
[----:B------:R-:W-:Y:S01]  /*01f0*/  @UP0 USHF.L.U32 UR4, UR4, 0x1, URZ ;  /* 0x0000000104040899 */ /* 0x000fe2000800063f */
[----:B0-----:R-:W-:Y:S02]  /*0200*/  ISETP.NE.AND P1, PT, R2, RZ, PT ;  /* 0x000000ff0200720c */ /* 0x001fe40003f25270 */
[----:B------:R-:W-:Y:S01]  /*0210*/  SHF.R.U32.HI R2, RZ, 0x7, R3 ;  /* 0x00000007ff027819 */ /* 0x000fe20000011603 */
[----:B-1----:R-:W-:Y:S01]  /*0220*/  @UP0 ULEA UR6, UR7, UR6, 0x18 ;  /* 0x0000000607060291 */ /* 0x002fe2000f8ec03f */
[----:B------:R-:W-:-:S04]  /*0230*/  VOTEU.ANY UP0, P0 ;  /* 0x00000000003f7886 */ /* 0x000fc80000000100 */
[----:B------:R-:W0:Y:S04]  /*0240*/  SHFL.IDX PT, R2, R2, RZ, 0x1f ;  /* 0x00001fff02027589 */ /* 0x000e2800000e0000 */
[----:B------:R-:W1:Y:S03]  /*0250*/  FENCE.VIEW.ASYNC.S ;  /* 0x00000000000073c6 */ /* 0x000e660000000000 */
[----:B-1----:R1:W2:Y:S01]  /*0260*/  @UP0 SYNCS.EXCH.64 URZ, [UR6+0x31600], UR4 ;  /* 0x03160004063f05b2 */ /* 0x0022a20008000100 */
[----:B------:R-:W-:Y:S05]  /*0270*/  @P1 BRA `(.L_x_109) ;  /* 0x0000000000481947 */ /* 0x000fea0003800000 */
[----:B-1----:R-:W1:Y:S01]  /*0280*/  S2UR UR5, SR_CgaCtaId ;  /* 0x00000000000579c3 */ /* 0x002e620000008800 */
[----:B------:R-:W-:Y:S01]  /*0290*/  UMOV UR4, 0x400 ;  /* 0x0000040000047882 */ /* 0x000fe20000000000 */
[----:B------:R-:W-:Y:S01]  /*02a0*/  UMOV UR6, 0x1 ;  /* 0x0000000100067882 */ /* 0x000fe20000000000 */
[----:B------:R-:W-:Y:S01]  /*02b0*/  UMOV UR9, 0x100 ;  /* 0x0000010000097882 */ /* 0x000fe20000000000 */
[----:B------:R-:W-:-:S04]  /*02c0*/  UIADD3 UR6, -UR6, 0x100000, URZ ;  /* 0x0010000006067890 */ /* 0x000fc8000fffe13f */
[----:B------:R-:W-:Y:S02]  /*02d0*/  USHF.L.U32 UR7, UR6, 0xb, URZ ;  /* 0x0000000b06077899 */ /* 0x000fe4000800063f */
[----:B------:R-:W-:Y:S01]  /*02e0*/  USHF.L.U32 UR6, UR6, 0x1, URZ ;  /* 0x0000000106067899 */ /* 0x000fe2000800063f */
[----:B------:R-:W-:Y:S01]  /*02f0*/  ELECT P0, URZ, PT ;  /* 0x00000000003f782f */ /* 0x000fe20003800000 */
[----:B-1----:R-:W-:Y:S02]  /*0300*/  ULEA UR8, UR5, UR4, 0x18 ;  /* 0x0000000405087291 */ /* 0x002fe4000f8ec03f */
[----:B------:R-:W-:-:S04]  /*0310*/  UIADD3 UR4, -UR9, 0x100000, URZ ;  /* 0x0010000009047890 */ /* 0x000fc8000fffe13f */
[----:B------:R-:W-:Y:S02]  /*0320*/  USHF.L.U32 UR5, UR4, 0xb, URZ ;  /* 0x0000000b04057899 */ /* 0x000fe4000800063f */
[----:B------:R-:W-:Y:S01]  /*0330*/  USHF.L.U32 UR4, UR4, 0x1, URZ ;  /* 0x0000000104047899 */ /* 0x000fe2000800063f */
[----:B------:R-:W1:Y:S03]  /*0340*/  FENCE.VIEW.ASYNC.S ;  /* 0x00000000000073c6 */ /* 0x000e660000000000 */
[----:B-1----:R3:W4:Y:S08]  /*0350*/  SYNCS.EXCH.64 URZ, [UR8+0x31610], UR6 ;  /* 0x03161006083f75b2 */ /* 0x0027300008000100 */
[----:B------:R3:W1:Y:S01]  /*0360*/  SYNCS.EXCH.64 URZ, [UR8+0x31620], UR4 ;  /* 0x03162004083f75b2 */ /* 0x0006620008000100 */
[----:B------:R3:W0:Y:S01]  /*0370*/  SYNCS.EXCH.64 URZ, [UR8+0x31618], UR6 ;  /* 0x03161806083f75b2 */ /* 0x0006220008000100 */
[----:B------:R3:W0:Y:S02]  /*0380*/  SYNCS.EXCH.64 URZ, [UR8+0x31628], UR4 ;  /* 0x03162804083f75b2 */ /* 0x0006240008000100 */
[----:B---3--:R-:W-:Y:S01]  /*0390*/  NOP ;  /* 0x0000000000007918 */ /* 0x008fe20000000000 */
.L_x_109:
[----:B------:R-:W3:Y:S01]  /*03a0*/  SHFL.IDX PT, R3, R0, RZ, 0x1f ;  /* 0x00001fff00037589 */ /* 0x000ee200000e0000 */
[----:B------:R-:W-:Y:S01]  /*03b0*/  NOP ;  /* 0x0000000000007918 */ /* 0x000fe20000000000 */
[----:B---3--:R-:W-:-:S13]  /*03c0*/  ISETP.NE.AND P0, PT, R3, RZ, PT ;  /* 0x000000ff0300720c */ /* 0x008fda0003f05270 */
[----:B------:R-:W-:Y:S05]  /*03d0*/  @P0 BRA `(.L_x_110) ;  /* 0x0000000000400947 */ /* 0x000fea0003800000 */
[----:B-1----:R-:W1:Y:S01]  /*03e0*/  S2UR UR5, SR_CgaCtaId ;  /* 0x00000000000579c3 */ /* 0x002e620000008800 */
[----:B------:R-:W-:Y:S01]  /*03f0*/  UMOV UR4, 0x400 ;  /* 0x0000040000047882 */ /* 0x000fe20000000000 */
[----:B------:R-:W-:Y:S01]  /*0400*/  UMOV UR6, 0x1 ;  /* 0x0000000100067882 */ /* 0x000fe20000000000 */
[----:B------:R-:W-:Y:S01]  /*0410*/  UMOV UR7, 0x100 ;  /* 0x0000010000077882 */ /* 0x000fe20000000000 */
[----:B------:R-:W-:Y:S01]  /*0420*/  ELECT P0, URZ, PT ;  /* 0x00000000003f782f */ /* 0x000fe20003800000 */
[----:B-1----:R-:W-:Y:S02]  /*0430*/  ULEA UR8, UR5, UR4, 0x18 ;  /* 0x0000000405087291 */ /* 0x002fe4000f8ec03f */
[----:B------:R-:W-:-:S04]  /*0440*/  UIADD3 UR4, -UR6, 0x100000, URZ ;  /* 0x0010000006047890 */ /* 0x000fc8000fffe13f */
[----:B------:R-:W-:Y:S02]  /*0450*/  USHF.L.U32 UR5, UR4, 0xb, URZ ;  /* 0x0000000b04057899 */ /* 0x000fe4000800063f */
[----:B------:R-:W-:Y:S02]  /*0460*/  USHF.L.U32 UR4, UR4, 0x1, URZ ;  /* 0x0000000104047899 */ /* 0x000fe4000800063f */
[----:B------:R-:W-:-:S04]  /*0470*/  UIADD3 UR6, -UR7, 0x100000, URZ ;  /* 0x0010000007067890 */ /* 0x000fc8000fffe13f */
[----:B------:R-:W-:Y:S02]  /*0480*/  USHF.L.U32 UR7, UR6, 0xb, URZ ;  /* 0x0000000b06077899 */ /* 0x000fe4000800063f */
[----:B------:R-:W-:Y:S01]  /*0490*/  USHF.L.U32 UR6, UR6, 0x1, URZ ;  /* 0x0000000106067899 */ /* 0x000fe2000800063f */
[----:B------:R-:W1:Y:S03]  /*04a0*/  FENCE.VIEW.ASYNC.S ;  /* 0x00000000000073c6 */ /* 0x000e660000000000 */
[----:B-1----:R3:W1:Y:S08]  /*04b0*/  SYNCS.EXCH.64 URZ, [UR8+0x31630], UR4 ;  /* 0x03163004083f75b2 */ /* 0x0026700008000100 */
[----:B------:R3:W0:Y:S02]  /*04c0*/  SYNCS.EXCH.64 URZ, [UR8+0x31638], UR6 ;  /* 0x03163806083f75b2 */ /* 0x0006240008000100 */
[----:B---3--:R-:W-:Y:S01]  /*04d0*/  NOP ;  /* 0x0000000000007918 */ /* 0x008fe20000000000 */
.L_x_110:
[----:B0-----:R-:W-:Y:S01]  /*04e0*/  ISETP.NE.AND P0, PT, R2, RZ, PT ;  /* 0x000000ff0200720c */ /* 0x001fe20003f05270 */
[----:B------:R-:W-:Y:S01]  /*04f0*/  IMAD.MOV.U32 R21, RZ, RZ, 0x1 ;  /* 0x00000001ff157424 */ /* 0x000fe200078e00ff */
[----:B------:R-:W-:Y:S01]  /*0500*/  NOP ;  /* 0x0000000000007918 */ /* 0x000fe20000000000 */
[----:B------:R-:W-:Y:S03]  /*0510*/  BSSY B0, `(.L_x_111) ;  /* 0x0000e76000007945 */ /* 0x000fe60003800000 */
[----:B------:R-:W-:Y:S01]  /*0520*/  SEL R21, R21, 0x2, !P0 ;  /* 0x0000000215157807 */ /* 0x000fe20004000000 */
[----:B-12-4-:R-:W-:Y:S06]  /*0530*/  BAR.SYNC.DEFER_BLOCKING 0x0 ;  /* 0x0000000000007b1d */ /* 0x016fec0000010000 */
[----:B------:R-:W-:Y:S05]  /*0540*/  @!P0 BRA `(.L_x_112) ;  /* 0x000000c400e08947 */ /* 0x000fea0003800000 */
.L_x_113:
[----:B------:R-:W-:-:S08]  /*0550*/  NOP ;  /* 0x0000000000007918 */ /* 0x000fd00000000000 */
[----:B------:R-:W0:Y:S02]  /*0560*/  USETMAXREG.TRY_ALLOC.CTAPOOL UP0, 0xf0 ;  /* 0x000000f0000079c8 */ /* 0x000e240008000600 */
[----:B0-----:R-:W-:-:S13]  /*0570*/  PLOP3.LUT P0, PT, PT, PT, UP0, 0x80, 0x0 ;  /* 0x000000000000781c */ /* 0x001fda0003f0f008 */
[----:B------:R-:W-:Y:S05]  /*0580*/  @!P0 BRA `(.L_x_113) ;  /* 0xfffffffc00f08947 */ /* 0x000fea000383ffff */
[----:B------:R-:W-:Y:S01]  /*0590*/  ULDC.64 UR4, c[0x0][0x8d8] ;  /* 0x0002360000047ab9 */ /* 0x000fe20000000a00 */
[----:B------:R-:W0:Y:S01]  /*05a0*/  S2R R11, SR_CTAID.X ;  /* 0x00000000000b7919 */ /* 0x000e220000002500 */
[----:B------:R-:W-:Y:S01]  /*05b0*/  ISETP.NE.U32.AND P0, PT, RZ, UR4, PT ;  /* 0x00000004ff007c0c */ /* 0x000fe2000bf05070 */
[----:B------:R-:W1:Y:S03]  /*05c0*/  S2R R233, SR_CTAID.Z ;  /* 0x0000000000e97919 */ /* 0x000e660000002700 */
[----:B------:R-:W-:-:S13]  /*05d0*/  ISETP.NE.AND.EX P0, PT, RZ, UR5, PT, P0 ;  /* 0x00000005ff007c0c */ /* 0x000fda000bf05300 */
[----:B------:R-:W-:Y:S05]  /*05e0*/  @!P0 BRA `(.L_x_114) ;  /* 0x0000000000148947 */ /* 0x000fea0003800000 */
[----:B------:R-:W1:Y:S01]  /*05f0*/  LDC.64 R2, c[0x0][0x8d8] ;  /* 0x00023600ff027b82 */ /* 0x000e620000000a00 */
[----:B------:R-:W-:Y:S01]  /*0600*/  ULDC.64 UR4, c[0x0][0x208] ;  /* 0x0000820000047ab9 */ /* 0x000fe20000000a00 */
[----:B-1----:R-:W-:-:S05]  /*0610*/  IMAD.WIDE R2, R233, 0x4, R2 ;  /* 0x00000004e9027825 */ /* 0x002fca00078e0202 */
[----:B------:R1:W5:Y:S01]  /*0620*/  LDG.E R0, desc[UR4][R2.64] ;  /* 0x0000000402007981 */ /* 0x000362000c1e1900 */
[----:B------:R-:W-:Y:S05]  /*0630*/  BRA `(.L_x_115) ;  /* 0x0000000000307947 */ /* 0x000fea0003800000 */
.L_x_114:
[----:B------:R-:W-:Y:S02]  /*0640*/  ULDC.64 UR4, c[0x0][0x8d0] ;  /* 0x0002340000047ab9 */ /* 0x000fe40000000a00 */
[----:B------:R-:W-:-:S04]  /*0650*/  ISETP.NE.U32.AND P0, PT, RZ, UR4, PT ;  /* 0x00000004ff007c0c */ /* 0x000fc8000bf05070 */
[----:B------:R-:W-:-:S13]  /*0660*/  ISETP.NE.AND.EX P0, PT, RZ, UR5, PT, P0 ;  /* 0x00000005ff007c0c */ /* 0x000fda000bf05300 */
[----:B------:R-:W-:Y:S05]  /*0670*/  @!P0 BRA `(.L_x_116) ;  /* 0x00000000001c8947 */ /* 0x000fea0003800000 */
[----:B------:R-:W1:Y:S01]  /*0680*/  LDC.64 R2, c[0x0][0x8d0] ;  /* 0x00023400ff027b82 */ /* 0x000e620000000a00 */
[----:B------:R-:W-:Y:S01]  /*0690*/  ULDC.64 UR4, c[0x0][0x208] ;  /* 0x0000820000047ab9 */ /* 0x000fe20000000a00 */
[----:B-1----:R-:W-:-:S05]  /*06a0*/  IMAD.WIDE R2, R233, 0x4, R2 ;  /* 0x00000004e9027825 */ /* 0x002fca00078e0202 */
[----:B------:R-:W2:Y:S04]  /*06b0*/  LDG.E R0, desc[UR4][R2.64] ;  /* 0x0000000402007981 */ /* 0x000ea8000c1e1900 */
[----:B------:R-:W2:Y:S02]  /*06c0*/  LDG.E R5, desc[UR4][R2.64+0x4] ;  /* 0x0000040402057981 */ /* 0x000ea4000c1e1900 */
[----:B--2---:R-:W-:Y:S01]  /*06d0*/  IMAD.IADD R0, R5, 0x1, -R0 ;  /* 0x0000000105007824 */ /* 0x004fe200078e0a00 */
[----:B------:R-:W-:Y:S06]  /*06e0*/  BRA `(.L_x_115) ;  /* 0x0000000000047947 */ /* 0x000fec0003800000 */
.L_x_116:
[----:B------:R-:W2:Y:S02]  /*06f0*/  LDC R0, c[0x0][0x8bc] ;  /* 0x00022f00ff007b82 */ /* 0x000ea40000000800 */
.L_x_115:
[----:B01----:R-:W-:-:S05]  /*0700*/  IMAD R3, R11, 0x50, RZ ;  /* 0x000000500b037824 */ /* 0x003fca00078e02ff */
[----:B--2--5:R-:W-:-:S04]  /*0710*/  ISETP.GE.AND P0, PT, R3, R0, PT ;  /* 0x000000000300720c */ /* 0x024fc80003f06270 */
[----:B------:R-:W-:-:S04]  /*0720*/  SEL R233, R233, 0xffffffff, !P0 ;  /* 0xffffffffe9e97807 */ /* 0x000fc80004000000 */
[----:B------:R-:W-:-:S13]  /*0730*/  ISETP.GE.AND P0, PT, R233, RZ, PT ;  /* 0x000000ffe900720c */ /* 0x000fda0003f06270 */
[----:B------:R-:W-:Y:S05]  /*0740*/  @!P0 BRA `(.L_x_117) ;  /* 0x000000e400488947 */ /* 0x000fea0003800000 */
[----:B------:R-:W0:Y:S01]  /*0750*/  LDC.64 R4, c[0x0][0x770] ;  /* 0x0001dc00ff047b82 */ /* 0x000e220000000a00 */
[----:B------:R-:W-:-:S07]  /*0760*/  ULDC.64 UR6, c[0x0][0x208] ;  /* 0x0000820000067ab9 */ /* 0x000fce0000000a00 */
[----:B------:R-:W1:Y:S08]  /*0770*/  LDC.64 R2, c[0x0][0x770] ;  /* 0x0001dc00ff027b82 */ /* 0x000e700000000a00 */
[----:B------:R-:W2:Y:S01]  /*0780*/  LDC.64 R6, c[0x0][0x780] ;  /* 0x0001e000ff067b82 */ /* 0x000ea20000000a00 */
[----:B0-----:R-:W-:-:S04]  /*0790*/  ISETP.NE.U32.AND P1, PT, R4, RZ, PT ;  /* 0x000000ff0400720c */ /* 0x001fc80003f25070 */
[----:B------:R-:W-:Y:S01]  /*07a0*/  ISETP.NE.AND.EX P1, PT, R5, RZ, PT, P1 ;  /* 0x000000ff0500720c */ /* 0x000fe20003f25310 */
[----:B-1----:R-:W-:Y:S01]  /*07b0*/  IMAD.WIDE R4, R233, 0x4, R2 ;  /* 0x00000004e9047825 */ /* 0x002fe200078e0202 */
[----:B--2---:R-:W-:-:S11]  /*07c0*/  ISETP.NE.U32.AND P0, PT, R6, RZ, PT ;  /* 0x000000ff0600720c */ /* 0x004fd60003f05070 */
[----:B------:R-:W2:Y:S01]  /*07d0*/  @P1 LDG.E R8, desc[UR6][R4.64] ;  /* 0x0000000604081981 */ /* 0x000ea2000c1e1900 */
[----:B------:R-:W-:Y:S01]  /*07e0*/  ISETP.NE.AND.EX P0, PT, R7, RZ, PT, P0 ;  /* 0x000000ff0700720c */ /* 0x000fe20003f05300 */
[----:B------:R-:W0:-:S12]  /*07f0*/  LDC R6, c[0x0][0x290] ;  /* 0x0000a400ff067b82 */ /* 0x000e180000000800 */
[----:B------:R-:W1:Y:S01]  /*0800*/  @P0 LDC.64 R2, c[0x0][0x780] ;  /* 0x0001e000ff020b82 */ /* 0x000e620000000a00 */
[----:B------:R-:W-:Y:S02]  /*0810*/  ULDC UR4, c[0x0][0x280] ;  /* 0x0000a00000047ab9 */ /* 0x000fe40000000800 */
[----:B------:R-:W-:Y:S01]  /*0820*/  IMAD.U32 R0, RZ, RZ, UR4 ;  /* 0x00000004ff007e24 */ /* 0x000fe2000f8e00ff */
[----:B------:R-:W-:Y:S02]  /*0830*/  ULDC.64 UR4, c[0x0][0x788] ;  /* 0x0001e20000047ab9 */ /* 0x000fe40000000a00 */
[----:B------:R-:W-:-:S04]  /*0840*/  ISETP.NE.U32.AND P2, PT, RZ, UR4, PT ;  /* 0x00000004ff007c0c */ /* 0x000fc8000bf45070 */
[----:B------:R-:W-:Y:S01]  /*0850*/  ISETP.NE.AND.EX P2, PT, RZ, UR5, PT, P2 ;  /* 0x00000005ff007c0c */ /* 0x000fe2000bf45320 */
[----:B-1----:R-:W-:-:S05]  /*0860*/  @P0 IMAD.WIDE R2, R233, 0x4, R2 ;  /* 0x00000004e9020825 */ /* 0x002fca00078e0202 */
[----:B------:R1:W5:Y:S01]  /*0870*/  @P0 LDG.E R0, desc[UR6][R2.64] ;  /* 0x0000000602000981 */ /* 0x000362000c1e1900 */
[----:B--2---:R-:W-:-:S05]  /*0880*/  @P1 IMAD R8, R233, 0x40, R8 ;  /* 0x00000040e9081824 */ /* 0x004fca00078e0208 */
[----:B------:R-:W-:-:S04]  /*0890*/  @P1 SHF.R.S32.HI R7, RZ, 0x1f, R8 ;  /* 0x0000001fff071819 */ /* 0x000fc80000011408 */
[----:B------:R-:W-:Y:S01]  /*08a0*/  @P1 LEA.HI R8, R7, R8, RZ, 0x6 ;  /* 0x0000000807081211 */ /* 0x000fe200078f30ff */
[----:B------:R-:W-:-:S04]  /*08b0*/  IMAD.MOV.U32 R7, RZ, RZ, RZ ;  /* 0x000000ffff077224 */ /* 0x000fc800078e00ff */
[----:B------:R-:W-:Y:S01]  /*08c0*/  @P1 IMAD.SHL.U32 R8, R8, 0x100, RZ ;  /* 0x0000010008081824 */ /* 0x000fe200078e00ff */
[----:B01----:R-:W-:Y:S06]  /*08d0*/  @P0 BRA `(.L_x_118) ;  /* 0x0000000000140947 */ /* 0x003fec0003800000 */
[----:B------:R-:W-:Y:S05]  /*08e0*/  @!P1 BRA `(.L_x_118) ;  /* 0x0000000000109947 */ /* 0x000fea0003800000 */
[----:B------:R-:W-:Y:S02]  /*08f0*/  ULDC.64 UR4, c[0x0][0x208] ;  /* 0x0000820000047ab9 */ /* 0x000fe40000000a00 */
[----:B------:R-:W2:Y:S04]  /*0900*/  LDG.E R3, desc[UR4][R4.64] ;  /* 0x0000000404037981 */ /* 0x000ea8000c1e1900 */
[----:B-----5:R-:W2:Y:S02]  /*0910*/  LDG.E R0, desc[UR4][R4.64+0x4] ;  /* 0x0000040404007981 */ /* 0x020ea4000c1e1900 */
[----:B--2---:R-:W-:-:S07]  /*0920*/  IMAD.IADD R0, R0, 0x1, -R3 ;  /* 0x0000000100007824 */ /* 0x004fce00078e0a03 */
.L_x_118:
[----:B------:R-:W-:Y:S01]  /*0930*/  @P1 LOP3.LUT R7, R8, 0xffffc000, RZ, 0xc0, !PT ;  /* 0xffffc00008071812 */ /* 0x000fe200078ec0ff */
[----:B------:R-:W-:Y:S06]  /*0940*/  @!P2 BRA `(.L_x_119) ;  /* 0x000000000014a947 */ /* 0x000fec0003800000 */
[----:B------:R-:W0:Y:S01]  /*0950*/  LDC.64 R2, c[0x0][0x788] ;  /* 0x0001e200ff027b82 */ /* 0x000e220000000a00 */
[----:B------:R-:W-:Y:S01]  /*0960*/  ULDC.64 UR4, c[0x0][0x208] ;  /* 0x0000820000047ab9 */ /* 0x000fe20000000a00 */
[----:B0-----:R-:W-:-:S05]  /*0970*/  IMAD.WIDE R2, R233, 0x4, R2 ;  /* 0x00000004e9027825 */ /* 0x001fca00078e0202 */
[----:B------:R0:W5:Y:S01]  /*0980*/  LDG.E R6, desc[UR4][R2.64] ;  /* 0x0000000402067981 */ /* 0x000162000c1e1900 */
[----:B------:R-:W-:Y:S05]  /*0990*/  BRA `(.L_x_120) ;  /* 0x0000000000287947 */ /* 0x000fea0003800000 */
.L_x_119:
[----:B------:R-:W-:Y:S02]  /*09a0*/  ULDC.64 UR4, c[0x0][0x778] ;  /* 0x0001de0000047ab9 */ /* 0x000fe40000000a00 */
[----:B------:R-:W-:-:S04]  /*09b0*/  ISETP.NE.U32.AND P0, PT, RZ, UR4, PT ;  /* 0x00000004ff007c0c */ /* 0x000fc8000bf05070 */
[----:B------:R-:W-:-:S13]  /*09c0*/  ISETP.NE.AND.EX P0, PT, RZ, UR5, PT, P0 ;  /* 0x00000005ff007c0c */ /* 0x000fda000bf05300 */
[----:B------:R-:W-:Y:S05]  /*09d0*/  @!P0 BRA `(.L_x_120) ;  /* 0x0000000000188947 */ /* 0x000fea0003800000 */
[----:B------:R-:W0:Y:S01]  /*09e0*/  LDC.64 R2, c[0x0][0x778] ;  /* 0x0001de00ff027b82 */ /* 0x000e220000000a00 */
[----:B------:R-:W-:Y:S01]  /*09f0*/  ULDC.64 UR4, c[0x0][0x208] ;  /* 0x0000820000047ab9 */ /* 0x000fe20000000a00 */
[----:B0-----:R-:W-:-:S05]  /*0a00*/  IMAD.WIDE R2, R233, 0x4, R2 ;  /* 0x00000004e9027825 */ /* 0x001fca00078e0202 */
[----:B------:R-:W2:Y:S04]  /*0a10*/  LDG.E R6, desc[UR4][R2.64] ;  /* 0x0000000402067981 */ /* 0x000ea8000c1e1900 */
[----:B------:R-:W2:Y:S02]  /*0a20*/  LDG.E R5, desc[UR4][R2.64+0x4] ;  /* 0x0000040402057981 */ /* 0x000ea4000c1e1900 */
[----:B--2---:R-:W-:-:S07]  /*0a30*/  IMAD.IADD R6, R5, 0x1, -R6 ;  /* 0x0000000105067824 */ /* 0x004fce00078e0a06 */
.L_x_120:
[----:B-----5:R-:W-:Y:S02]  /*0a40*/  ISETP.GE.AND P2, PT, R0, 0x1, PT ;  /* 0x000000010000780c */ /* 0x020fe40003f46270 */
[----:B------:R-:W-:Y:S02]  /*0a50*/  CS2R R134, SRZ ;  /* 0x0000000000867805 */ /* 0x000fe4000001ff00 */
[----:B------:R-:W-:Y:S02]  /*0a60*/  PLOP3.LUT P0, PT, PT, PT, PT, 0x80, 0x0 ;  /* 0x000000000000781c */ /* 0x000fe40003f0f070 */
        /* <DEDUP_REMOVED lines=78> */
[----:B------:R-:W-:Y:S01]  /*0f50*/  CS2R R136, SRZ ;  /* 0x0000000000887805 */ /* 0x000fe2000001ff00 */
[----:B------:R-:W-:Y:S06]  /*0f60*/  @!P2 BRA `(.L_x_121) ;  /* 0x0000007800a0a947 */ /* 0x000fec0003800000 */
[----:B0-----:R-:W0:Y:S01]  /*0f70*/  S2R R3, SR_CgaCtaId ;  /* 0x0000000000037919 */ /* 0x001e220000008800 */
[----:B------:R-:W-:Y:S01]  /*0f80*/  MOV R18, 0x400 ;  /* 0x0000040000127802 */ /* 0x000fe20000000f00 */
[----:B------:R-:W-:Y:S01]  /*0f90*/  VIADD R8, R0, 0x3f ;  /* 0x0000003f00087836 */ /* 0x000fe20000000000 */
[----:B------:R-:W-:Y:S01]  /*0fa0*/  SHF.L.U32 R13, RZ, 0x1f, RZ ;  /* 0x0000001fff0d7819 */ /* 0x000fe200000006ff */
[----:B------:R-:W1:Y:S01]  /*0fb0*/  S2R R2, SR_TID.X ;  /* 0x0000000000027919 */ /* 0x000e620000002100 */
[----:B------:R-:W-:Y:S02]  /*0fc0*/  IMAD R10, R11, -0x50, R6 ;  /* 0xffffffb00b0a7824 */ /* 0x000fe400078e0206 */
[----:B------:R-:W-:-:S04]  /*0fd0*/  SHF.R.S32.HI R9, RZ, 0x1f, R8 ;  /* 0x0000001fff097819 */ /* 0x000fc80000011408 */
[----:B------:R-:W-:Y:S02]  /*0fe0*/  LEA.HI R235, R9, R8, RZ, 0x6 ;  /* 0x0000000809eb7211 */ /* 0x000fe400078f30ff */
[----:B0-----:R-:W-:-:S04]  /*0ff0*/  LEA R18, R3, R18, 0x18 ;  /* 0x0000001203127211 */ /* 0x001fc800078ec0ff */
[----:B------:R-:W0:Y:S01]  /*1000*/  SYNCS.PHASECHK.TRANS64.TRYWAIT P0, [R18+URZ+0x31600], R13 ;  /* 0x0316000d120075a7 */ /* 0x000e22000800017f */
[----:B-1----:R-:W-:-:S05]  /*1010*/  VIADD R2, R2, 0xffffff80 ;  /* 0xffffff8002027836 */ /* 0x002fca0000000000 */
[----:B------:R-:W-:-:S04]  /*1020*/  SHF.R.S32.HI R3, RZ, 0x1f, R2 ;  /* 0x0000001fff037819 */ /* 0x000fc80000011402 */
[CC--:B------:R-:W-:Y:S02]  /*1030*/  LEA.HI R4, R3.reuse, R2.reuse, RZ, 0x7 ;  /* 0x0000000203047211 */ /* 0x0c0fe400078f38ff */
[CC--:B------:R-:W-:Y:S02]  /*1040*/  LEA.HI R6, R3.reuse, R2.reuse, RZ, 0x5 ;  /* 0x0000000203067211 */ /* 0x0c0fe400078f28ff */
[----:B------:R-:W-:Y:S02]  /*1050*/  SHF.R.S32.HI R0, RZ, 0x7, R4 ;  /* 0x00000007ff007819 */ /* 0x000fe40000011404 */
[----:B------:R-:W-:-:S03]  /*1060*/  LEA.HI R8, R3, R2, RZ, 0x4 ;  /* 0x0000000203087211 */ /* 0x000fc600078f20ff */
[----:B------:R1:W2:Y:S02]  /*1070*/  SHFL.IDX PT, R5, R0, RZ, 0x1f ;  /* 0x00001fff00057589 */ /* 0x0002a400000e0000 */
[----:B01----:R-:W-:Y:S05]  /*1080*/  @P0 BRA `(.L_x_122) ;  /* 0x0000000000080947 */ /* 0x003fea0003800000 */
[----:B------:R-:W0:Y:S02]  /*1090*/  SYNCS.PHASECHK.TRANS64.TRYWAIT P0, [R18+URZ+0x31600], R13 ;  /* 0x0316000d120075a7 */ /* 0x000e24000800017f */
[----:B0-----:R-:W-:Y:S05]  /*10a0*/  @!P0 BRA `(.L_x_123) ;  /* 0x000000d800f88947 */ /* 0x001fea0003800000 */
.L_x_122:
[----:B------:R-:W-:Y:S01]  /*10b0*/  LOP3.LUT R3, R4, 0xffffff80, RZ, 0xc0, !PT ;  /* 0xffffff8004037812 */ /* 0x000fe200078ec0ff */
[----:B------:R-:W1:Y:S01]  /*10c0*/  S2UR UR4, SR_CTAID.Y ;  /* 0x00000000000479c3 */ /* 0x000e620000002600 */
[----:B0-----:R-:W-:Y:S01]  /*10d0*/  LOP3.LUT R13, R8, 0xffffff0, RZ, 0xc0, !PT ;  /* 0x0ffffff0080d7812 */ /* 0x001fe200078ec0ff */
[----:B------:R-:W-:Y:S01]  /*10e0*/  IMAD.MOV.U32 R16, RZ, RZ, RZ ;  /* 0x000000ffff107224 */ /* 0x000fe200078e00ff */
[--C-:B------:R-:W-:Y:S01]  /*10f0*/  SHF.R.S32.HI R4, RZ, 0x5, R6.reuse ;  /* 0x00000005ff047819 */ /* 0x100fe20000011406 */
[C---:B------:R-:W-:Y:S01]  /*1100*/  IMAD.IADD R9, R2.reuse, 0x1, -R3 ;  /* 0x0000000102097824 */ /* 0x040fe200078e0a03 */
[----:B------:R-:W-:Y:S01]  /*1110*/  SHF.R.S32.HI R11, RZ, 0x1f, R6 ;  /* 0x0000001fff0b7819 */ /* 0x000fe20000011406 */
[----:B------:R-:W-:Y:S01]  /*1120*/  IMAD.IADD R13, R2, 0x1, -R13 ;  /* 0x00000001020d7824 */ /* 0x000fe200078e0a0d */
[C---:B------:R-:W-:Y:S01]  /*1130*/  LEA.HI R3, R0.reuse, R0, RZ, 0x1 ;  /* 0x0000000000037211 */ /* 0x040fe200078f08ff */
[----:B------:R-:W0:Y:S01]  /*1140*/  LDC.64 R14, c[0x0][0x2d8] ;  /* 0x0000b600ff0e7b82 */ /* 0x000e220000000a00 */
[----:B------:R-:W-:Y:S01]  /*1150*/  LEA.HI R11, R11, R4, RZ, 0x2 ;  /* 0x000000040b0b7211 */ /* 0x000fe200078f10ff */
[C---:B------:R-:W-:Y:S01]  /*1160*/  IMAD R8, R0.reuse, 0x800, R9 ;  /* 0x0000080000087824 */ /* 0x040fe200078e0209 */
[----:B--2---:R-:W-:Y:S01]  /*1170*/  LEA.HI R2, R5, R5, RZ, 0x1 ;  /* 0x0000000505027211 */ /* 0x004fe200078f08ff */
[----:B------:R-:W-:Y:S01]  /*1180*/  IMAD R6, R0, 0x40, R13 ;  /* 0x0000004000067824 */ /* 0x000fe200078e020d */
[----:B------:R-:W-:Y:S01]  /*1190*/  LOP3.LUT R3, R3, 0xfffffffe, RZ, 0xc0, !PT ;  /* 0xfffffffe03037812 */ /* 0x000fe200078ec0ff */
[----:B------:R-:W-:Y:S01]  /*11a0*/  IMAD.MOV.U32 R228, RZ, RZ, RZ ;  /* 0x000000ffffe47224 */ /* 0x000fe200078e00ff */
[----:B------:R-:W-:Y:S01]  /*11b0*/  LOP3.LUT R11, R11, 0xfffffc, RZ, 0xc0, !PT ;  /* 0x00fffffc0b0b7812 */ /* 0x000fe200078ec0ff */
[----:B------:R-:W-:Y:S01]  /*11c0*/  IMAD.MOV.U32 R19, RZ, RZ, RZ ;  /* 0x000000ffff137224 */ /* 0x000fe200078e00ff */
[----:B------:R-:W-:Y:S01]  /*11d0*/  LOP3.LUT R2, R2, 0xfffffffe, RZ, 0xc0, !PT ;  /* 0xfffffffe02027812 */ /* 0x000fe200078ec0ff */
[----:B------:R-:W-:Y:S01]  /*11e0*/  IMAD.IADD R3, R0, 0x1, -R3 ;  /* 0x0000000100037824 */ /* 0x000fe200078e0a03 */
[----:B------:R-:W-:Y:S01]  /*11f0*/  SHF.R.S32.HI R0, RZ, 0x1f, R9 ;  /* 0x0000001fff007819 */ /* 0x000fe20000011409 */
[----:B------:R-:W-:Y:S01]  /*1200*/  IMAD.IADD R11, R4, 0x1, -R11 ;  /* 0x00000001040b7824 */ /* 0x000fe200078e0a0b */
[----:B------:R-:W-:Y:S01]  /*1210*/  SEL R231, R233, RZ, !P1 ;  /* 0x000000ffe9e77207 */ /* 0x000fe20004800000 */
[----:B------:R-:W-:Y:S01]  /*1220*/  IMAD.IADD R4, R5, 0x1, -R2 ;  /* 0x0000000105047824 */ /* 0x000fe200078e0a02 */
[----:B------:R-:W-:Y:S01]  /*1230*/  LOP3.LUT R229, R21, 0x1, RZ, 0xfc, !PT ;  /* 0x0000000115e57812 */ /* 0x000fe200078efcff */
[----:B------:R-:W-:Y:S01]  /*1240*/  IMAD.SHL.U32 R2, R8, 0x4, RZ ;  /* 0x0000000408027824 */ /* 0x000fe200078e00ff */
[----:B-1----:R-:W-:Y:S01]  /*1250*/  USHF.R.S32.HI UR5, URZ, 0x1f, UR4 ;  /* 0x0000001f3f057899 */ /* 0x002fe20008011404 */
[----:B------:R-:W-:Y:S01]  /*1260*/  IMAD R13, R3, -0x8, R10 ;  /* 0xfffffff8030d7824 */ /* 0x000fe200078e020a */
[----:B------:R-:W-:Y:S01]  /*1270*/  LEA.HI R3, R0, R9, RZ, 0x2 ;  /* 0x0000000900037211 */ /* 0x000fe200078f10ff */
[----:B------:R-:W-:Y:S01]  /*1280*/  IMAD R11, R11, 0x10, R6 ;  /* 0x000000100b0b7824 */ /* 0x000fe200078e0206 */
[----:B------:R-:W-:-:S02]  /*1290*/  SHF.R.S32.HI R10, RZ, 0x1f, R2 ;  /* 0x0000001fff0a7819 */ /* 0x000fc40000011402 */
[----:B------:R-:W-:Y:S02]  /*12a0*/  CS2R R134, SRZ ;  /* 0x0000000000867805 */ /* 0x000fe4000001ff00 */
[----:B------:R-:W-:Y:S02]  /*12b0*/  IADD3 R2, P0, R2, R7, RZ ;  /* 0x0000000702027210 */ /* 0x000fe40007f1e0ff */
[----:B------:R-:W-:Y:S02]  /*12c0*/  CS2R R132, SRZ ;  /* 0x0000000000847805 */ /* 0x000fe4000001ff00 */
[--C-:B------:R-:W-:Y:S02]  /*12d0*/  SHF.R.S32.HI R5, RZ, 0x2, R3.reuse ;  /* 0x00000002ff057819 */ /* 0x100fe40000011403 */
[----:B------:R-:W-:Y:S02]  /*12e0*/  CS2R R130, SRZ ;  /* 0x0000000000827805 */ /* 0x000fe4000001ff00 */
[----:B------:R-:W-:-:S02]  /*12f0*/  SHF.R.S32.HI R6, RZ, 0x1f, R3 ;  /* 0x0000001fff067819 */ /* 0x000fc40000011403 */
[----:B------:R-:W-:Y:S02]  /*1300*/  CS2R R128, SRZ ;  /* 0x0000000000807805 */ /* 0x000fe4000001ff00 */
[----:B------:R-:W-:Y:S02]  /*1310*/  LOP3.LUT R8, R3, 0xfffffffc, RZ, 0xc0, !PT ;  /* 0xfffffffc03087812 */ /* 0x000fe400078ec0ff */
[----:B------:R-:W-:Y:S02]  /*1320*/  CS2R R126, SRZ ;  /* 0x00000000007e7805 */ /* 0x000fe4000001ff00 */
[----:B------:R-:W-:Y:S01]  /*1330*/  LEA.HI.X.SX32 R3, R7, R10, 0x1, P0 ;  /* 0x0000000a07037211 */ /* 0x000fe200000f0eff */
[----:B0-----:R-:W-:Y:S01]  /*1340*/  IMAD R10, R14, UR5, RZ ;  /* 0x000000050e0a7c24 */ /* 0x001fe2000f8e02ff */
[----:B------:R-:W-:Y:S01]  /*1350*/  LEA.HI R6, R6, R5, RZ, 0x3 ;  /* 0x0000000506067211 */ /* 0x000fe200078f18ff */
[----:B------:R-:W-:Y:S01]  /*1360*/  IMAD.IADD R8, R9, 0x1, -R8 ;  /* 0x0000000109087824 */ /* 0x000fe200078e0a08 */
[----:B------:R-:W-:Y:S01]  /*1370*/  SHF.R.S32.HI R7, RZ, 0x1f, R233 ;  /* 0x0000001fff077819 */ /* 0x000fe200000114e9 */
[----:B------:R-:W-:Y:S01]  /*1380*/  IMAD.WIDE.U32 R2, R14, UR4, R2 ;  /* 0x000000040e027c25 */ /* 0x000fe2000f8e0002 */
[----:B------:R-:W-:-:S02]  /*1390*/  LOP3.LUT R6, R6, 0xfffffff8, RZ, 0xc0, !PT ;  /* 0xfffffff806067812 */ /* 0x000fc400078ec0ff */
[----:B------:R-:W-:Y:S02]  /*13a0*/  CS2R R124, SRZ ;  /* 0x00000000007c7805 */ /* 0x000fe4000001ff00 */
[----:B------:R-:W-:Y:S01]  /*13b0*/  LEA.HI R0, R0, R9, RZ, 0x5 ;  /* 0x0000000900007211 */ /* 0x000fe200078f28ff */
[----:B------:R-:W-:Y:S01]  /*13c0*/  IMAD R9, R15, UR4, R10 ;  /* 0x000000040f097c24 */ /* 0x000fe2000f8e020a */
[----:B------:R-:W-:Y:S01]  /*13d0*/  SEL R7, R7, RZ, !P1 ;  /* 0x000000ff07077207 */ /* 0x000fe20004800000 */
[----:B------:R-:W-:Y:S01]  /*13e0*/  ULDC.64 UR4, c[0x0][0x2e0] ;  /* 0x0000b80000047ab9 */ /* 0x000fe20000000a00 */
[----:B------:R-:W-:Y:S01]  /*13f0*/  IMAD.IADD R5, R5, 0x1, -R6 ;  /* 0x0000000105057824 */ /* 0x000fe200078e0a06 */
[----:B------:R-:W-:Y:S01]  /*1400*/  SHF.R.S32.HI R232, RZ, 0x5, R0 ;  /* 0x00000005ffe87819 */ /* 0x000fe20000011400 */
[----:B------:R-:W-:Y:S01]  /*1410*/  IMAD.IADD R3, R3, 0x1, R9 ;  /* 0x0000000103037824 */ /* 0x000fe200078e0209 */
[----:B------:R-:W-:Y:S01]  /*1420*/  CS2R R122, SRZ ;  /* 0x00000000007a7805 */ /* 0x000fe2000001ff00 */
[----:B------:R-:W-:Y:S01]  /*1430*/  IMAD R6, R7, UR4, RZ ;  /* 0x0000000407067c24 */ /* 0x000fe2000f8e02ff */
[----:B------:R-:W-:Y:S01]  /*1440*/  CS2R R120, SRZ ;  /* 0x0000000000787805 */ /* 0x000fe2000001ff00 */
[----:B------:R-:W-:Y:S01]  /*1450*/  IMAD R232, R232, 0x10, R5 ;  /* 0x00000010e8e87824 */ /* 0x000fe200078e0205 */
[----:B------:R-:W-:Y:S01]  /*1460*/  CS2R R118, SRZ ;  /* 0x0000000000767805 */ /* 0x000fe2000001ff00 */
[C---:B------:R-:W-:Y:S01]  /*1470*/  IMAD R7, R231.reuse, UR5, R6 ;  /* 0x00000005e7077c24 */ /* 0x040fe2000f8e0206 */
[----:B------:R-:W-:Y:S01]  /*1480*/  CS2R R116, SRZ ;  /* 0x0000000000747805 */ /* 0x000fe2000001ff00 */
[----:B------:R-:W-:Y:S01]  /*1490*/  IMAD.WIDE.U32 R230, R231, UR4, R2 ;  /* 0x00000004e7e67c25 */ /* 0x000fe2000f8e0002 */
[----:B------:R-:W-:-:S02]  /*14a0*/  CS2R R114, SRZ ;  /* 0x0000000000727805 */ /* 0x000fc4000001ff00 */
[----:B------:R-:W-:Y:S02]  /*14b0*/  CS2R R112, SRZ ;  /* 0x0000000000707805 */ /* 0x000fe4000001ff00 */
[----:B------:R-:W-:Y:S01]  /*14c0*/  CS2R R110, SRZ ;  /* 0x00000000006e7805 */ /* 0x000fe2000001ff00 */
[----:B------:R-:W-:Y:S01]  /*14d0*/  IMAD.SHL.U32 R5, R11, 0x8, RZ ;  /* 0x000000080b057824 */ /* 0x000fe200078e00ff */
[----:B------:R-:W-:Y:S01]  /*14e0*/  CS2R R108, SRZ ;  /* 0x00000000006c7805 */ /* 0x000fe2000001ff00 */
[----:B------:R-:W-:Y:S01]  /*14f0*/  IMAD R0, R8, -0x2, R13 ;  /* 0xfffffffe08007824 */ /* 0x000fe200078e020d */
[----:B------:R-:W-:Y:S01]  /*1500*/  CS2R R106, SRZ ;  /* 0x00000000006a7805 */ /* 0x000fe2000001ff00 */
[----:B------:R-:W-:Y:S01]  /*1510*/  IMAD.MOV.U32 R3, RZ, RZ, RZ ;  /* 0x000000ffff037224 */ /* 0x000fe200078e00ff */
        /* <DEDUP_REMOVED lines=66> */
[----:B------:R-:W-:Y:S01]  /*1940*/  IMAD R2, R5, 0x2, R18 ;  /* 0x0000000205027824 */ /* 0x000fe200078e0212 */
[----:B------:R-:W-:Y:S01]  /*1950*/  ULDC UR61, c[0x0][0x75c] ;  /* 0x0001d700003d7ab9 */ /* 0x000fe20000000800 */
[----:B------:R-:W-:Y:S01]  /*1960*/  IMAD.IADD R234, R231, 0x1, R7 ;  /* 0x00000001e7ea7824 */ /* 0x000fe200078e0207 */
[----:B------:R-:W-:-:S06]  /*1970*/  ULDC UR60, c[0x0][0x744] ;  /* 0x0001d100003c7ab9 */ /* 0x000fcc0000000800 */
.L_x_134:
[----:B------:R-:W-:-:S13]  /*1980*/  ISETP.NE.AND P0, PT, R229, 0x3, PT ;  /* 0x00000003e500780c */ /* 0x000fda0003f05270 */
[----:B0-----:R-:W-:Y:S05]  /*1990*/  @!P0 BRA `(.L_x_124) ;  /* 0x0000000000048947 */ /* 0x001fea0003800000 */
[----:B------:R-:W-:Y:S01]  /*19a0*/  BPT.TRAP 0x1 ;  /* 0x000000040000795c */ /* 0x000fe20000300000 */
.L_x_124:
[----:B------:R-:W-:Y:S01]  /*19b0*/  IMAD R17, R3, 0x8, R18 ;  /* 0x0000000803117824 */ /* 0x000fe200078e0212 */
[----:B------:R-:W-:-:S04]  /*19c0*/  SHF.L.U32 R8, R228, 0x1f, RZ ;  /* 0x0000001fe4087819 */ /* 0x000fc800000006ff */
[----:B------:R0:W1:Y:S01]  /*19d0*/  SYNCS.PHASECHK.TRANS64.TRYWAIT P1, [R17+URZ+0x31610], R8 ;  /* 0x03161008110075a7 */ /* 0x000062000802017f */
[----:B------:R-:W-:Y:S05]  /*19e0*/  @!P0 BRA `(.L_x_125) ;  /* 0x0000000000048947 */ /* 0x000fea0003800000 */
[----:B------:R-:W-:Y:S01]  /*19f0*/  BPT.TRAP 0x1 ;  /* 0x000000040000795c */ /* 0x000fe20000300000 */
.L_x_125:
[----:B------:R-:W-:Y:S02]  /*1a00*/  VIADD R6, R18, 0x14100 ;  /* 0x0001410012067836 */ /* 0x000fe40000000000 */
[----:B------:R-:W-:-:S03]  /*1a10*/  IMAD R5, R4, 0x400, R18 ;  /* 0x0000040004057824 */ /* 0x000fc600078e0212 */
[----:B------:R-:W-:Y:S02]  /*1a20*/  SHF.R.U32.HI R6, RZ, 0x4, R6 ;  /* 0x00000004ff067819 */ /* 0x000fe40000011606 */
[----:B------:R-:W-:Y:S02]  /*1a30*/  SHF.R.U32.HI R7, RZ, 0x4, R5 ;  /* 0x00000004ff077819 */ /* 0x000fe40000011605 */
[----:B------:R-:W-:Y:S02]  /*1a40*/  LOP3.LUT R6, R6, 0x3fff, RZ, 0xc0, !PT ;  /* 0x00003fff06067812 */ /* 0x000fe400078ec0ff */
[----:B------:R-:W-:Y:S02]  /*1a50*/  LOP3.LUT R7, R7, 0x3fff, RZ, 0xc0, !PT ;  /* 0x00003fff07077812 */ /* 0x000fe400078ec0ff */
[----:B------:R-:W-:Y:S02]  /*1a60*/  LOP3.LUT R10, R6, 0x10000, RZ, 0xfc, !PT ;  /* 0x00010000060a7812 */ /* 0x000fe400078efcff */
[----:B------:R-:W-:Y:S01]  /*1a70*/  LOP3.LUT R6, R7, 0x10000, RZ, 0xfc, !PT ;  /* 0x0001000007067812 */ /* 0x000fe200078efcff */
[----:B-1----:R-:W-:Y:S06]  /*1a80*/  @P1 BRA `(.L_x_126) ;  /* 0x0000000000081947 */ /* 0x002fec0003800000 */
[----:B------:R-:W1:Y:S02]  /*1a90*/  SYNCS.PHASECHK.TRANS64.TRYWAIT P1, [R17+URZ+0x31610], R8 ;  /* 0x03161008110075a7 */ /* 0x000e64000802017f */
[----:B-1----:R-:W-:Y:S05]  /*1aa0*/  @!P1 BRA `(.L_x_127) ;  /* 0x000000d0008c9947 */ /* 0x002fea0003800000 */
.L_x_126:
[----:B------:R-:W-:Y:S01]  /*1ab0*/  IMAD R7, R3, 0x800, R10 ;  /* 0x0000080003077824 */ /* 0x000fe200078e020a */
[C---:B------:R-:W-:Y:S01]  /*1ac0*/  R2UR UR6, R6.reuse ;  /* 0x00000000060672ca */ /* 0x040fe200000e0000 */
[C---:B01----:R-:W-:Y:S01]  /*1ad0*/  VIADD R8, R6.reuse, 0x80 ;  /* 0x0000008006087836 */ /* 0x043fe20000000000 */
        /* <DEDUP_REMOVED lines=407> */
[----:B------:R-:W-:Y:S01]  /*3450*/  VIADD R8, R6, 0x806 ;  /* 0x0000080606087836 */ /* 0x000fe20000000000 */
[----:B------:R-:W-:Y:S01]  /*3460*/  UMOV UR7, 0x40000000 ;  /* 0x4000000000077882 */ /* 0x000fe20000000000 */
[----:B------:R-:W-:Y:S01]  /*3470*/  UMOV UR5, 0x40000040 ;  /* 0x4000004000057882 */ /* 0x000fe20000000000 */
[----:B------:R-:W-:Y:S01]  /*3480*/  R2UR UR9, R7 ;  /* 0x00000000070972ca */ /* 0x000fe200000e0000 */
[----:B------:R-:W-:Y:S01]  /*3490*/  IMAD R7, R3, 0x40, R232 ;  /* 0x0000004003077824 */ /* 0x000fe200078e02e8 */
[----:B------:R-:W-:Y:S01]  /*34a0*/  R2UR UR8, R8 ;  /* 0x00000000080872ca */ /* 0x000fe200000e0000 */
[----:B------:R-:W-:-:S02]  /*34b0*/  VIADD R8, R6, 0x906 ;  /* 0x0000090606087836 */ /* 0x000fc40000000000 */
[----:B------:R-:W-:Y:S02]  /*34c0*/  IMAD R7, R7, 0x4, R18 ;  /* 0x0000000407077824 */ /* 0x000fe400078e0212 */
[----:B------:R-:W-:Y:S01]  /*34d0*/  VIADD R6, R6, 0x986 ;  /* 0x0000098606067836 */ /* 0x000fe20000000000 */
[----:B------:R-:W-:Y:S02]  /*34e0*/  R2UR UR10, R8 ;  /* 0x00000000080a72ca */ /* 0x000fe400000e0000 */
[----:B------:R0:W1:Y:S02]  /*34f0*/  LDS R8, [R7+0x2c100] ;  /* 0x02c1000007087984 */ /* 0x0000640000000800 */
[----:B------:R-:W-:Y:S02]  /*3500*/  R2UR UR11, R6 ;  /* 0x00000000060b72ca */ /* 0x000fe400000e0000 */
[----:B------:R0:W2:Y:S01]  /*3510*/  LDS R9, [R7+0x2c120] ;  /* 0x02c1200007097984 */ /* 0x0000a20000000800 */
        /* <DEDUP_REMOVED lines=12> */
[----:B------:R-:W-:Y:S01]  /*35e0*/  HGMMA.64x8x16.F32 R40, gdesc[UR4], R40, gsb0 ;  /* 0x00000000042879f0 */ /* 0x000fe20008000828 */
[----:B0-----:R-:W-:Y:S05]  /*35f0*/  @!P0 BRA `(.L_x_128) ;  /* 0x0000000000048947 */ /* 0x001fea0003800000 */
[----:B------:R-:W-:Y:S01]  /*3600*/  BPT.TRAP 0x1 ;  /* 0x000000040000795c */ /* 0x000fe20000300000 */
.L_x_128:
[----:B------:R-:W-:-:S04]  /*3610*/  SHF.L.U32 R11, R19, 0x1f, RZ ;  /* 0x0000001f130b7819 */ /* 0x000fc800000006ff */
[----:B------:R0:W3:Y:S01]  /*3620*/  SYNCS.PHASECHK.TRANS64.TRYWAIT P1, [R18+URZ+0x31630], R11 ;  /* 0x0316300b120075a7 */ /* 0x0000e2000802017f */
[----:B------:R-:W-:Y:S05]  /*3630*/  @!P0 BRA `(.L_x_129) ;  /* 0x0000000000048947 */ /* 0x000fea0003800000 */
[----:B------:R-:W-:Y:S01]  /*3640*/  BPT.TRAP 0x1 ;  /* 0x000000040000795c */ /* 0x000fe20000300000 */
.L_x_129:
        /* <DEDUP_REMOVED lines=8> */
[----:B---3--:R-:W-:Y:S06]  /*36d0*/  @P1 BRA `(.L_x_130) ;  /* 0x0000000000081947 */ /* 0x008fec0003800000 */
[----:B------:R-:W3:Y:S02]  /*36e0*/  SYNCS.PHASECHK.TRANS64.TRYWAIT P1, [R18+URZ+0x31630], R11 ;  /* 0x0316300b120075a7 */ /* 0x000ee4000802017f */
[----:B---3--:R-:W-:Y:S05]  /*36f0*/  @!P1 BRA `(.L_x_131) ;  /* 0x000000b4008c9947 */ /* 0x008fea0003800000 */
.L_x_130:
[C---:B------:R-:W-:Y:S01]  /*3700*/  VIADD R10, R6.reuse, 0x80 ;  /* 0x00000080060a7836 */ /* 0x040fe20000000000 */
[----:B------:R-:W-:Y:S01]  /*3710*/  R2UR UR4, R7 ;  /* 0x00000000070472ca */ /* 0x000fe200000e0000 */
[C---:B0--3--:R-:W-:Y:S01]  /*3720*/  VIADD R11, R6.reuse, 0x100 ;  /* 0x00000100060b7836 */ /* 0x049fe20000000000 */
[----:B------:R-:W-:Y:S01]  /*3730*/  R2UR UR6, R6 ;  /* 0x00000000060672ca */ /* 0x000fe200000e0000 */
[----:B------:R-:W-:Y:S01]  /*3740*/  WARPGROUP.ARRIVE ;  /* 0x00000000000079c5 */ /* 0x000fe20000000000 */
[----:B------:R-:W-:Y:S01]  /*3750*/  R2UR UR8, R10 ;  /* 0x000000000a0872ca */ /* 0x000fe200000e0000 */
[C---:B------:R-:W-:Y:S01]  /*3760*/  VIADD R10, R6.reuse, 0x180 ;  /* 0x00000180060a7836 */ /* 0x040fe20000000000 */
[----:B------:R-:W-:Y:S01]  /*3770*/  R2UR UR9, R11 ;  /* 0x000000000b0972ca */ /* 0x000fe200000e0000 */
[----:B------:R-:W-:Y:S01]  /*3780*/  VIADD R11, R6, 0x200 ;  /* 0x00000200060b7836 */ /* 0x000fe20000000000 */
[----:B------:R-:W-:Y:S01]  /*3790*/  UMOV UR5, 0x40000040 ;  /* 0x4000004000057882 */ /* 0x000fe20000000000 */
[----:B------:R-:W-:Y:S01]  /*37a0*/  UMOV UR7, 0x40000000 ;  /* 0x4000000000077882 */ /* 0x000fe20000000000 */
[----:B------:R-:W-:Y:S01]  /*37b0*/  R2UR UR10, R10 ;  /* 0x000000000a0a72ca */ /* 0x000fe200000e0000 */
[----:B------:R-:W-:Y:S01]  /*37c0*/  VIADD R10, R6, 0x2 ;  /* 0x00000002060a7836 */ /* 0x000fe20000000000 */
[----:B------:R-:W-:Y:S01]  /*37d0*/  R2UR UR11, R11 ;  /* 0x000000000b0b72ca */ /* 0x000fe200000e0000 */
[----:B------:R-:W-:Y:S01]  /*37e0*/  UMOV UR57, 0x40000040 ;  /* 0x4000004000397882 */ /* 0x000fe20000000000 */
[C---:B------:R-:W-:Y:S01]  /*37f0*/  ISETP.GT.AND P1, PT, R0.reuse, RZ, PT ;  /* 0x000000ff0000720c */ /* 0x040fe20003f24270 */
[----:B------:R-:W-:Y:S01]  /*3800*/  HGMMA.64x8x16.F32 R44, gdesc[UR4], RZ, !UPT ;  /* 0x00000000042c79f0 */ /* 0x000fe2000c7008ff */
[----:B------:R-:W-:Y:S01]  /*3810*/  UMOV UR7, 0x40000000 ;  /* 0x4000000000077882 */ /* 0x000fe20000000000 */
[----:B------:R-:W-:Y:S01]  /*3820*/  UMOV UR6, UR8 ;  /* 0x0000000800067c82 */ /* 0x000fe20008000000 */
[C---:B------:R-:W-:Y:S01]  /*3830*/  ISETP.GT.AND P6, PT, R0.reuse, 0x10, PT ;  /* 0x000000100000780c */ /* 0x040fe20003fc4270 */
[----:B------:R-:W-:Y:S01]  /*3840*/  HGMMA.64x8x16.F32 R48, gdesc[UR4], RZ, !UPT ;  /* 0x00000000043079f0 */ /* 0x000fe2000c7008ff */
[----:B------:R-:W-:Y:S01]  /*3850*/  UMOV UR6, UR9 ;  /* 0x0000000900067c82 */ /* 0x000fe20008000000 */
[----:B------:R-:W-:Y:S01]  /*3860*/  UMOV UR7, 0x40000000 ;  /* 0x4000000000077882 */ /* 0x000fe20000000000 */
        /* <DEDUP_REMOVED lines=11> */
[C---:B------:R-:W-:Y:S01]  /*3920*/  VIADD R10, R7.reuse, 0x2 ;  /* 0x00000002070a7836 */ /* 0x040fe20000000000 */
[----:B------:R-:W-:Y:S01]  /*3930*/  UMOV UR7, 0x40000000 ;  /* 0x4000000000077882 */ /* 0x000fe20000000000 */
[----:B------:R-:W-:Y:S01]  /*3940*/  UMOV UR5, 0x40000040 ;  /* 0x4000004000057882 */ /* 0x000fe20000000000 */
[----:B------:R-:W-:Y:S01]  /*3950*/  ISETP.GT.AND P5, PT, R0, 0x31, PT ;  /* 0x000000310000780c */ /* 0x000fe20003fa4270 */
[----:B------:R-:W-:Y:S01]  /*3960*/  UMOV UR59, 0x40 ;  /* 0x00000040003b7882 */ /* 0x000fe20000000000 */
[----:B------:R-:W-:Y:S01]  /*3970*/  R2UR UR4, R10 ;  /* 0x000000000a0472ca */ /* 0x000fe200000e0000 */
[----:B------:R-:W-:Y:S01]  /*3980*/  VIADD R10, R6, 0x82 ;  /* 0x00000082060a7836 */ /* 0x000fe20000000000 */
[----:B------:R-:W-:Y:S01]  /*3990*/  UMOV UR13, UR57 ;  /* 0x00000039000d7c82 */ /* 0x000fe20008000000 */
[----:B------:R-:W-:Y:S01]  /*39a0*/  UMOV UR15, 0x40 ;  /* 0x00000040000f7882 */ /* 0x000fe20000000000 */
[----:B------:R-:W-:Y:S01]  /*39b0*/  UMOV UR17, UR57 ;  /* 0x0000003900117c82 */ /* 0x000fe20008000000 */
[----:B------:R-:W-:Y:S01]  /*39c0*/  UMOV UR19, 0x40 ;  /* 0x0000004000137882 */ /* 0x000fe20000000000 */
[----:B------:R-:W-:Y:S01]  /*39d0*/  R2UR UR8, R10 ;  /* 0x000000000a0872ca */ /* 0x000fe200000e0000 */
[----:B------:R-:W-:Y:S01]  /*39e0*/  VIADD R10, R6, 0x102 ;  /* 0x00000102060a7836 */ /* 0x000fe20000000000 */
[----:B------:R-:W-:Y:S01]  /*39f0*/  UMOV UR49, 0x40000040 ;  /* 0x4000004000317882 */ /* 0x000fe20000000000 */
[----:B------:R-:W-:Y:S01]  /*3a00*/  UMOV UR51, 0x40 ;  /* 0x0000004000337882 */ /* 0x000fe20000000000 */
[----:B------:R-:W-:Y:S01]  /*3a10*/  UMOV UR53, UR49 ;  /* 0x0000003100357c82 */ /* 0x000fe20008000000 */
[----:B------:R-:W-:Y:S01]  /*3a20*/  UMOV UR55, 0x40 ;  /* 0x0000004000377882 */ /* 0x000fe20000000000 */
[----:B------:R-:W-:Y:S01]  /*3a30*/  R2UR UR9, R10 ;  /* 0x000000000a0972ca */ /* 0x000fe200000e0000 */
[----:B------:R-:W-:Y:S01]  /*3a40*/  VIADD R10, R6, 0x182 ;  /* 0x00000182060a7836 */ /* 0x000fe20000000000 */
[----:B------:R-:W-:Y:S01]  /*3a50*/  UMOV UR45, UR49 ;  /* 0x00000031002d7c82 */ /* 0x000fe20008000000 */
[----:B------:R-:W-:Y:S01]  /*3a60*/  UMOV UR47, 0x40 ;  /* 0x00000040002f7882 */ /* 0x000fe20000000000 */
[----:B------:R-:W-:Y:S01]  /*3a70*/  UMOV UR29, 0x40000040 ;  /* 0x40000040001d7882 */ /* 0x000fe20000000000 */
        /* <DEDUP_REMOVED lines=8> */
[----:B------:R-:W-:Y:S01]  /*3b00*/  HGMMA.64x8x16.F32 R44, gdesc[UR4], R44 ;  /* 0x00000000042c79f0 */ /* 0x000fe2000870082c */
[----:B------:R-:W-:Y:S01]  /*3b10*/  UMOV UR6, UR8 ;  /* 0x0000000800067c82 */ /* 0x000fe20008000000 */
[----:B------:R-:W-:Y:S01]  /*3b20*/  UMOV UR7, 0x40000000 ;  /* 0x4000000000077882 */ /* 0x000fe20000000000 */
[----:B------:R-:W-:Y:S01]  /*3b30*/  VIADD R10, R6, 0x4 ;  /* 0x00000004060a7836 */ /* 0x000fe20000000000 */
        /* <DEDUP_REMOVED lines=15> */
[----:B------:R-:W-:Y:S01]  /*3c30*/  UMOV UR7, 0x40000000 ;  /* 0x4000000000077882 */ /* 0x000fe20000000000 */
[----:B------:R-:W-:Y:S01]  /*3c40*/  UMOV UR5, 0x40000040 ;  /* 0x4000004000057882 */ /* 0x000fe20000000000 */
[----:B------:R-:W-:Y:S01]  /*3c50*/  UMOV UR27, 0x40 ;  /* 0x00000040001b7882 */ /* 0x000fe20000000000 */
[----:B------:R-:W-:Y:S01]  /*3c60*/  UMOV UR23, 0x40 ;  /* 0x0000004000177882 */ /* 0x000fe20000000000 */
[----:B------:R-:W-:Y:S01]  /*3c70*/  R2UR UR4, R10 ;  /* 0x000000000a0472ca */ /* 0x000fe200000e0000 */
[----:B------:R-:W-:-:S05]  /*3c80*/  VIADD R10, R6, 0x84 ;  /* 0x00000084060a7836 */ /* 0x000fca0000000000 */
[----:B------:R-:W-:Y:S01]  /*3c90*/  R2UR UR8, R10 ;  /* 0x000000000a0872ca */ /* 0x000fe200000e0000 */
[----:B------:R-:W-:-:S05]  /*3ca0*/  VIADD R10, R6, 0x104 ;  /* 0x00000104060a7836 */ /* 0x000fca0000000000 */
[----:B------:R-:W-:Y:S01]  /*3cb0*/  R2UR UR9, R10 ;  /* 0x000000000a0972ca */ /* 0x000fe200000e0000 */
[----:B------:R-:W-:-:S05]  /*3cc0*/  VIADD R10, R6, 0x184 ;  /* 0x00000184060a7836 */ /* 0x000fca0000000000 */
[----:B------:R-:W-:Y:S01]  /*3cd0*/  R2UR UR10, R10 ;  /* 0x000000000a0a72ca */ /* 0x000fe200000e0000 */
[----:B------:R-:W-:-:S05]  /*3ce0*/  VIADD R10, R6, 0x204 ;  /* 0x00000204060a7836 */ /* 0x000fca0000000000 */
[----:B------:R-:W-:Y:S01]  /*3cf0*/  R2UR UR11, R10 ;  /* 0x000000000a0b72ca */ /* 0x000fe200000e0000 */
[----:B------:R-:W-:Y:S01]  /*3d00*/  HGMMA.64x8x16.F32 R44, gdesc[UR4], R44 ;  /* 0x00000000042c79f0 */ /* 0x000fe2000870082c */
[----:B------:R-:W-:Y:S01]  /*3d10*/  UMOV UR6, UR8 ;  /* 0x0000000800067c82 */ /* 0x000fe20008000000 */
[----:B------:R-:W-:Y:S01]  /*3d20*/  UMOV UR7, 0x40000000 ;  /* 0x4000000000077882 */ /* 0x000fe20000000000 */
        /* <DEDUP_REMOVED lines=13> */
[----:B------:R-:W-:Y:S01]  /*3e00*/  UMOV UR7, 0x40000000 ;  /* 0x4000000000077882 */ /* 0x000fe20000000000 */
[----:B------:R-:W-:-:S03]  /*3e10*/  UMOV UR5, 0x40000040 ;  /* 0x4000004000057882 */ /* 0x000fc60000000000 */
        /* <DEDUP_REMOVED lines=294> */
[C---:B------:R-:W-:Y:S01]  /*5080*/  VIADD R10, R7.reuse, 0x604 ;  /* 0x00000604070a7836 */ /* 0x040fe20000000000 */
[----:B------:R-:W-:Y:S01]  /*5090*/  UMOV UR7, 0x40000000 ;  /* 0x4000000000077882 */ /* 0x000fe20000000000 */
[----:B------:R-:W-:Y:S01]  /*50a0*/  UMOV UR5, 0x40000040 ;  /* 0x4000004000057882 */ /* 0x000fe20000000000 */
[----:B------:R-:W-:Y:S02]  /*50b0*/  VIADD R7, R7, 0x606 ;  /* 0x0000060607077836 */ /* 0x000fe40000000000 */
        /* <DEDUP_REMOVED lines=31> */
[C---:B------:R-:W-:Y:S02]  /*52b0*/  VIADD R7, R6.reuse, 0x906 ;  /* 0x0000090606077836 */ /* 0x040fe40000000000 */
[----:B------:R-:W-:-:S03]  /*52c0*/  VIADD R6, R6, 0x986 ;  /* 0x0000098606067836 */ /* 0x000fc60000000000 */
[----:B------:R-:W-:Y:S02]  /*52d0*/  R2UR UR10, R7 ;  /* 0x00000000070a72ca */ /* 0x000fe400000e0000 */
[----:B------:R-:W-:Y:S01]  /*52e0*/  R2UR UR11, R6 ;  /* 0x00000000060b72ca */ /* 0x000fe200000e0000 */
[----:B------:R-:W-:Y:S01]  /*52f0*/  HGMMA.64x8x16.F32 R44, gdesc[UR4], R44 ;  /* 0x00000000042c79f0 */ /* 0x000fe2000870082c */
[----:B------:R-:W-:Y:S01]  /*5300*/  UMOV UR6, UR8 ;  /* 0x0000000800067c82 */ /* 0x000fe20008000000 */
[----:B------:R-:W-:Y:S02]  /*5310*/  UMOV UR7, 0x40000000 ;  /* 0x4000000000077882 */ /* 0x000fe40000000000 */
[----:B------:R-:W-:Y:S01]  /*5320*/  HGMMA.64x8x16.F32 R48, gdesc[UR4], R48 ;  /* 0x00000000043079f0 */ /* 0x000fe20008700830 */
[----:B------:R-:W-:Y:S01]  /*5330*/  UMOV UR6, UR9 ;  /* 0x0000000900067c82 */ /* 0x000fe20008000000 */
[----:B------:R-:W-:Y:S01]  /*5340*/  UMOV UR7, 0x40000000 ;  /* 0x4000000000077882 */ /* 0x000fe20000000000 */
[----:B------:R-:W-:Y:S01]  /*5350*/  UMOV UR9, UR57 ;  /* 0x0000003900097c82 */ /* 0x000fe20008000000 */
[----:B------:R-:W-:Y:S02]  /*5360*/  HGMMA.64x8x16.F32 R52, gdesc[UR4], R52 ;  /* 0x00000000043479f0 */ /* 0x000fe40008700834 */
[----:B------:R-:W-:Y:S01]  /*5370*/  UMOV UR6, UR10 ;  /* 0x0000000a00067c82 */ /* 0x000fe20008000000 */
[----:B------:R-:W-:-:S02]  /*5380*/  UMOV UR7, 0x40000000 ;  /* 0x4000000000077882 */ /* 0x000fc40000000000 */
[----:B------:R-:W-:Y:S01]  /*5390*/  HGMMA.64x8x16.F32 R216, gdesc[UR4], R216 ;  /* 0x0000000004d879f0 */ /* 0x000fe200087008d8 */
[----:B------:R-:W-:Y:S01]  /*53a0*/  UMOV UR6, UR11 ;  /* 0x0000000b00067c82 */ /* 0x000fe20008000000 */
[----:B------:R-:W-:Y:S01]  /*53b0*/  UMOV UR7, 0x40000000 ;  /* 0x4000000000077882 */ /* 0x000fe20000000000 */
[----:B------:R-:W-:Y:S01]  /*53c0*/  UMOV UR11, 0x40 ;  /* 0x00000040000b7882 */ /* 0x000fe20000000000 */
[----:B------:R-:W-:Y:S03]  /*53d0*/  HGMMA.64x8x16.F32 R220, gdesc[UR4], R220, gsb0 ;  /* 0x0000000004dc79f0 */ /* 0x000fe600080008dc */
[----:B------:R-:W-:Y:S02]  /*53e0*/  WARPGROUP.DEPBAR.LE gsb0, 0x1 ;  /* 0x00008000000079c5 */ /* 0x000fe40000010100 */
[----:B------:R-:W-:Y:S01]  /*53f0*/  FMUL.FTZ R10, R24, UR61 ;  /* 0x0000003d180a7c20 */ /* 0x000fe20008410000 */
[----:B------:R-:W-:Y:S01]  /*5400*/  FMUL.FTZ R11, R26, UR61 ;  /* 0x0000003d1a0b7c20 */ /* 0x000fe20008410000 */
[----:B------:R-:W-:Y:S01]  /*5410*/  FMUL.FTZ R12, R25, UR61 ;  /* 0x0000003d190c7c20 */ /* 0x000fe20008410000 */
[----:B------:R-:W-:Y:S01]  /*5420*/  FMUL.FTZ R13, R27, UR61 ;  /* 0x0000003d1b0d7c20 */ /* 0x000fe20008410000 */
[----:B------:R-:W-:-:S02]  /*5430*/  IMAD R27, R232, 0x4, R18 ;  /* 0x00000004e81b7824 */ /* 0x000fc400078e0212 */
[----:B------:R-:W-:Y:S01]  /*5440*/  FMUL.FTZ R24, R28, UR61 ;  /* 0x0000003d1c187c20 */ /* 0x000fe20008410000 */
[----:B------:R-:W0:Y:S01]  /*5450*/  MUFU.TANH R10, R10 ;  /* 0x0000000a000a7308 */ /* 0x000e220000002400 */
[----:B------:R-:W-:Y:S01]  /*5460*/  FMUL.FTZ R25, R29, UR61 ;  /* 0x0000003d1d197c20 */ /* 0x000fe20008410000 */
[----:B------:R-:W-:Y:S01]  /*5470*/  FMUL.FTZ R28, R32, UR61 ;  /* 0x0000003d201c7c20 */ /* 0x000fe20008410000 */
[----:B------:R-:W3:Y:S01]  /*5480*/  LDS R15, [R27+0x2c300] ;  /* 0x02c300001b0f7984 */ /* 0x000ee20000000800 */
[----:B------:R-:W-:Y:S01]  /*5490*/  FMUL.FTZ R29, R35, UR61 ;  /* 0x0000003d231d7c20 */ /* 0x000fe20008410000 */
[----:B------:R-:W-:Y:S01]  /*54a0*/  FMUL.FTZ R26, R30, UR61 ;  /* 0x0000003d1e1a7c20 */ /* 0x000fe20008410000 */
[----:B------:R-:W-:Y:S01]  /*54b0*/  FMUL.FTZ R30, R36, UR61 ;  /* 0x0000003d241e7c20 */ /* 0x000fe20008410000 */
[----:B------:R4:W5:Y:S01]  /*54c0*/  LDS R14, [R27+0x2c320] ;  /* 0x02c320001b0e7984 */ /* 0x0009620000000800 */
[----:B------:R-:W2:Y:S01]  /*54d0*/  MUFU.TANH R11, R11 ;  /* 0x0000000b000b7308 */ /* 0x000ea20000002400 */
[----:B------:R-:W-:Y:S01]  /*54e0*/  FMUL.FTZ R36, R40, UR61 ;  /* 0x0000003d28247c20 */ /* 0x000fe20008410000 */
[----:B------:R-:W-:Y:S01]  /*54f0*/  FMUL.FTZ R32, R38, UR61 ;  /* 0x0000003d26207c20 */ /* 0x000fe20008410000 */
[----:B------:R-:W-:Y:S01]  /*5500*/  FMUL.FTZ R39, R39, UR61 ;  /* 0x0000003d27277c20 */ /* 0x000fe20008410000 */
[----:B------:R-:W-:Y:S01]  /*5510*/  FMUL.FTZ R40, R42, UR61 ;  /* 0x0000003d2a287c20 */ /* 0x000fe20008410000 */
[----:B----4-:R-:W-:-:S03]  /*5520*/  FMUL.FTZ R27, R31, UR61 ;  /* 0x0000003d1f1b7c20 */ /* 0x010fc60008410000 */
[----:B------:R-:W4:Y:S01]  /*5530*/  MUFU.TANH R12, R12 ;  /* 0x0000000c000c7308 */ /* 0x000f220000002400 */
[C---:B0-----:R-:W-:Y:S01]  /*5540*/  FSEL R7, R10.reuse, -INF , P1 ;  /* 0xff8000000a077808 */ /* 0x041fe20000800000 */
[----:B------:R-:W-:Y:S01]  /*5550*/  FFMA.FTZ R10, -R10, R10, 1 ;  /* 0x3f8000000a0a7423 */ /* 0x000fe2000001010a */
[----:B------:R-:W-:-:S03]  /*5560*/  FMUL.FTZ R31, R37, UR61 ;  /* 0x0000003d251f7c20 */ /* 0x000fc60008410000 */
[----:B-1----:R-:W-:Y:S02]  /*5570*/  FFMA.FTZ R23, R7, UR60, -R8 ;  /* 0x0000003c07177c23 */ /* 0x002fe40008010808 */
[----:B------:R-:W0:Y:S01]  /*5580*/  MUFU.TANH R13, R13 ;  /* 0x0000000d000d7308 */ /* 0x000e220000002400 */
[----:B--2---:R-:W-:Y:S02]  /*5590*/  FSEL R6, R11, -INF , P1 ;  /* 0xff8000000b067808 */ /* 0x004fe40000800000 */
[----:B------:R-:W-:-:S03]  /*55a0*/  ISETP.GT.AND P1, PT, R0, 0x1, PT ;  /* 0x000000010000780c */ /* 0x000fc60003f24270 */
[----:B------:R-:W-:Y:S02]  /*55b0*/  FFMA.FTZ R21, R6, UR60, -R9 ;  /* 0x0000003c06157c23 */ /* 0x000fe40008010809 */
[----:B------:R-:W-:Y:S01]  /*55c0*/  MUFU.EX2 R23, R23 ;  /* 0x0000001700177308 */ /* 0x000fe20000000800 */
[----:B----4-:R-:W-:Y:S01]  /*55d0*/  FSEL R7, R12, -INF , P1 ;  /* 0xff8000000c077808 */ /* 0x010fe20000800000 */
[----:B------:R-:W-:-:S04]  /*55e0*/  WARPGROUP.DEPBAR.LE gsb0, 0x0 ;  /* 0x00008000000079c5 */ /* 0x000fc80000010000 */
[----:B------:R-:W-:Y:S02]  /*55f0*/  FFMA.FTZ R22, R7, UR60, -R8 ;  /* 0x0000003c07167c23 */ /* 0x000fe40008010808 */
[----:B------:R-:W-:Y:S01]  /*5600*/  MUFU.EX2 R21, R21 ;  /* 0x0000001500157308 */ /* 0x000fe20000000800 */
[C---:B0-----:R-:W-:Y:S01]  /*5610*/  FSEL R6, R13.reuse, -INF , P1 ;  /* 0xff8000000d067808 */ /* 0x041fe20000800000 */
[----:B------:R-:W-:Y:S01]  /*5620*/  FFMA.FTZ R13, -R13, R13, 1 ;  /* 0x3f8000000d0d7423 */ /* 0x000fe2000001010d */
[--C-:B---3--:R-:W-:Y:S01]  /*5630*/  FADD.FTZ R44, R44, -R15.reuse ;  /* 0x8000000f2c2c7221 */ /* 0x108fe20000010000 */
[----:B------:R-:W-:Y:S01]  /*5640*/  ISETP.GT.AND P1, PT, R0, 0x11, PT ;  /* 0x000000110000780c */ /* 0x000fe20003f24270 */
[----:B------:R-:W-:Y:S01]  /*5650*/  FADD.FTZ R48, R48, -R15 ;  /* 0x8000000f30307221 */ /* 0x000fe20000010000 */
[----:B------:R-:W-:Y:S01]  /*5660*/  FFMA.FTZ R20, R6, UR60, -R9 ;  /* 0x0000003c06147c23 */ /* 0x000fe20008010809 */
[--C-:B-----5:R-:W-:Y:S01]  /*5670*/  FADD.FTZ R46, R46, -R14.reuse ;  /* 0x8000000e2e2e7221 */ /* 0x120fe20000010000 */
[----:B------:R-:W0:Y:S01]  /*5680*/  MUFU.EX2 R22, R22 ;  /* 0x0000001600167308 */ /* 0x000e220000000800 */
[--C-:B------:R-:W-:Y:S01]  /*5690*/  FADD.FTZ R47, R47, -R14.reuse ;  /* 0x8000000e2f2f7221 */ /* 0x100fe20000010000 */
[--C-:B------:R-:W-:Y:S01]  /*56a0*/  FADD.FTZ R45, R45, -R15.reuse ;  /* 0x8000000f2d2d7221 */ /* 0x100fe20000010000 */
[--C-:B------:R-:W-:Y:S01]  /*56b0*/  FADD.FTZ R49, R49, -R15.reuse ;  /* 0x8000000f31317221 */ /* 0x100fe20000010000 */
[--C-:B------:R-:W-:Y:S01]  /*56c0*/  FADD.FTZ R52, R52, -R15.reuse ;  /* 0x8000000f34347221 */ /* 0x100fe20000010000 */
[--C-:B------:R-:W-:Y:S01]  /*56d0*/  FADD.FTZ R53, R53, -R15.reuse ;  /* 0x8000000f35357221 */ /* 0x100fe20000010000 */
[--C-:B------:R-:W-:Y:S01]  /*56e0*/  FADD.FTZ R220, R220, -R15.reuse ;  /* 0x8000000fdcdc7221 */ /* 0x100fe20000010000 */
[--C-:B------:R-:W-:Y:S01]  /*56f0*/  FADD.FTZ R216, R216, -R15.reuse ;  /* 0x8000000fd8d87221 */ /* 0x100fe20000010000 */
[----:B------:R-:W1:Y:S01]  /*5700*/  MUFU.EX2 R20, R20 ;  /* 0x0000001400147308 */ /* 0x000e620000000800 */
[--C-:B------:R-:W-:Y:S01]  /*5710*/  FADD.FTZ R217, R217, -R15.reuse ;  /* 0x8000000fd9d97221 */ /* 0x100fe20000010000 */
[----:B------:R-:W-:Y:S01]  /*5720*/  FADD.FTZ R15, R221, -R15 ;  /* 0x8000000fdd0f7221 */ /* 0x000fe20000010000 */
[--C-:B------:R-:W-:Y:S01]  /*5730*/  FADD.FTZ R50, R50, -R14.reuse ;  /* 0x8000000e32327221 */ /* 0x100fe20000010000 */
[--C-:B------:R-:W-:Y:S01]  /*5740*/  FADD.FTZ R54, R54, -R14.reuse ;  /* 0x8000000e36367221 */ /* 0x100fe20000010000 */
[--C-:B------:R-:W-:Y:S01]  /*5750*/  FADD.FTZ R51, R51, -R14.reuse ;  /* 0x8000000e33337221 */ /* 0x100fe20000010000 */
[--C-:B------:R-:W-:Y:S01]  /*5760*/  FADD.FTZ R55, R55, -R14.reuse ;  /* 0x8000000e37377221 */ /* 0x100fe20000010000 */
[--C-:B------:R-:W-:Y:S01]  /*5770*/  FADD.FTZ R218, R218, -R14.reuse ;  /* 0x8000000edada7221 */ /* 0x100fe20000010000 */
[----:B------:R-:W2:Y:S01]  /*5780*/  MUFU.TANH R24, R24 ;  /* 0x0000001800187308 */ /* 0x000ea20000002400 */
[C---:B0-----:R-:W-:Y:S01]  /*5790*/  F2FP.F16.F32.PACK_AB R6, R22.reuse, R23 ;  /* 0x000000171606723e */ /* 0x041fe200000000ff */
[----:B------:R-:W-:Y:S01]  /*57a0*/  FMUL.FTZ R38, R22, R45 ;  /* 0x0000002d16267220 */ /* 0x000fe20000410000 */
[--C-:B------:R-:W-:Y:S01]  /*57b0*/  FADD.FTZ R219, R219, -R14.reuse ;  /* 0x8000000edbdb7221 */ /* 0x100fe20000010000 */
[--C-:B------:R-:W-:Y:S01]  /*57c0*/  FADD.FTZ R222, R222, -R14.reuse ;  /* 0x8000000edede7221 */ /* 0x100fe20000010000 */
[----:B------:R-:W-:-:S03]  /*57d0*/  FADD.FTZ R14, R223, -R14 ;  /* 0x8000000edf0e7221 */ /* 0x000fc60000010000 */
[----:B------:R-:W0:Y:S01]  /*57e0*/  MUFU.TANH R25, R25 ;  /* 0x0000001900197308 */ /* 0x000e220000002400 */
[----:B-1----:R-:W-:Y:S01]  /*57f0*/  F2FP.F16.F32.PACK_AB R7, R20, R21 ;  /* 0x000000151407723e */ /* 0x002fe200000000ff */
[----:B------:R-:W-:Y:S06]  /*5800*/  BAR.SYNC.DEFER_BLOCKING 0x9, 0x100 ;  /* 0x0244000000007b1d */ /* 0x000fec0000010000 */
[----:B------:R-:W1:Y:S08]  /*5810*/  MUFU.TANH R28, R28 ;  /* 0x0000001c001c7308 */ /* 0x000e700000002400 */
[----:B------:R-:W-:Y:S08]  /*5820*/  MUFU.TANH R30, R30 ;  /* 0x0000001e001e7308 */ /* 0x000ff00000002400 */
[----:B------:R-:W-:Y:S01]  /*5830*/  MUFU.TANH R31, R31 ;  /* 0x0000001f001f7308 */ /* 0x000fe20000002400 */
[----:B------:R3:W-:Y:S07]  /*5840*/  STSM.16.M88.2 [R2+0x2c500], R6 ;  /* 0x02c5000602007844 */ /* 0x0007ee0000000100 */
[----:B------:R-:W4:Y:S01]  /*5850*/  MUFU.TANH R26, R26 ;  /* 0x0000001a001a7308 */ /* 0x000f220000002400 */
[----:B---3--:R-:W-:Y:S01]  /*5860*/  FMUL.FTZ R6, R33, UR61 ;  /* 0x0000003d21067c20 */ /* 0x008fe20008410000 */
[----:B------:R-:W-:Y:S01]  /*5870*/  FMUL.FTZ R33, R23, R44 ;  /* 0x0000002c17217220 */ /* 0x000fe20000410000 */
[----:B------:R-:W-:Y:S01]  /*5880*/  FMUL.FTZ R23, R21, R46 ;  /* 0x0000002e15177220 */ /* 0x000fe20000410000 */
[----:B--2---:R-:W-:Y:S01]  /*5890*/  FSEL R21, R24, -INF , P6 ;  /* 0xff80000018157808 */ /* 0x004fe20003000000 */
[----:B------:R-:W-:Y:S01]  /*58a0*/  FMUL.FTZ R7, R34, UR61 ;  /* 0x0000003d22077c20 */ /* 0x000fe20008410000 */
[----:B------:R-:W-:-:S02]  /*58b0*/  FMUL.FTZ R34, R20, R47 ;  /* 0x0000002f14227220 */ /* 0x000fc40000410000 */
[----:B------:R-:W-:Y:S01]  /*58c0*/  MUFU.TANH R6, R6 ;  /* 0x0000000600067308 */ /* 0x000fe20000002400 */
[----:B------:R-:W-:Y:S01]  /*58d0*/  FMUL.FTZ R10, R10, R33 ;  /* 0x000000210a0a7220 */ /* 0x000fe20000410000 */
[--C-:B------:R-:W-:Y:S01]  /*58e0*/  FFMA.FTZ R35, R21, UR60, -R8.reuse ;  /* 0x0000003c15237c23 */ /* 0x100fe20008010808 */
[----:B0-----:R-:W-:Y:S01]  /*58f0*/  FSEL R21, R25, -INF , P1 ;  /* 0xff80000019157808 */ /* 0x001fe20000800000 */
[----:B------:R-:W-:Y:S01]  /*5900*/  FMUL.FTZ R44, R41, UR61 ;  /* 0x0000003d292c7c20 */ /* 0x000fe20008410000 */
[----:B-1----:R-:W-:Y:S01]  /*5910*/  FSEL R33, R28, -INF , P2 ;  /* 0xff8000001c217808 */ /* 0x002fe20001000000 */
[----:B------:R-:W-:Y:S01]  /*5920*/  FFMA.FTZ R25, -R25, R25, 1 ;  /* 0x3f80000019197423 */ /* 0x000fe20000010119 */
[----:B----4-:R-:W-:Y:S01]  /*5930*/  FSEL R46, R26, -INF , P6 ;  /* 0xff8000001a2e7808 */ /* 0x010fe20003000000 */
[----:B------:R-:W0:Y:S01]  /*5940*/  MUFU.EX2 R35, R35 ;  /* 0x0000002300237308 */ /* 0x000e220000000800 */
[--C-:B------:R-:W-:Y:S01]  /*5950*/  FFMA.FTZ R20, R21, UR60, -R8.reuse ;  /* 0x0000003c15147c23 */ /* 0x100fe20008010808 */
[----:B------:R-:W-:Y:S01]  /*5960*/  FFMA.FTZ R33, R33, UR60, -R8 ;  /* 0x0000003c21217c23 */ /* 0x000fe20008010808 */
[----:B------:R-:W-:Y:S01]  /*5970*/  FFMA.FTZ R21, -R12, R12, 1 ;  /* 0x3f8000000c157423 */ /* 0x000fe2000001010c */
[----:B------:R-:W-:Y:S01]  /*5980*/  FFMA.FTZ R12, -R24, R24, 1 ;  /* 0x3f800000180c7423 */ /* 0x000fe20000010118 */
[----:B------:R-:W-:Y:S01]  /*5990*/  ISETP.GT.AND P6, PT, R0, 0x40, PT ;  /* 0x000000400000780c */ /* 0x000fe20003fc4270 */
[----:B------:R-:W-:Y:S01]  /*59a0*/  FMUL.FTZ R34, R13, R34 ;  /* 0x000000220d227220 */ /* 0x000fe20000410000 */
[----:B------:R-:W-:Y:S01]  /*59b0*/  FMUL.FTZ R21, R21, R38 ;  /* 0x0000002615157220 */ /* 0x000fe20000410000 */
[----:B------:R-:W1:Y:S08]  /*59c0*/  MUFU.EX2 R20, R20 ;  /* 0x0000001400147308 */ /* 0x000e700000000800 */
[----:B------:R-:W2:Y:S01]  /*59d0*/  MUFU.TANH R27, R27 ;  /* 0x0000001b001b7308 */ /* 0x000ea20000002400 */
[----:B0-----:R-:W-:-:S04]  /*59e0*/  FMUL.FTZ R37, R35, R48 ;  /* 0x0000003023257220 */ /* 0x001fc80000410000 */
[----:B------:R-:W-:Y:S01]  /*59f0*/  FMUL.FTZ R12, R12, R37 ;  /* 0x000000250c0c7220 */ /* 0x000fe20000410000 */
[----:B------:R-:W-:Y:S02]  /*5a00*/  FSEL R37, R6, -INF , P3 ;  /* 0xff80000006257808 */ /* 0x000fe40001800000 */
[----:B------:R-:W-:Y:S01]  /*5a10*/  MUFU.EX2 R33, R33 ;  /* 0x0000002100217308 */ /* 0x000fe20000000800 */
[----:B-1----:R-:W-:Y:S02]  /*5a20*/  FMUL.FTZ R24, R20, R49 ;  /* 0x0000003114187220 */ /* 0x002fe40000410000 */
[--C-:B------:R-:W-:Y:S01]  /*5a30*/  FFMA.FTZ R38, R37, UR60, -R8.reuse ;  /* 0x0000003c25267c23 */ /* 0x100fe20008010808 */
[----:B------:R-:W-:Y:S01]  /*5a40*/  FSEL R37, R30, -INF , P4 ;  /* 0xff8000001e257808 */ /* 0x000fe20002000000 */
[----:B------:R-:W-:Y:S01]  /*5a50*/  FMUL.FTZ R25, R25, R24 ;  /* 0x0000001819197220 */ /* 0x000fe20000410000 */
[----:B------:R-:W-:Y:S02]  /*5a60*/  FFMA.FTZ R24, -R28, R28, 1 ;  /* 0x3f8000001c187423 */ /* 0x000fe4000001011c */
[----:B------:R-:W0:Y:S01]  /*5a70*/  MUFU.TANH R36, R36 ;  /* 0x0000002400247308 */ /* 0x000e220000002400 */
[----:B------:R-:W-:Y:S01]  /*5a80*/  FFMA.FTZ R41, R37, UR60, -R8 ;  /* 0x0000003c25297c23 */ /* 0x000fe20008010808 */
[C---:B------:R-:W-:Y:S01]  /*5a90*/  FSEL R37, R31.reuse, -INF , P5 ;  /* 0xff8000001f257808 */ /* 0x040fe20002800000 */
[----:B------:R-:W-:Y:S01]  /*5aa0*/  FFMA.FTZ R31, -R31, R31, 1 ;  /* 0x3f8000001f1f7423 */ /* 0x000fe2000001011f */
[----:B--2---:R-:W-:-:S02]  /*5ab0*/  FSEL R42, R27, -INF , P1 ;  /* 0xff8000001b2a7808 */ /* 0x004fc40000800000 */
[----:B------:R-:W-:Y:S01]  /*5ac0*/  ISETP.GT.AND P1, PT, R0, 0x41, PT ;  /* 0x000000410000780c */ /* 0x000fe20003f24270 */
[----:B------:R-:W-:Y:S01]  /*5ad0*/  FFMA.FTZ R28, R37, UR60, -R8 ;  /* 0x0000003c251c7c23 */ /* 0x000fe20008010808 */
[----:B------:R-:W1:Y:S01]  /*5ae0*/  MUFU.TANH R44, R44 ;  /* 0x0000002c002c7308 */ /* 0x000e620000002400 */
[----:B------:R-:W-:-:S07]  /*5af0*/  FFMA.FTZ R42, R42, UR60, -R9 ;  /* 0x0000003c2a2a7c23 */ /* 0x000fce0008010809 */
[----:B------:R2:W-:Y:S01]  /*5b00*/  MUFU.TANH R22, R39 ;  /* 0x0000002700167308 */ /* 0x0005e20000002400 */
[C---:B0-----:R-:W-:Y:S01]  /*5b10*/  FSEL R37, R36.reuse, -INF , P6 ;  /* 0xff80000024257808 */ /* 0x041fe20003000000 */
[----:B------:R-:W-:-:S04]  /*5b20*/  FFMA.FTZ R36, -R36, R36, 1 ;  /* 0x3f80000024247423 */ /* 0x000fc80000010124 */
[----:B------:R-:W-:Y:S01]  /*5b30*/  FFMA.FTZ R45, R37, UR60, -R8 ;  /* 0x0000003c252d7c23 */ /* 0x000fe20008010808 */
[----:B------:R-:W-:Y:S01]  /*5b40*/  FFMA.FTZ R37, -R6, R6, 1 ;  /* 0x3f80000006257423 */ /* 0x000fe20000010106 */
[----:B------:R-:W0:Y:S01]  /*5b50*/  MUFU.EX2 R38, R38 ;  /* 0x0000002600267308 */ /* 0x000e220000000800 */
[----:B--2---:R-:W-:-:S04]  /*5b60*/  FMUL.FTZ R39, R33, R52 ;  /* 0x0000003421277220 */ /* 0x004fc80000410000 */
[----:B------:R-:W-:Y:S01]  /*5b70*/  FMUL.FTZ R24, R24, R39 ;  /* 0x0000002718187220 */ /* 0x000fe20000410000 */
[----:B-1----:R-:W-:Y:S02]  /*5b80*/  FSEL R39, R44, -INF , P1 ;  /* 0xff8000002c277808 */ /* 0x002fe40000800000 */
[----:B------:R-:W1:Y:S03]  /*5b90*/  MUFU.TANH R7, R7 ;  /* 0x0000000700077308 */ /* 0x000e660000002400 */
[----:B------:R-:W-:Y:S01]  /*5ba0*/  FFMA.FTZ R47, R39, UR60, -R8 ;  /* 0x0000003c272f7c23 */ /* 0x000fe20008010808 */
[----:B------:R-:W-:-:S04]  /*5bb0*/  FFMA.FTZ R8, -R30, R30, 1 ;  /* 0x3f8000001e087423 */ /* 0x000fc8000001011e */
[----:B------:R2:W3:Y:S01]  /*5bc0*/  MUFU.EX2 R39, R45 ;  /* 0x0000002d00277308 */ /* 0x0004e20000000800 */
[----:B0-----:R-:W-:-:S04]  /*5bd0*/  FMUL.FTZ R6, R38, R53 ;  /* 0x0000003526067220 */ /* 0x001fc80000410000 */
[----:B------:R-:W-:Y:S01]  /*5be0*/  FMUL.FTZ R37, R37, R6 ;  /* 0x0000000625257220 */ /* 0x000fe20000410000 */
[----:B------:R-:W-:Y:S02]  /*5bf0*/  FMUL.FTZ R6, R43, UR61 ;  /* 0x0000003d2b067c20 */ /* 0x000fe40008410000 */
[----:B------:R-:W0:Y:S01]  /*5c00*/  MUFU.EX2 R30, R47 ;  /* 0x0000002f001e7308 */ /* 0x000e220000000800 */
[----:B--2---:R-:W-:Y:S01]  /*5c10*/  FFMA.FTZ R45, R46, UR60, -R9 ;  /* 0x0000003c2e2d7c23 */ /* 0x004fe20008010809 */
[----:B-1----:R-:W-:Y:S02]  /*5c20*/  FSEL R46, R7, -INF , P2 ;  /* 0xff800000072e7808 */ /* 0x002fe40001000000 */
[----:B------:R-:W-:-:S04]  /*5c30*/  F2FP.F16.F32.PACK_AB R24, R37, R24 ;  /* 0x000000182518723e */ /* 0x000fc800000000ff */
[----:B------:R-:W1:Y:S01]  /*5c40*/  MUFU.TANH R29, R29 ;  /* 0x0000001d001d7308 */ /* 0x000e620000002400 */
[----:B---3--:R-:W-:-:S04]  /*5c50*/  FMUL.FTZ R43, R39, R220 ;  /* 0x000000dc272b7220 */ /* 0x008fc80000410000 */
[----:B------:R-:W-:Y:S01]  /*5c60*/  FMUL.FTZ R36, R36, R43 ;  /* 0x0000002b24247220 */ /* 0x000fe20000410000 */
[----:B------:R-:W-:Y:S02]  /*5c70*/  FFMA.FTZ R43, -R44, R44, 1 ;  /* 0x3f8000002c2b7423 */ /* 0x000fe4000001012c */
[----:B------:R-:W2:Y:S01]  /*5c80*/  MUFU.TANH R32, R32 ;  /* 0x0000002000207308 */ /* 0x000ea20000002400 */
[----:B0-----:R-:W-:Y:S01]  /*5c90*/  FMUL.FTZ R44, R30, R15 ;  /* 0x0000000f1e2c7220 */ /* 0x001fe20000410000 */
[----:B------:R-:W-:-:S03]  /*5ca0*/  FFMA.FTZ R15, R46, UR60, -R9 ;  /* 0x0000003c2e0f7c23 */ /* 0x000fc60008010809 */
[----:B------:R-:W-:Y:S01]  /*5cb0*/  FMUL.FTZ R43, R43, R44 ;  /* 0x0000002c2b2b7220 */ /* 0x000fe20000410000 */
[----:B------:R-:W-:Y:S01]  /*5cc0*/  FFMA.FTZ R44, -R11, R11, 1 ;  /* 0x3f8000000b2c7423 */ /* 0x000fe2000001010b */
[----:B------:R-:W-:Y:S01]  /*5cd0*/  FFMA.FTZ R11, -R26, R26, 1 ;  /* 0x3f8000001a0b7423 */ /* 0x000fe2000001011a */
[----:B------:R-:W0:Y:S01]  /*5ce0*/  MUFU.EX2 R45, R45 ;  /* 0x0000002d002d7308 */ /* 0x000e220000000800 */
[----:B-1----:R-:W-:Y:S01]  /*5cf0*/  FSEL R46, R29, -INF , P3 ;  /* 0xff8000001d2e7808 */ /* 0x002fe20001800000 */
[----:B------:R-:W-:Y:S01]  /*5d00*/  FMUL.FTZ R23, R44, R23 ;  /* 0x000000172c177220 */ /* 0x000fe20000410000 */
[----:B------:R-:W-:Y:S01]  /*5d10*/  FFMA.FTZ R44, -R27, R27, 1 ;  /* 0x3f8000001b2c7423 */ /* 0x000fe2000001011b */
[----:B------:R-:W-:Y:S02]  /*5d20*/  F2FP.F16.F32.PACK_AB R36, R43, R36 ;  /* 0x000000242b24723e */ /* 0x000fe400000000ff */
[----:B------:R-:W-:Y:S02]  /*5d30*/  FFMA.FTZ R13, R46, UR60, -R9 ;  /* 0x0000003c2e0d7c23 */ /* 0x000fe40008010809 */
[----:B------:R-:W1:Y:S01]  /*5d40*/  MUFU.TANH R40, R40 ;  /* 0x0000002800287308 */ /* 0x000e620000002400 */
[C---:B--2---:R-:W-:Y:S01]  /*5d50*/  FSEL R46, R32.reuse, -INF , P4 ;  /* 0xff800000202e7808 */ /* 0x044fe20002000000 */
[----:B------:R-:W-:-:S04]  /*5d60*/  FFMA.FTZ R32, -R32, R32, 1 ;  /* 0x3f80000020207423 */ /* 0x000fc80000010120 */
[----:B------:R-:W-:Y:S01]  /*5d70*/  FFMA.FTZ R27, R46, UR60, -R9 ;  /* 0x0000003c2e1b7c23 */ /* 0x000fe20008010809 */
[----:B------:R-:W-:Y:S01]  /*5d80*/  VIADD R46, R18, 0x2c500 ;  /* 0x0002c500122e7836 */ /* 0x000fe20000000000 */
[----:B------:R-:W2:Y:S01]  /*5d90*/  MUFU.EX2 R41, R41 ;  /* 0x0000002900297308 */ /* 0x000ea20000000800 */
[----:B0-----:R-:W-:-:S03]  /*5da0*/  FMUL.FTZ R50, R45, R50 ;  /* 0x000000322d327220 */ /* 0x001fc60000410000 */
[----:B------:R-:W-:Y:S01]  /*5db0*/  SHF.R.U32.HI R47, RZ, 0x4, R46 ;  /* 0x00000004ff2f7819 */ /* 0x000fe2000001162e */
[----:B------:R-:W-:Y:S01]  /*5dc0*/  FMUL.FTZ R11, R11, R50 ;  /* 0x000000320b0b7220 */ /* 0x000fe20000410000 */
[----:B------:R-:W-:Y:S02]  /*5dd0*/  FFMA.FTZ R46, -R7, R7, 1 ;  /* 0x3f800000072e7423 */ /* 0x000fe40000010107 */
[----:B------:R-:W-:Y:S01]  /*5de0*/  MUFU.TANH R6, R6 ;  /* 0x0000000600067308 */ /* 0x000fe20000002400 */
[C---:B-1----:R-:W-:Y:S01]  /*5df0*/  FSEL R50, R40.reuse, -INF , P6 ;  /* 0xff80000028327808 */ /* 0x042fe20003000000 */
[----:B------:R-:W-:-:S06]  /*5e00*/  FFMA.FTZ R40, -R40, R40, 1 ;  /* 0x3f80000028287423 */ /* 0x000fcc0000010128 */
[----:B------:R-:W0:Y:S01]  /*5e10*/  MUFU.EX2 R28, R28 ;  /* 0x0000001c001c7308 */ /* 0x000e220000000800 */
[----:B--2---:R-:W-:-:S04]  /*5e20*/  FMUL.FTZ R49, R41, R216 ;  /* 0x000000d829317220 */ /* 0x004fc80000410000 */
[----:B------:R-:W-:-:S03]  /*5e30*/  FMUL.FTZ R8, R8, R49 ;  /* 0x0000003108087220 */ /* 0x000fc60000410000 */
[----:B------:R-:W1:Y:S08]  /*5e40*/  MUFU.EX2 R15, R15 ;  /* 0x0000000f000f7308 */ /* 0x000e700000000800 */
[----:B------:R2:W3:Y:S01]  /*5e50*/  MUFU.EX2 R26, R13 ;  /* 0x0000000d001a7308 */ /* 0x0004e20000000800 */
[C---:B0-----:R-:W-:Y:S01]  /*5e60*/  FMUL.FTZ R48, R28.reuse, R217 ;  /* 0x000000d91c307220 */ /* 0x041fe20000410000 */
[----:B------:R-:W-:-:S03]  /*5e70*/  F2FP.F16.F32.PACK_AB R28, R28, R41 ;  /* 0x000000291c1c723e */ /* 0x000fc600000000ff */
[----:B------:R-:W-:Y:S01]  /*5e80*/  FMUL.FTZ R31, R31, R48 ;  /* 0x000000301f1f7220 */ /* 0x000fe20000410000 */
[C---:B------:R-:W-:Y:S01]  /*5e90*/  FSEL R48, R22.reuse, -INF , P5 ;  /* 0xff80000016307808 */ /* 0x040fe20002800000 */
[----:B------:R-:W-:Y:S01]  /*5ea0*/  FFMA.FTZ R22, -R22, R22, 1 ;  /* 0x3f80000016167423 */ /* 0x000fe20000010116 */
[----:B------:R-:W0:Y:S01]  /*5eb0*/  MUFU.EX2 R42, R42 ;  /* 0x0000002a002a7308 */ /* 0x000e220000000800 */
[----:B--2---:R-:W-:Y:S01]  /*5ec0*/  LOP3.LUT R13, R47, 0x3fff, RZ, 0xc0, !PT ;  /* 0x00003fff2f0d7812 */ /* 0x004fe200078ec0ff */
[--C-:B------:R-:W-:Y:S01]  /*5ed0*/  FFMA.FTZ R47, R50, UR60, -R9.reuse ;  /* 0x0000003c322f7c23 */ /* 0x100fe20008010809 */
[----:B------:R-:W-:Y:S01]  /*5ee0*/  FSEL R50, R6, -INF , P1 ;  /* 0xff80000006327808 */ /* 0x000fe20000800000 */
[----:B-1----:R-:W-:Y:S01]  /*5ef0*/  FMUL.FTZ R7, R15, R54 ;  /* 0x000000360f077220 */ /* 0x002fe20000410000 */
[----:B------:R-:W-:Y:S01]  /*5f00*/  LOP3.LUT R13, R13, 0x80000, RZ, 0xfc, !PT ;  /* 0x000800000d0d7812 */ /* 0x000fe200078efcff */
[--C-:B------:R-:W-:Y:S01]  /*5f10*/  FFMA.FTZ R48, R48, UR60, -R9.reuse ;  /* 0x0000003c30307c23 */ /* 0x100fe20008010809 */
[----:B------:R-:W-:Y:S01]  /*5f20*/  FFMA.FTZ R6, -R6, R6, 1 ;  /* 0x3f80000006067423 */ /* 0x000fe20000010106 */
[----:B------:R-:W-:Y:S01]  /*5f30*/  FFMA.FTZ R49, R50, UR60, -R9 ;  /* 0x0000003c32317c23 */ /* 0x000fe20008010809 */
[----:B------:R-:W1:Y:S01]  /*5f40*/  MUFU.EX2 R27, R27 ;  /* 0x0000001b001b7308 */ /* 0x000e620000000800 */
[----:B------:R-:W-:Y:S01]  /*5f50*/  FMUL.FTZ R46, R46, R7 ;  /* 0x000000072e2e7220 */ /* 0x000fe20000410000 */
[----:B------:R-:W-:-:S02]  /*5f60*/  VIADD R7, R13, 0x80 ;  /* 0x000000800d077836 */ /* 0x000fc40000000000 */
[----:B------:R-:W-:Y:S01]  /*5f70*/  FFMA.FTZ R9, -R29, R29, 1 ;  /* 0x3f8000001d097423 */ /* 0x000fe2000001011d */
[----:B------:R-:W-:Y:S01]  /*5f80*/  VIADD R29, R13, 0x180 ;  /* 0x000001800d1d7836 */ /* 0x000fe20000000000 */
[C---:B---3--:R-:W-:Y:S01]  /*5f90*/  F2FP.F16.F32.PACK_AB R15, R26.reuse, R15 ;  /* 0x0000000f1a0f723e */ /* 0x048fe200000000ff */
[----:B------:R-:W-:Y:S01]  /*5fa0*/  FMUL.FTZ R50, R26, R55 ;  /* 0x000000371a327220 */ /* 0x000fe20000410000 */
[----:B------:R-:W-:Y:S01]  /*5fb0*/  R2UR UR4, R7 ;  /* 0x00000000070472ca */ /* 0x000fe200000e0000 */
[----:B------:R-:W2:Y:S01]  /*5fc0*/  MUFU.EX2 R49, R49 ;  /* 0x0000003100317308 */ /* 0x000ea20000000800 */
[----:B------:R-:W-:Y:S02]  /*5fd0*/  VIADD R7, R13, 0x100 ;  /* 0x000001000d077836 */ /* 0x000fe40000000000 */
[----:B0-----:R-:W-:Y:S01]  /*5fe0*/  FMUL.FTZ R51, R42, R51 ;  /* 0x000000332a337220 */ /* 0x001fe20000410000 */
[----:B------:R-:W-:Y:S01]  /*5ff0*/  R2UR UR6, R29 ;  /* 0x000000001d0672ca */ /* 0x000fe200000e0000 */
[----:B------:R-:W-:Y:S01]  /*6000*/  FMUL.FTZ R9, R9, R50 ;  /* 0x0000003209097220 */ /* 0x000fe20000410000 */
[----:B------:R-:W-:Y:S01]  /*6010*/  F2FP.F16.F32.PACK_AB R26, R30, R39 ;  /* 0x000000271e1a723e */ /* 0x000fe200000000ff */
[----:B------:R-:W-:Y:S01]  /*6020*/  FMUL.FTZ R44, R44, R51 ;  /* 0x000000332c2c7220 */ /* 0x000fe20000410000 */
[----:B------:R-:W-:Y:S01]  /*6030*/  R2UR UR5, R7 ;  /* 0x00000000070572ca */ /* 0x000fe200000e0000 */
[----:B------:R-:W0:Y:S01]  /*6040*/  MUFU.EX2 R47, R47 ;  /* 0x0000002f002f7308 */ /* 0x000e220000000800 */
[----:B-1----:R-:W-:Y:S01]  /*6050*/  FMUL.FTZ R7, R27, R218 ;  /* 0x000000da1b077220 */ /* 0x002fe20000410000 */
[----:B------:R-:W-:-:S02]  /*6060*/  F2FP.F16.F32.PACK_AB R8, R31, R8 ;  /* 0x000000081f08723e */ /* 0x000fc400000000ff */
[----:B------:R-:W-:Y:S01]  /*6070*/  F2FP.F16.F32.PACK_AB R11, R44, R11 ;  /* 0x0000000b2c0b723e */ /* 0x000fe200000000ff */
[----:B------:R-:W-:Y:S01]  /*6080*/  FMUL.FTZ R32, R32, R7 ;  /* 0x0000000720207220 */ /* 0x000fe20000410000 */
[----:B------:R-:W-:Y:S01]  /*6090*/  F2FP.F16.F32.PACK_AB R7, R42, R45 ;  /* 0x0000002d2a07723e */ /* 0x000fe200000000ff */
[----:B------:R-:W-:Y:S01]  /*60a0*/  UMOV UR14, UR4 ;  /* 0x00000004000e7c82 */ /* 0x000fe20008000000 */
[----:B------:R-:W1:Y:S01]  /*60b0*/  MUFU.EX2 R48, R48 ;  /* 0x0000003000307308 */ /* 0x000e620000000800 */
[----:B--2---:R-:W-:Y:S01]  /*60c0*/  FMUL.FTZ R51, R49, R14 ;  /* 0x0000000e31337220 */ /* 0x004fe20000410000 */
[----:B------:R-:W-:Y:S01]  /*60d0*/  F2FP.F16.F32.PACK_AB R14, R38, R33 ;  /* 0x00000021260e723e */ /* 0x000fe200000000ff */
[----:B------:R-:W-:Y:S01]  /*60e0*/  UMOV UR18, UR6 ;  /* 0x0000000600127c82 */ /* 0x000fe20008000000 */
[----:B------:R-:W-:Y:S01]  /*60f0*/  R2UR UR58, R13 ;  /* 0x000000000d3a72ca */ /* 0x000fe200000e0000 */
[----:B------:R-:W-:Y:S01]  /*6100*/  FMUL.FTZ R51, R6, R51 ;  /* 0x0000003306337220 */ /* 0x000fe20000410000 */
[----:B------:R-:W-:Y:S01]  /*6110*/  F2FP.F16.F32.PACK_AB R6, R20, R35 ;  /* 0x000000231406723e */ /* 0x000fe200000000ff */
[----:B------:R-:W-:Y:S01]  /*6120*/  UMOV UR10, UR5 ;  /* 0x00000005000a7c82 */ /* 0x000fe20008000000 */
[----:B------:R-:W-:Y:S01]  /*6130*/  F2FP.F16.F32.PACK_AB R20, R21, R10 ;  /* 0x0000000a1514723e */ /* 0x000fe200000000ff */
[----:B0-----:R-:W-:Y:S01]  /*6140*/  FMUL.FTZ R29, R47, R222 ;  /* 0x000000de2f1d7220 */ /* 0x001fe20000410000 */
[----:B------:R-:W-:Y:S01]  /*6150*/  F2FP.F16.F32.PACK_AB R21, R34, R23 ;  /* 0x000000172215723e */ /* 0x000fe200000000ff */
[----:B------:R0:W-:Y:S01]  /*6160*/  STSM.16.M88.2 [R2+0x2cd00], R6 ;  /* 0x02cd000602007844 */ /* 0x0001e20000000100 */
[----:B------:R-:W-:Y:S01]  /*6170*/  F2FP.F16.F32.PACK_AB R10, R25, R12 ;  /* 0x0000000c190a723e */ /* 0x000fe200000000ff */
[----:B------:R-:W-:Y:S01]  /*6180*/  FMUL.FTZ R40, R40, R29 ;  /* 0x0000001d28287220 */ /* 0x000fe20000410000 */
[----:B------:R-:W-:Y:S01]  /*6190*/  F2FP.F16.F32.PACK_AB R25, R9, R46 ;  /* 0x0000002e0919723e */ /* 0x000fe200000000ff */
[----:B------:R-:W-:Y:S01]  /*61a0*/  STSM.16.M88.2 [R2+0x2d500], R14 ;  /* 0x02d5000e02007844 */ /* 0x000fe20000000100 */
[C---:B-1----:R-:W-:Y:S01]  /*61b0*/  F2FP.F16.F32.PACK_AB R29, R48.reuse, R27 ;  /* 0x0000001b301d723e */ /* 0x042fe200000000ff */
[----:B------:R-:W-:Y:S01]  /*61c0*/  FMUL.FTZ R219, R48, R219 ;  /* 0x000000db30db7220 */ /* 0x000fe20000410000 */
[----:B------:R-:W-:-:S02]  /*61d0*/  F2FP.F16.F32.PACK_AB R27, R49, R47 ;  /* 0x0000002f311b723e */ /* 0x000fc400000000ff */
[----:B------:R-:W-:Y:S01]  /*61e0*/  F2FP.F16.F32.PACK_AB R37, R51, R40 ;  /* 0x000000283325723e */ /* 0x000fe200000000ff */
[----:B------:R-:W-:Y:S01]  /*61f0*/  STSM.16.M88.2 [R2+0x2dd00], R28 ;  /* 0x02dd001c02007844 */ /* 0x000fe20000000100 */
[----:B------:R-:W-:Y:S01]  /*6200*/  FMUL.FTZ R219, R22, R219 ;  /* 0x000000db16db7220 */ /* 0x000fe20000410000 */
[----:B------:R-:W-:Y:S02]  /*6210*/  IMAD R22, R4, 0x2000, R5 ;  /* 0x0000200004167824 */ /* 0x000fe400078e0205 */
[----:B------:R-:W-:Y:S01]  /*6220*/  STSM.16.M88.2 [R2+0x2e500], R26 ;  /* 0x02e5001a02007844 */ /* 0x000fe20000000100 */
[----:B0-----:R-:W-:Y:S01]  /*6230*/  VIADD R6, R13, 0x10 ;  /* 0x000000100d067836 */ /* 0x001fe20000000000 */
[----:B------:R-:W-:Y:S01]  /*6240*/  F2FP.F16.F32.PACK_AB R9, R219, R32 ;  /* 0x00000020db09723e */ /* 0x000fe200000000ff */
[----:B------:R0:W-:Y:S06]  /*6250*/  MEMBAR.ALL.CTA ;  /* 0x0000000000007992 */ /* 0x0001ec0000008000 */
[----:B0-----:R-:W0:Y:S01]  /*6260*/  FENCE.VIEW.ASYNC.S ;  /* 0x00000000000073c6 */ /* 0x001e220000000000 */
[----:B------:R-:W-:-:S02]  /*6270*/  SHF.R.U32.HI R5, RZ, 0x4, R22 ;  /* 0x00000004ff057819 */ /* 0x000fc40000011616 */
[----:B------:R-:W-:Y:S01]  /*6280*/  R2UR UR50, R6 ;  /* 0x00000000063272ca */ /* 0x000fe200000e0000 */
[----:B------:R-:W-:Y:S01]  /*6290*/  VIADD R6, R13, 0x110 ;  /* 0x000001100d067836 */ /* 0x000fe20000000000 */
[----:B------:R-:W-:Y:S01]  /*62a0*/  LOP3.LUT R23, R5, 0x3fff, RZ, 0xc0, !PT ;  /* 0x00003fff05177812 */ /* 0x000fe200078ec0ff */
[----:B------:R-:W-:-:S03]  /*62b0*/  VIADD R5, R13, 0x200 ;  /* 0x000002000d057836 */ /* 0x000fc60000000000 */
[C---:B------:R-:W-:Y:S01]  /*62c0*/  R2UR UR56, R23.reuse ;  /* 0x00000000173872ca */ /* 0x040fe200000e0000 */
[----:B------:R-:W-:Y:S01]  /*62d0*/  VIADD R7, R23, 0x180 ;  /* 0x0000018017077836 */ /* 0x000fe20000000000 */
[----:B------:R-:W-:Y:S01]  /*62e0*/  R2UR UR7, R5 ;  /* 0x00000000050772ca */ /* 0x000fe200000e0000 */
[----:B------:R-:W-:Y:S01]  /*62f0*/  VIADD R5, R23, 0x80 ;  /* 0x0000008017057836 */ /* 0x000fe20000000000 */
[----:B------:R-:W-:Y:S01]  /*6300*/  R2UR UR5, R6 ;  /* 0x00000000060572ca */ /* 0x000fe200000e0000 */
[----:B------:R-:W-:-:S03]  /*6310*/  VIADD R6, R13, 0x20 ;  /* 0x000000200d067836 */ /* 0x000fc60000000000 */
[----:B------:R-:W-:Y:S01]  /*6320*/  R2UR UR48, R5 ;  /* 0x00000000053072ca */ /* 0x000fe200000e0000 */
[C---:B------:R-:W-:Y:S01]  /*6330*/  VIADD R5, R13.reuse, 0x90 ;  /* 0x000000900d057836 */ /* 0x040fe20000000000 */
[----:B------:R-:W-:Y:S01]  /*6340*/  R2UR UR30, R6 ;  /* 0x00000000061e72ca */ /* 0x000fe200000e0000 */
[----:B------:R-:W-:Y:S02]  /*6350*/  VIADD R6, R13, 0x120 ;  /* 0x000001200d067836 */ /* 0x000fe40000000000 */
[----:B------:R-:W-:Y:S01]  /*6360*/  UMOV UR12, UR56 ;  /* 0x00000038000c7c82 */ /* 0x000fe20008000000 */
[----:B------:R-:W-:Y:S01]  /*6370*/  UMOV UR8, UR56 ;  /* 0x0000003800087c82 */ /* 0x000fe20008000000 */
[----:B0-----:R-:W-:Y:S01]  /*6380*/  BAR.SYNC.DEFER_BLOCKING 0x9, 0x100 ;  /* 0x0244000000007b1d */ /* 0x001fe20000010000 */
[----:B------:R-:W-:Y:S01]  /*6390*/  R2UR UR4, R5 ;  /* 0x00000000050472ca */ /* 0x000fe200000e0000 */
[----:B------:R-:W-:Y:S01]  /*63a0*/  VIADD R5, R13, 0x190 ;  /* 0x000001900d057836 */ /* 0x000fe20000000000 */
[----:B------:R-:W-:Y:S01]  /*63b0*/  R2UR UR38, R6 ;  /* 0x00000000062672ca */ /* 0x000fe200000e0000 */
[----:B------:R-:W-:-:S02]  /*63c0*/  VIADD R6, R18, 0x2ed00 ;  /* 0x0002ed0012067836 */ /* 0x000fc40000000000 */
[----:B------:R-:W-:Y:S01]  /*63d0*/  UMOV UR16, UR56 ;  /* 0x0000003800107c82 */ /* 0x000fe20008000000 */
[----:B------:R-:W-:Y:S01]  /*63e0*/  R2UR UR54, R5 ;  /* 0x00000000053672ca */ /* 0x000fe200000e0000 */
[----:B------:R-:W-:Y:S01]  /*63f0*/  VIADD R5, R13, 0x210 ;  /* 0x000002100d057836 */ /* 0x000fe20000000000 */
[----:B------:R-:W-:Y:S01]  /*6400*/  UMOV UR52, UR48 ;  /* 0x0000003000347c82 */ /* 0x000fe20008000000 */
[----:B------:R-:W-:Y:S01]  /*6410*/  UMOV UR44, UR48 ;  /* 0x00000030002c7c82 */ /* 0x000fe20008000000 */
[----:B------:R-:W-:Y:S02]  /*6420*/  SHF.R.U32.HI R6, RZ, 0x4, R6 ;  /* 0x00000004ff067819 */ /* 0x000fe40000011606 */
[----:B------:R-:W-:Y:S01]  /*6430*/  R2UR UR46, R5 ;  /* 0x00000000052e72ca */ /* 0x000fe200000e0000 */
[----:B------:R-:W-:Y:S01]  /*6440*/  VIADD R5, R23, 0x100 ;  /* 0x0000010017057836 */ /* 0x000fe20000000000 */
[----:B------:R-:W-:-:S04]  /*6450*/  LOP3.LUT R216, R6, 0x3fff, RZ, 0xc0, !PT ;  /* 0x00003fff06d87812 */ /* 0x000fc800078ec0ff */
[----:B------:R-:W-:Y:S01]  /*6460*/  R2UR UR28, R5 ;  /* 0x00000000051c72ca */ /* 0x000fe200000e0000 */
[----:B------:R-:W-:Y:S01]  /*6470*/  VIADD R5, R13, 0xa0 ;  /* 0x000000a00d057836 */ /* 0x000fe20000000000 */
[----:B------:R-:W-:Y:S01]  /*6480*/  LOP3.LUT R6, R216, 0x400000, RZ, 0xfc, !PT ;  /* 0x00400000d8067812 */ /* 0x000fe200078efcff */
[----:B------:R-:W-:Y:S03]  /*6490*/  STSM.16.M88.2 [R2+0x2ed00], R20 ;  /* 0x02ed001402007844 */ /* 0x000fe60000000100 */
[----:B------:R-:W-:Y:S01]  /*64a0*/  R2UR UR42, R5 ;  /* 0x00000000052a72ca */ /* 0x000fe200000e0000 */
[----:B------:R-:W-:Y:S01]  /*64b0*/  VIADD R5, R13, 0x1a0 ;  /* 0x000001a00d057836 */ /* 0x000fe20000000000 */
[----:B------:R0:W-:Y:S04]  /*64c0*/  STSM.16.M88.2 [R2+0x2f500], R10 ;  /* 0x02f5000a02007844 */ /* 0x0001e80000000100 */
[----:B------:R-:W-:Y:S01]  /*64d0*/  R2UR UR34, R5 ;  /* 0x00000000052272ca */ /* 0x000fe200000e0000 */
[----:B------:R-:W-:Y:S01]  /*64e0*/  STSM.16.M88.2 [R2+0x2fd00], R24 ;  /* 0x02fd001802007844 */ /* 0x000fe20000000100 */
[----:B------:R-:W-:Y:S01]  /*64f0*/  VIADD R5, R13, 0x220 ;  /* 0x000002200d057836 */ /* 0x000fe20000000000 */
[----:B------:R-:W-:Y:S01]  /*6500*/  UMOV UR40, UR28 ;  /* 0x0000001c00287c82 */ /* 0x000fe20008000000 */
[----:B------:R-:W-:Y:S01]  /*6510*/  UMOV UR36, UR28 ;  /* 0x0000001c00247c82 */ /* 0x000fe20008000000 */
[----:B------:R1:W-:Y:S01]  /*6520*/  STSM.16.M88.2 [R2+0x30500], R8 ;  /* 0x0305000802007844 */ /* 0x0003e20000000100 */
[----:B------:R-:W-:Y:S01]  /*6530*/  UMOV UR32, UR28 ;  /* 0x0000001c00207c82 */ /* 0x000fe20008000000 */
[----:B------:R-:W-:Y:S01]  /*6540*/  R2UR UR26, R5 ;  /* 0x00000000051a72ca */ /* 0x000fe200000e0000 */
[----:B------:R-:W-:Y:S01]  /*6550*/  UMOV UR24, UR28 ;  /* 0x0000001c00187c82 */ /* 0x000fe20008000000 */
[----:B------:R2:W-:Y:S01]  /*6560*/  STSM.16.M88.2 [R2+0x30d00], R36 ;  /* 0x030d002402007844 */ /* 0x0005e20000000100 */
[----:B------:R-:W-:Y:S01]  /*6570*/  WARPGROUP.ARRIVE ;  /* 0x00000000000079c5 */ /* 0x000fe20000000000 */
[----:B------:R-:W-:-:S02]  /*6580*/  IMAD R5, R4, 0x2800, R18 ;  /* 0x0000280004057824 */ /* 0x000fc400078e0212 */
[C---:B0-----:R-:W-:Y:S02]  /*6590*/  VIADD R10, R13.reuse, 0x30 ;  /* 0x000000300d0a7836 */ /* 0x041fe40000000000 */
[----:B------:R-:W-:Y:S01]  /*65a0*/  VIADD R11, R13, 0xb0 ;  /* 0x000000b00d0b7836 */ /* 0x000fe20000000000 */
[----:B------:R-:W-:Y:S01]  /*65b0*/  HGMMA.64x16x16.F32 R136, gdesc[UR56].tnspA.tnspB, R136 ;  /* 0x60200000388879f0 */ /* 0x000fe20008700888 */
[----:B------:R-:W-:Y:S02]  /*65c0*/  SHF.R.U32.HI R5, RZ, 0x4, R5 ;  /* 0x00000004ff057819 */ /* 0x000fe40000011605 */
[----:B-1----:R-:W-:Y:S01]  /*65d0*/  MOV R9, UR30 ;  /* 0x0000001e00097c02 */ /* 0x002fe20008000f00 */
[----:B------:R-:W-:Y:S01]  /*65e0*/  HGMMA.64x16x16.F32 R152, gdesc[UR12].tnspA.tnspB, R152 ;  /* 0x602000000c9879f0 */ /* 0x000fe20008700898 */
[----:B------:R-:W-:Y:S01]  /*65f0*/  LOP3.LUT R5, R5, 0x3fff, RZ, 0xc0, !PT ;  /* 0x00003fff05057812 */ /* 0x000fe200078ec0ff */
[----:B------:R-:W-:Y:S01]  /*6600*/  UMOV UR12, UR14 ;  /* 0x0000000e000c7c82 */ /* 0x000fe20008000000 */
[----:B------:R-:W-:Y:S01]  /*6610*/  UMOV UR13, UR15 ;  /* 0x0000000f000d7c82 */ /* 0x000fe20008000000 */
[----:B------:R-:W-:Y:S01]  /*6620*/  HGMMA.64x16x16.F32 R168, gdesc[UR8].tnspA.tnspB, R168 ;  /* 0x6020000008a879f0 */ /* 0x000fe200087008a8 */
[----:B------:R-:W-:Y:S01]  /*6630*/  UMOV UR8, UR18 ;  /* 0x0000001200087c82 */ /* 0x000fe20008000000 */
[----:B------:R-:W-:Y:S01]  /*6640*/  UMOV UR9, UR19 ;  /* 0x0000001300097c82 */ /* 0x000fe20008000000 */
[----:B------:R-:W-:Y:S01]  /*6650*/  UMOV UR15, 0x40 ;  /* 0x00000040000f7882 */ /* 0x000fe20000000000 */
[----:B------:R-:W-:Y:S01]  /*6660*/  HGMMA.64x16x16.F32 R184, gdesc[UR16].tnspA.tnspB, R184 ;  /* 0x6020000010b879f0 */ /* 0x000fe200087008b8 */
[----:B------:R-:W-:Y:S01]  /*6670*/  UMOV UR16, UR56 ;  /* 0x0000003800107c82 */ /* 0x000fe20008000000 */
        /* <DEDUP_REMOVED lines=13> */
[----:B------:R-:W-:Y:S04]  /*6750*/  HGMMA.64x16x16.F32 R136, gdesc[UR48].tnspA.tnspB, R136 ;  /* 0x60200000308879f0 */ /* 0x000fe80008700888 */
        /* <DEDUP_REMOVED lines=8> */
[----:B------:R-:W-:Y:S01]  /*67e0*/  R2UR UR18, R11 ;  /* 0x000000000b1272ca */ /* 0x000fe200000e0000 */
[----:B------:R-:W-:Y:S01]  /*67f0*/  UMOV UR48, UR6 ;  /* 0x0000000600307c82 */ /* 0x000fe20008000000 */
[----:B------:R-:W-:Y:S01]  /*6800*/  HGMMA.64x16x16.F32 R184, gdesc[UR52].tnspA.tnspB, R184 ;  /* 0x6020000034b879f0 */ /* 0x000fe200087008b8 */
[----:B------:R-:W-:Y:S01]  /*6810*/  UMOV UR52, UR4 ;  /* 0x0000000400347c82 */ /* 0x000fe20008000000 */
[----:B------:R-:W-:Y:S01]  /*6820*/  UMOV UR53, UR5 ;  /* 0x0000000500357c82 */ /* 0x000fe20008000000 */
[----:B------:R-:W-:Y:S01]  /*6830*/  R2UR UR5, R5 ;  /* 0x00000000050572ca */ /* 0x000fe200000e0000 */
[----:B------:R-:W-:Y:S01]  /*6840*/  HGMMA.64x16x16.F32 R200, gdesc[UR44].tnspA.tnspB, R200 ;  /* 0x602000002cc879f0 */ /* 0x000fe200087008c8 */
[----:B------:R-:W-:Y:S01]  /*6850*/  R2UR UR4, R6 ;  /* 0x00000000060472ca */ /* 0x000fe200000e0000 */
[----:B------:R-:W-:Y:S01]  /*6860*/  UMOV UR19, 0x40 ;  /* 0x0000004000137882 */ /* 0x000fe20000000000 */
[----:B------:R-:W-:Y:S01]  /*6870*/  UMOV UR44, UR12 ;  /* 0x0000000c002c7c82 */ /* 0x000fe20008000000 */
[----:B------:R-:W-:Y:S01]  /*6880*/  UMOV UR45, UR13 ;  /* 0x0000000d002d7c82 */ /* 0x000fe20008000000 */
[----:B------:R-:W-:Y:S01]  /*6890*/  UMOV UR49, UR7 ;  /* 0x0000000700317c82 */ /* 0x000fe20008000000 */
[----:B------:R-:W-:Y:S01]  /*68a0*/  UMOV UR7, 0x40 ;  /* 0x0000004000077882 */ /* 0x000fe20000000000 */
[----:B------:R-:W-:Y:S05]  /*68b0*/  HGMMA.64x16x16.F32 R136, gdesc[UR28].tnspA.tnspB, R136 ;  /* 0x602000001c8879f0 */ /* 0x000fea0008700888 */
[----:B------:R-:W-:-:S02]  /*68c0*/  UMOV UR28, UR5 ;  /* 0x00000005001c7c82 */ /* 0x000fc40008000000 */
[----:B------:R-:W-:Y:S01]  /*68d0*/  UMOV UR30, UR4 ;  /* 0x00000004001e7c82 */ /* 0x000fe20008000000 */
[----:B------:R-:W-:Y:S01]  /*68e0*/  UMOV UR29, 0x40000040 ;  /* 0x40000040001d7882 */ /* 0x000fe20000000000 */
[----:B------:R-:W-:Y:S01]  /*68f0*/  HGMMA.64x16x16.F32 R152, gdesc[UR40].tnspA.tnspB, R152 ;  /* 0x60200000289879f0 */ /* 0x000fe20008700898 */
[----:B------:R-:W-:Y:S01]  /*6900*/  UMOV UR40, UR8 ;  /* 0x0000000800287c82 */ /* 0x000fe20008000000 */
[----:B------:R-:W-:Y:S01]  /*6910*/  R2UR UR8, R7 ;  /* 0x00000000070872ca */ /* 0x000fe200000e0000 */
[C---:B------:R-:W-:Y:S01]  /*6920*/  VIADD R7, R13.reuse, 0x130 ;  /* 0x000001300d077836 */ /* 0x040fe20000000000 */
[----:B------:R-:W-:Y:S01]  /*6930*/  UMOV UR41, UR9 ;  /* 0x0000000900297c82 */ /* 0x000fe20008000000 */
[----:B------:R-:W-:Y:S01]  /*6940*/  UMOV UR9, 0x40000040 ;  /* 0x4000004000097882 */ /* 0x000fe20000000000 */
[----:B------:R-:W-:Y:S01]  /*6950*/  HGMMA.64x16x16.F32 R168, gdesc[UR36].tnspA.tnspB, R168 ;  /* 0x6020000024a879f0 */ /* 0x000fe200087008a8 */
[----:B------:R-:W-:Y:S01]  /*6960*/  UMOV UR36, UR10 ;  /* 0x0000000a00247c82 */ /* 0x000fe20008000000 */
[----:B------:R-:W-:Y:S01]  /*6970*/  R2UR UR10, R10 ;  /* 0x000000000a0a72ca */ /* 0x000fe200000e0000 */
[C---:B------:R-:W-:Y:S01]  /*6980*/  VIADD R10, R13.reuse, 0x1b0 ;  /* 0x000001b00d0a7836 */ /* 0x040fe20000000000 */
[----:B------:R-:W-:Y:S01]  /*6990*/  HGMMA.64x16x16.F32 R184, gdesc[UR32].tnspA.tnspB, R184 ;  /* 0x6020000020b879f0 */ /* 0x000fe200087008b8 */
[----:B------:R-:W-:Y:S01]  /*69a0*/  VIADD R13, R13, 0x230 ;  /* 0x000002300d0d7836 */ /* 0x000fe20000000000 */
[----:B------:R-:W-:Y:S01]  /*69b0*/  R2UR UR22, R7 ;  /* 0x00000000071672ca */ /* 0x000fe200000e0000 */
[----:B------:R-:W-:Y:S01]  /*69c0*/  UMOV UR37, UR11 ;  /* 0x0000000b00257c82 */ /* 0x000fe20008000000 */
[----:B------:R-:W-:Y:S01]  /*69d0*/  HGMMA.64x16x16.F32 R200, gdesc[UR24].tnspA.tnspB, R200 ;  /* 0x6020000018c879f0 */ /* 0x000fe200087008c8 */
[----:B------:R-:W-:Y:S01]  /*69e0*/  R2UR UR14, R10 ;  /* 0x000000000a0e72ca */ /* 0x000fe200000e0000 */
[----:B------:R-:W-:Y:S01]  /*69f0*/  UMOV UR11, 0x40 ;  /* 0x00000040000b7882 */ /* 0x000fe20000000000 */
[----:B------:R-:W-:Y:S01]  /*6a00*/  R2UR UR6, R13 ;  /* 0x000000000d0672ca */ /* 0x000fe200000e0000 */
        /* <DEDUP_REMOVED lines=9> */
[----:B------:R-:W-:Y:S01]  /*6aa0*/  VIADD R7, R5, 0x80 ;  /* 0x0000008005077836 */ /* 0x000fe20000000000 */
[----:B------:R-:W-:Y:S01]  /*6ab0*/  UMOV UR32, UR44 ;  /* 0x0000002c00207c82 */ /* 0x000fe20008000000 */
[----:B------:R-:W-:Y:S01]  /*6ac0*/  VIADD R10, R6, 0x80 ;  /* 0x00000080060a7836 */ /* 0x000fe20000000000 */
[----:B------:R-:W-:Y:S01]  /*6ad0*/  UMOV UR44, UR56 ;  /* 0x00000038002c7c82 */ /* 0x000fe20008000000 */
[----:B------:R-:W-:Y:S01]  /*6ae0*/  IMAD.U32 R20, RZ, RZ, UR30 ;  /* 0x0000001eff147e24 */ /* 0x000fe2000f8e00ff */
[----:B------:R-:W-:Y:S01]  /*6af0*/  UMOV UR33, UR45 ;  /* 0x0000002d00217c82 */ /* 0x000fe20008000000 */
[----:B------:R-:W-:Y:S01]  /*6b00*/  IMAD.U32 R21, RZ, RZ, UR31 ;  /* 0x0000001fff157e24 */ /* 0x000fe2000f8e00ff */
[----:B------:R-:W-:Y:S01]  /*6b10*/  UMOV UR45, UR57 ;  /* 0x00000039002d7c82 */ /* 0x000fe20008000000 */
[----:B------:R-:W-:Y:S01]  /*6b20*/  UMOV UR57, 0x40000040 ;  /* 0x4000004000397882 */ /* 0x000fe20000000000 */
[----:B------:R-:W-:Y:S01]  /*6b30*/  HGMMA.64x16x16.F32 R136, gdesc[UR8].tnspA.tnspB, R136 ;  /* 0x60200000088879f0 */ /* 0x000fe20008700888 */
[----:B------:R-:W-:-:S03]  /*6b40*/  UMOV UR9, 0x40000040 ;  /* 0x4000004000097882 */ /* 0x000fc60000000000 */
[----:B------:R-:W-:Y:S01]  /*6b50*/  HGMMA.64x16x16.F32 R152, gdesc[UR16].tnspA.tnspB, R152 ;  /* 0x60200000109879f0 */ /* 0x000fe20008700898 */
[----:B------:R-:W-:Y:S01]  /*6b60*/  VIADD R22, R22, 0xffff0000 ;  /* 0xffff000016167836 */ /* 0x000fe20000000000 */
[----:B------:R-:W-:Y:S02]  /*6b70*/  UMOV UR17, UR9 ;  /* 0x0000000900117c82 */ /* 0x000fe40008000000 */
[----:B------:R-:W-:Y:S01]  /*6b80*/  HGMMA.64x16x16.F32 R168, gdesc[UR20].tnspA.tnspB, R168 ;  /* 0x6020000014a879f0 */ /* 0x000fe200087008a8 */
[----:B------:R-:W-:-:S03]  /*6b90*/  UMOV UR21, UR9 ;  /* 0x0000000900157c82 */ /* 0x000fc60008000000 */
[----:B------:R-:W-:Y:S01]  /*6ba0*/  HGMMA.64x16x16.F32 R184, gdesc[UR12].tnspA.tnspB, R184 ;  /* 0x602000000cb879f0 */ /* 0x000fe200087008b8 */
[----:B------:R-:W-:-:S03]  /*6bb0*/  UMOV UR13, UR9 ;  /* 0x00000009000d7c82 */ /* 0x000fc60008000000 */
[----:B------:R-:W-:Y:S01]  /*6bc0*/  HGMMA.64x16x16.F32 R200, gdesc[UR4].tnspA.tnspB, R200, gsb0 ;  /* 0x6020000004c879f0 */ /* 0x000fe200080008c8 */
[----:B------:R0:W-:Y:S06]  /*6bd0*/  MEMBAR.ALL.CTA ;  /* 0x0000000000007992 */ /* 0x0001ec0000008000 */
[----:B0-----:R-:W0:Y:S01]  /*6be0*/  FENCE.VIEW.ASYNC.S ;  /* 0x00000000000073c6 */ /* 0x001e220000000000 */
[----:B------:R-:W-:Y:S01]  /*6bf0*/  R2UR UR4, R7 ;  /* 0x00000000070472ca */ /* 0x000fe200000e0000 */
[----:B------:R-:W-:Y:S01]  /*6c00*/  VIADD R7, R5, 0x100 ;  /* 0x0000010005077836 */ /* 0x000fe20000000000 */
[----:B------:R-:W-:Y:S01]  /*6c10*/  R2UR UR5, R10 ;  /* 0x000000000a0572ca */ /* 0x000fe200000e0000 */
[----:B------:R-:W-:Y:S01]  /*6c20*/  VIADD R10, R6, 0x100 ;  /* 0x00000100060a7836 */ /* 0x000fe20000000000 */
[----:B0-----:R-:W-:Y:S06]  /*6c30*/  BAR.SYNC.DEFER_BLOCKING 0x9, 0x100 ;  /* 0x0244000000007b1d */ /* 0x001fec0000010000 */
[----:B--2---:R-:W-:-:S06]  /*6c40*/  WARPGROUP.ARRIVE ;  /* 0x00000000000079c5 */ /* 0x004fcc0000000000 */
[----:B------:R-:W-:Y:S01]  /*6c50*/  HGMMA.64x64x16.F32 R24, gdesc[UR28].tnspA, RZ, !UPT ;  /* 0x20e000001c1879f0 */ /* 0x000fe2000c7008ff */
[----:B------:R-:W-:Y:S01]  /*6c60*/  UMOV UR28, UR4 ;  /* 0x00000004001c7c82 */ /* 0x000fe20008000000 */
[----:B------:R-:W-:Y:S01]  /*6c70*/  UMOV UR29, 0x40000040 ;  /* 0x40000040001d7882 */ /* 0x000fe20000000000 */
[----:B------:R-:W-:Y:S01]  /*6c80*/  UMOV UR30, UR5 ;  /* 0x00000005001e7c82 */ /* 0x000fe20008000000 */
[----:B------:R-:W-:Y:S01]  /*6c90*/  UMOV UR31, 0x8 ;  /* 0x00000008001f7882 */ /* 0x000fe20000000000 */
[----:B------:R-:W-:Y:S01]  /*6ca0*/  R2UR UR4, R7 ;  /* 0x00000000070472ca */ /* 0x000fe200000e0000 */
[----:B------:R-:W-:Y:S01]  /*6cb0*/  IMAD.U32 R14, RZ, RZ, UR30 ;  /* 0x0000001eff0e7e24 */ /* 0x000fe2000f8e00ff */
[----:B------:R-:W-:Y:S01]  /*6cc0*/  R2UR UR5, R10 ;  /* 0x000000000a0572ca */ /* 0x000fe200000e0000 */
[----:B------:R-:W-:Y:S02]  /*6cd0*/  IMAD.U32 R15, RZ, RZ, UR31 ;  /* 0x0000001fff0f7e24 */ /* 0x000fe4000f8e00ff */
[----:B------:R-:W-:-:S02]  /*6ce0*/  VIADD R7, R5, 0x180 ;  /* 0x0000018005077836 */ /* 0x000fc40000000000 */
[C---:B------:R-:W-:Y:S02]  /*6cf0*/  VIADD R10, R6.reuse, 0x180 ;  /* 0x00000180060a7836 */ /* 0x040fe40000000000 */
[----:B------:R-:W-:Y:S01]  /*6d00*/  VIADD R6, R6, 0x200 ;  /* 0x0000020006067836 */ /* 0x000fe20000000000 */
[----:B------:R-:W-:Y:S03]  /*6d10*/  HGMMA.64x64x16.F32 R24, gdesc[UR28].tnspA, R24 ;  /* 0x20e000001c1879f0 */ /* 0x000fe60008700818 */
[----:B------:R-:W-:Y:S01]  /*6d20*/  UMOV UR28, UR4 ;  /* 0x00000004001c7c82 */ /* 0x000fe20008000000 */
[----:B------:R-:W-:Y:S01]  /*6d30*/  UMOV UR29, 0x40000040 ;  /* 0x40000040001d7882 */ /* 0x000fe20000000000 */
[----:B------:R-:W-:Y:S01]  /*6d40*/  UMOV UR30, UR5 ;  /* 0x00000005001e7c82 */ /* 0x000fe20008000000 */
[----:B------:R-:W-:Y:S01]  /*6d50*/  UMOV UR31, 0x8 ;  /* 0x00000008001f7882 */ /* 0x000fe20000000000 */
[----:B------:R-:W-:Y:S01]  /*6d60*/  R2UR UR4, R7 ;  /* 0x00000000070472ca */ /* 0x000fe200000e0000 */
[----:B------:R-:W-:Y:S01]  /*6d70*/  IMAD.U32 R12, RZ, RZ, UR30 ;  /* 0x0000001eff0c7e24 */ /* 0x000fe2000f8e00ff */
[----:B------:R-:W-:Y:S01]  /*6d80*/  R2UR UR5, R10 ;  /* 0x000000000a0572ca */ /* 0x000fe200000e0000 */
[----:B------:R-:W-:-:S02]  /*6d90*/  IMAD.U32 R13, RZ, RZ, UR31 ;  /* 0x0000001fff0d7e24 */ /* 0x000fc4000f8e00ff */
[----:B------:R-:W-:Y:S01]  /*6da0*/  VIADD R7, R5, 0x200 ;  /* 0x0000020005077836 */ /* 0x000fe20000000000 */
[----:B------:R-:W-:Y:S07]  /*6db0*/  HGMMA.64x64x16.F32 R24, gdesc[UR28].tnspA, R24 ;  /* 0x20e000001c1879f0 */ /* 0x000fee0008700818 */
[----:B------:R-:W-:Y:S01]  /*6dc0*/  UMOV UR28, UR4 ;  /* 0x00000004001c7c82 */ /* 0x000fe20008000000 */
[----:B------:R-:W-:Y:S01]  /*6dd0*/  UMOV UR29, 0x40000040 ;  /* 0x40000040001d7882 */ /* 0x000fe20000000000 */
[----:B------:R-:W-:Y:S01]  /*6de0*/  UMOV UR30, UR5 ;  /* 0x00000005001e7c82 */ /* 0x000fe20008000000 */
[----:B------:R-:W-:Y:S01]  /*6df0*/  UMOV UR31, 0x8 ;  /* 0x00000008001f7882 */ /* 0x000fe20000000000 */
[----:B------:R-:W-:Y:S01]  /*6e00*/  R2UR UR4, R7 ;  /* 0x00000000070472ca */ /* 0x000fe200000e0000 */
[----:B------:R-:W-:Y:S01]  /*6e10*/  VIADD R7, R23, 0x400 ;  /* 0x0000040017077836 */ /* 0x000fe20000000000 */
[----:B------:R-:W-:Y:S01]  /*6e20*/  R2UR UR5, R6 ;  /* 0x00000000060572ca */ /* 0x000fe200000e0000 */
[----:B------:R-:W-:-:S02]  /*6e30*/  IMAD.U32 R10, RZ, RZ, UR30 ;  /* 0x0000001eff0a7e24 */ /* 0x000fc4000f8e00ff */
[----:B------:R-:W-:Y:S01]  /*6e40*/  IMAD.U32 R11, RZ, RZ, UR31 ;  /* 0x0000001fff0b7e24 */ /* 0x000fe2000f8e00ff */
[----:B------:R-:W-:Y:S01]  /*6e50*/  R2UR UR56, R7 ;  /* 0x00000000073872ca */ /* 0x000fe200000e0000 */
[----:B------:R-:W-:Y:S06]  /*6e60*/  HGMMA.64x64x16.F32 R24, gdesc[UR28].tnspA, R24 ;  /* 0x20e000001c1879f0 */ /* 0x000fec0008700818 */
[----:B------:R-:W-:Y:S01]  /*6e70*/  UMOV UR28, UR4 ;  /* 0x00000004001c7c82 */ /* 0x000fe20008000000 */
[----:B------:R-:W-:Y:S01]  /*6e80*/  UMOV UR29, 0x40000040 ;  /* 0x40000040001d7882 */ /* 0x000fe20000000000 */
[----:B------:R-:W-:Y:S01]  /*6e90*/  UMOV UR30, UR5 ;  /* 0x00000005001e7c82 */ /* 0x000fe20008000000 */
[----:B------:R-:W-:Y:S01]  /*6ea0*/  UMOV UR31, 0x8 ;  /* 0x00000008001f7882 */ /* 0x000fe20000000000 */
[----:B------:R-:W-:Y:S01]  /*6eb0*/  IMAD.U32 R6, RZ, RZ, UR30 ;  /* 0x0000001eff067e24 */ /* 0x000fe2000f8e00ff */
[----:B------:R-:W-:Y:S01]  /*6ec0*/  ULDC.64 UR4, c[0x0][0x2c0] ;  /* 0x0000b00000047ab9 */ /* 0x000fe20000000a00 */
[----:B------:R-:W-:Y:S01]  /*6ed0*/  IMAD.U32 R7, RZ, RZ, UR31 ;  /* 0x0000001fff077e24 */ /* 0x000fe2000f8e00ff */
[----:B------:R-:W-:Y:S01]  /*6ee0*/  HGMMA.64x64x16.F32 R24, gdesc[UR28].tnspA, R24, gsb0 ;  /* 0x20e000001c1879f0 */ /* 0x000fe20008000818 */
[----:B------:R-:W-:Y:S01]  /*6ef0*/  WARPGROUP.ARRIVE ;  /* 0x00000000000079c5 */ /* 0x000fe20000000000 */
[----:B------:R-:W-:Y:S01]  /*6f00*/  R2UR UR31, R8 ;  /* 0x00000000081f72ca */ /* 0x000fe200000e0000 */
[----:B------:R-:W-:Y:S01]  /*6f10*/  VIADD R8, R23, 0x480 ;  /* 0x0000048017087836 */ /* 0x000fe20000000000 */
[----:B------:R-:W-:Y:S01]  /*6f20*/  R2UR UR30, R9 ;  /* 0x00000000091e72ca */ /* 0x000fe200000e0000 */
[----:B------:R-:W-:Y:S01]  /*6f30*/  UMOV UR29, 0x40000040 ;  /* 0x40000040001d7882 */ /* 0x000fe20000000000 */
[----:B------:R-:W-:Y:S01]  /*6f40*/  IMAD.SHL.U32 R9, R16, 0x4000, RZ ;  /* 0x0000400010097824 */ /* 0x000fe200078e00ff */
        /* <DEDUP_REMOVED lines=18> */
[C---:B------:R-:W-:Y:S01]  /*7070*/  VIADD R8, R23.reuse, 0x500 ;  /* 0x0000050017087836 */ /* 0x040fe20000000000 */
[----:B------:R-:W-:Y:S01]  /*7080*/  UMOV UR25, UR29 ;  /* 0x0000001d00197c82 */ /* 0x000fe20008000000 */
[----:B------:R-:W-:Y:S01]  /*7090*/  VIADD R23, R23, 0x580 ;  /* 0x0000058017177836 */ /* 0x000fe20000000000 */
[----:B------:R-:W-:Y:S01]  /*70a0*/  SHF.R.U32.HI R22, RZ, 0x4, R22 ;  /* 0x00000004ff167819 */ /* 0x000fe20000011616 */
[----:B------:R-:W-:Y:S01]  /*70b0*/  ULDC.64 UR56, c[0x0][0x208] ;  /* 0x0000820000387ab9 */ /* 0x000fe20000000a00 */
[----:B------:R-:W-:-:S02]  /*70c0*/  R2UR UR28, R8 ;  /* 0x00000000081c72ca */ /* 0x000fc400000e0000 */
[----:B------:R-:W-:Y:S02]  /*70d0*/  R2UR UR8, R23 ;  /* 0x00000000170872ca */ /* 0x000fe400000e0000 */
[----:B------:R-:W-:-:S04]  /*70e0*/  IADD3 R23, P1, R9, R230, RZ ;  /* 0x000000e609177210 */ /* 0x000fc80007f3e0ff */
[----:B------:R-:W-:Y:S02]  /*70f0*/  LEA.HI.X.SX32 R218, R9, R234, 0x1, P1 ;  /* 0x000000ea09da7211 */ /* 0x000fe400008f0eff */
[----:B------:R-:W-:-:S03]  /*7100*/  LEA R8, P1, R23, UR4, 0x2 ;  /* 0x0000000417087c11 */ /* 0x000fc6000f8210ff */
[----:B------:R-:W-:Y:S01]  /*7110*/  UMOV UR40, UR28 ;  /* 0x0000001c00287c82 */ /* 0x000fe20008000000 */
[----:B------:R-:W-:Y:S01]  /*7120*/  UMOV UR36, UR28 ;  /* 0x0000001c00247c82 */ /* 0x000fe20008000000 */
[----:B------:R-:W-:Y:S01]  /*7130*/  UMOV UR32, UR28 ;  /* 0x0000001c00207c82 */ /* 0x000fe20008000000 */
[----:B------:R-:W-:Y:S01]  /*7140*/  UMOV UR24, UR28 ;  /* 0x0000001c00187c82 */ /* 0x000fe20008000000 */
[----:B------:R-:W-:Y:S01]  /*7150*/  UMOV UR16, UR8 ;  /* 0x0000000800107c82 */ /* 0x000fe20008000000 */
[----:B------:R-:W-:Y:S01]  /*7160*/  UMOV UR20, UR8 ;  /* 0x0000000800147c82 */ /* 0x000fe20008000000 */
[----:B------:R-:W-:Y:S01]  /*7170*/  LEA.HI.X R9, R23, UR5, R218, 0x2, P1 ;  /* 0x0000000517097c11 */ /* 0x000fe200088f14da */
        /* <DEDUP_REMOVED lines=11> */
[----:B------:R-:W-:Y:S01]  /*7230*/  UMOV UR53, UR49 ;  /* 0x0000003100357c82 */ /* 0x000fe20008000000 */
[----:B------:R-:W-:Y:S01]  /*7240*/  HGMMA.64x16x16.F32 R176, gdesc[UR48].tnspA.tnspB, R176 ;  /* 0x6020000030b079f0 */ /* 0x000fe200087008b0 */
[----:B------:R-:W-:-:S03]  /*7250*/  UMOV UR45, UR49 ;  /* 0x00000031002d7c82 */ /* 0x000fc60008000000 */
[----:B------:R-:W-:Y:S04]  /*7260*/  HGMMA.64x16x16.F32 R192, gdesc[UR52].tnspA.tnspB, R192 ;  /* 0x6020000034c079f0 */ /* 0x000fe800087008c0 */
[----:B------:R-:W-:Y:S04]  /*7270*/  HGMMA.64x16x16.F32 R208, gdesc[UR44].tnspA.tnspB, R208 ;  /* 0x602000002cd079f0 */ /* 0x000fe800087008d0 */
[----:B------:R-:W-:Y:S04]  /*7280*/  HGMMA.64x16x16.F32 R144, gdesc[UR28].tnspA.tnspB, R144 ;  /* 0x602000001c9079f0 */ /* 0x000fe80008700890 */
[----:B------:R-:W-:Y:S04]  /*7290*/  HGMMA.64x16x16.F32 R160, gdesc[UR40].tnspA.tnspB, R160 ;  /* 0x6020000028a079f0 */ /* 0x000fe800087008a0 */
[----:B------:R-:W-:Y:S04]  /*72a0*/  HGMMA.64x16x16.F32 R176, gdesc[UR36].tnspA.tnspB, R176 ;  /* 0x6020000024b079f0 */ /* 0x000fe800087008b0 */
[----:B------:R-:W-:Y:S04]  /*72b0*/  HGMMA.64x16x16.F32 R192, gdesc[UR32].tnspA.tnspB, R192 ;  /* 0x6020000020c079f0 */ /* 0x000fe800087008c0 */
[----:B------:R-:W-:Y:S01]  /*72c0*/  HGMMA.64x16x16.F32 R208, gdesc[UR24].tnspA.tnspB, R208 ;  /* 0x6020000018d079f0 */ /* 0x000fe200087008d0 */
[----:B------:R-:W-:-:S05]  /*72d0*/  LOP3.LUT R22, R22, 0x3fff, RZ, 0xc0, !PT ;  /* 0x00003fff16167812 */ /* 0x000fca00078ec0ff */
[----:B------:R-:W-:-:S05]  /*72e0*/  IMAD R236, R3, 0x800, R22 ;  /* 0x0000080003ec7824 */ /* 0x000fca00078e0216 */
[----:B------:R-:W-:Y:S01]  /*72f0*/  R2UR UR52, R236 ;  /* 0x00000000ec3472ca */ /* 0x000fe200000e0000 */
[----:B------:R-:W-:Y:S04]  /*7300*/  HGMMA.64x16x16.F32 R144, gdesc[UR8].tnspA.tnspB, R144 ;  /* 0x60200000089079f0 */ /* 0x000fe80008700890 */
[----:B------:R-:W-:Y:S04]  /*7310*/  HGMMA.64x16x16.F32 R160, gdesc[UR16].tnspA.tnspB, R160 ;  /* 0x6020000010a079f0 */ /* 0x000fe800087008a0 */
[----:B------:R-:W-:Y:S04]  /*7320*/  HGMMA.64x16x16.F32 R176, gdesc[UR20].tnspA.tnspB, R176 ;  /* 0x6020000014b079f0 */ /* 0x000fe800087008b0 */
[----:B------:R-:W-:Y:S04]  /*7330*/  HGMMA.64x16x16.F32 R192, gdesc[UR12].tnspA.tnspB, R192 ;  /* 0x602000000cc079f0 */ /* 0x000fe800087008c0 */
[----:B------:R-:W-:Y:S03]  /*7340*/  HGMMA.64x16x16.F32 R208, gdesc[UR4].tnspA.tnspB, R208, gsb0 ;  /* 0x6020000004d079f0 */ /* 0x000fe600080008d0 */
[----:B------:R-:W-:-:S02]  /*7350*/  WARPGROUP.DEPBAR.LE gsb0, 0x1 ;  /* 0x00008000000079c5 */ /* 0x000fc40000010100 */
[----:B------:R0:W-:Y:S01]  /*7360*/  REDG.E.ADD.F32x4.FTZ.RN.STRONG.GPU desc[UR56][R8.64], R24 ;  /* 0x00000018080079a6 */ /* 0x0001e2000c10f7b8 */
[----:B------:R-:W-:Y:S01]  /*7370*/  WARPGROUP.ARRIVE ;  /* 0x00000000000079c5 */ /* 0x000fe20000000000 */
[----:B------:R-:W-:Y:S01]  /*7380*/  UMOV UR53, 0x40000040 ;  /* 0x4000004000357882 */ /* 0x000fe20000000000 */
[----:B0-----:R-:W-:Y:S01]  /*7390*/  LOP3.LUT R24, R216, 0x80000, RZ, 0xfc, !PT ;  /* 0x00080000d8187812 */ /* 0x001fe200078efcff */
[----:B------:R-:W-:Y:S01]  /*73a0*/  UMOV UR55, 0x40 ;  /* 0x0000004000377882 */ /* 0x000fe20000000000 */
[----:B------:R-:W-:Y:S01]  /*73b0*/  UMOV UR8, UR52 ;  /* 0x0000003400087c82 */ /* 0x000fe20008000000 */
[----:B------:R-:W-:Y:S01]  /*73c0*/  UMOV UR11, 0x40 ;  /* 0x00000040000b7882 */ /* 0x000fe20000000000 */
[----:B------:R-:W-:Y:S01]  /*73d0*/  VIADD R25, R236, 0x80 ;  /* 0x00000080ec197836 */ /* 0x000fe20000000000 */
[----:B------:R-:W-:Y:S01]  /*73e0*/  UMOV UR45, 0x40000040 ;  /* 0x40000040002d7882 */ /* 0x000fe20000000000 */
[C---:B------:R-:W-:Y:S01]  /*73f0*/  VIADD R22, R24.reuse, 0x80 ;  /* 0x0000008018167836 */ /* 0x040fe20000000000 */
[----:B------:R-:W-:Y:S01]  /*7400*/  UMOV UR47, 0x40 ;  /* 0x00000040002f7882 */ /* 0x000fe20000000000 */
[C---:B------:R-:W-:Y:S01]  /*7410*/  VIADD R23, R24.reuse, 0x100 ;  /* 0x0000010018177836 */ /* 0x040fe20000000000 */
[----:B------:R-:W-:Y:S01]  /*7420*/  R2UR UR54, R24 ;  /* 0x00000000183672ca */ /* 0x000fe200000e0000 */
[----:B------:R-:W-:Y:S01]  /*7430*/  UMOV UR51, 0x40 ;  /* 0x0000004000337882 */ /* 0x000fe20000000000 */
[----:B------:R-:W-:Y:S01]  /*7440*/  R2UR UR4, R22 ;  /* 0x00000000160472ca */ /* 0x000fe200000e0000 */
[C---:B------:R-:W-:Y:S01]  /*7450*/  VIADD R22, R24.reuse, 0x180 ;  /* 0x0000018018167836 */ /* 0x040fe20000000000 */
[----:B------:R-:W-:Y:S01]  /*7460*/  R2UR UR5, R23 ;  /* 0x00000000170572ca */ /* 0x000fe200000e0000 */
[----:B------:R-:W-:Y:S01]  /*7470*/  VIADD R23, R24, 0x200 ;  /* 0x0000020018177836 */ /* 0x000fe20000000000 */
[----:B------:R-:W-:Y:S01]  /*7480*/  UMOV UR25, 0x40000040 ;  /* 0x4000004000197882 */ /* 0x000fe20000000000 */
[----:B------:R-:W-:Y:S01]  /*7490*/  UMOV UR27, 0x40 ;  /* 0x00000040001b7882 */ /* 0x000fe20000000000 */
[----:B------:R-:W-:Y:S01]  /*74a0*/  R2UR UR6, R22 ;  /* 0x00000000160672ca */ /* 0x000fe200000e0000 */
[----:B------:R-:W-:Y:S01]  /*74b0*/  UMOV UR43, 0x40 ;  /* 0x00000040002b7882 */ /* 0x000fe20000000000 */
[----:B------:R-:W-:Y:S01]  /*74c0*/  R2UR UR7, R23 ;  /* 0x00000000170772ca */ /* 0x000fe200000e0000 */
[----:B------:R-:W-:Y:S01]  /*74d0*/  UMOV UR9, UR53 ;  /* 0x0000003500097c82 */ /* 0x000fe20008000000 */
[----:B------:R-:W-:Y:S01]  /*74e0*/  IMAD.U32 R23, RZ, RZ, UR11 ;  /* 0x0000000bff177e24 */ /* 0x000fe2000f8e00ff */
[----:B------:R-:W-:Y:S01]  /*74f0*/  HGMMA.64x16x16.F32 R56, gdesc[UR52].tnspA.tnspB, R56 ;  /* 0x60200000343879f0 */ /* 0x000fe20008700838 */
[----:B------:R-:W-:Y:S01]  /*7500*/  UMOV UR39, 0x40 ;  /* 0x0000004000277882 */ /* 0x000fe20000000000 */
[----:B------:R-:W-:Y:S01]  /*7510*/  UMOV UR10, UR4 ;  /* 0x00000004000a7c82 */ /* 0x000fe20008000000 */
[----:B------:R-:W-:Y:S01]  /*7520*/  UMOV UR35, 0x40 ;  /* 0x0000004000237882 */ /* 0x000fe20000000000 */
        /* <DEDUP_REMOVED lines=20> */
[----:B------:R-:W-:Y:S01]  /*7670*/  UMOV UR31, 0x40 ;  /* 0x00000040001f7882 */ /* 0x000fe20000000000 */
[----:B------:R-:W-:Y:S01]  /*7680*/  HGMMA.64x16x16.F32 R88, gdesc[UR8].tnspA.tnspB, R88 ;  /* 0x60200000085879f0 */ /* 0x000fe20008700858 */
[----:B------:R-:W-:Y:S01]  /*7690*/  VIADD R26, R24, 0x10 ;  /* 0x00000010181a7836 */ /* 0x000fe20000000000 */
[----:B------:R-:W-:Y:S01]  /*76a0*/  R2UR UR44, R25 ;  /* 0x00000000192c72ca */ /* 0x000fe200000e0000 */
[----:B------:R-:W-:Y:S01]  /*76b0*/  UMOV UR23, 0x40 ;  /* 0x0000004000177882 */ /* 0x000fe20000000000 */
[----:B------:R-:W-:Y:S01]  /*76c0*/  UMOV UR19, 0x40 ;  /* 0x0000004000137882 */ /* 0x000fe20000000000 */
[----:B------:R0:W-:Y:S01]  /*76d0*/  REDG.E.ADD.F32x4.FTZ.RN.STRONG.GPU desc[UR56][R8.64+0x800], R28 ;  /* 0x0008001c080079a6 */ /* 0x0001e2000c10f7b8 */
[----:B------:R-:W-:Y:S01]  /*76e0*/  R2UR UR46, R26 ;  /* 0x000000001a2e72ca */ /* 0x000fe200000e0000 */
[----:B------:R-:W-:-:S02]  /*76f0*/  VIADD R26, R24, 0x90 ;  /* 0x00000090181a7836 */ /* 0x000fc40000000000 */
[----:B------:R-:W-:Y:S01]  /*7700*/  VIADD R25, R24, 0x110 ;  /* 0x0000011018197836 */ /* 0x000fe20000000000 */
[----:B------:R-:W-:Y:S01]  /*7710*/  UMOV UR9, UR45 ;  /* 0x0000002d00097c82 */ /* 0x000fe20008000000 */
[----:B------:R-:W-:Y:S01]  /*7720*/  IMAD.U32 R220, RZ, RZ, UR10 ;  /* 0x0000000affdc7e24 */ /* 0x000fe2000f8e00ff */
[----:B------:R-:W-:Y:S01]  /*7730*/  R2UR UR4, R26 ;  /* 0x000000001a0472ca */ /* 0x000fe200000e0000 */
[C---:B------:R-:W-:Y:S01]  /*7740*/  VIADD R26, R24.reuse, 0x190 ;  /* 0x00000190181a7836 */ /* 0x040fe20000000000 */
[----:B------:R-:W-:Y:S01]  /*7750*/  R2UR UR5, R25 ;  /* 0x00000000190572ca */ /* 0x000fe200000e0000 */
[----:B------:R-:W-:Y:S01]  /*7760*/  VIADD R25, R24, 0x210 ;  /* 0x0000021018197836 */ /* 0x000fe20000000000 */
[----:B------:R-:W-:Y:S01]  /*7770*/  UMOV UR8, UR44 ;  /* 0x0000002c00087c82 */ /* 0x000fe20008000000 */
[----:B------:R-:W-:Y:S01]  /*7780*/  IMAD.U32 R221, RZ, RZ, UR11 ;  /* 0x0000000bffdd7e24 */ /* 0x000fe2000f8e00ff */
[----:B------:R-:W-:Y:S01]  /*7790*/  R2UR UR6, R26 ;  /* 0x000000001a0672ca */ /* 0x000fe200000e0000 */
[----:B------:R-:W-:Y:S01]  /*77a0*/  UMOV UR48, UR44 ;  /* 0x0000002c00307c82 */ /* 0x000fe20008000000 */
[----:B------:R-:W-:Y:S01]  /*77b0*/  R2UR UR50, R25 ;  /* 0x00000000193272ca */ /* 0x000fe200000e0000 */
[----:B------:R-:W-:Y:S01]  /*77c0*/  UMOV UR11, 0x40 ;  /* 0x00000040000b7882 */ /* 0x000fe20000000000 */
[----:B------:R-:W-:Y:S01]  /*77d0*/  UMOV UR49, UR45 ;  /* 0x0000002d00317c82 */ /* 0x000fe20008000000 */
[----:B------:R-:W-:Y:S01]  /*77e0*/  IMAD.U32 R223, RZ, RZ, UR11 ;  /* 0x0000000bffdf7e24 */ /* 0x000fe2000f8e00ff */
[----:B------:R-:W-:Y:S01]  /*77f0*/  UMOV UR41, UR25 ;  /* 0x0000001900297c82 */ /* 0x000fe20008000000 */
[----:B------:R-:W-:Y:S01]  /*7800*/  UMOV UR10, UR4 ;  /* 0x00000004000a7c82 */ /* 0x000fe20008000000 */
[----:B------:R-:W-:Y:S01]  /*7810*/  UMOV UR37, UR25 ;  /* 0x0000001900257c82 */ /* 0x000fe20008000000 */
[----:B------:R-:W-:Y:S01]  /*7820*/  HGMMA.64x16x16.F32 R56, gdesc[UR44].tnspA.tnspB, R56 ;  /* 0x602000002c3879f0 */ /* 0x000fe20008700838 */
[----:B------:R-:W-:Y:S01]  /*7830*/  IMAD.U32 R222, RZ, RZ, UR10 ;  /* 0x0000000affde7e24 */ /* 0x000fe2000f8e00ff */
        /* <DEDUP_REMOVED lines=17> */
[----:B------:R0:W-:Y:S01]  /*7950*/  REDG.E.ADD.F32x4.FTZ.RN.STRONG.GPU desc[UR56][R8.64+0x1000], R32 ;  /* 0x00100020080079a6 */ /* 0x0001e2000c10f7b8 */
[----:B------:R-:W-:-:S02]  /*7960*/  VIADD R26, R24, 0x20 ;  /* 0x00000020181a7836 */ /* 0x000fc40000000000 */
[----:B------:R-:W-:Y:S01]  /*7970*/  VIADD R25, R236, 0x100 ;  /* 0x00000100ec197836 */ /* 0x000fe20000000000 */
[----:B------:R-:W-:Y:S01]  /*7980*/  UMOV UR5, 0x40000040 ;  /* 0x4000004000057882 */ /* 0x000fe20000000000 */
[----:B------:R-:W-:Y:S01]  /*7990*/  IMAD.U32 R226, RZ, RZ, UR10 ;  /* 0x0000000affe27e24 */ /* 0x000fe2000f8e00ff */
[----:B------:R-:W-:Y:S01]  /*79a0*/  HGMMA.64x16x16.F32 R88, gdesc[UR48].tnspA.tnspB, R88 ;  /* 0x60200000305879f0 */ /* 0x000fe20008700858 */
[----:B------:R-:W-:Y:S01]  /*79b0*/  R2UR UR26, R26 ;  /* 0x000000001a1a72ca */ /* 0x000fe200000e0000 */
[C---:B------:R-:W-:Y:S01]  /*79c0*/  VIADD R26, R24.reuse, 0xa0 ;  /* 0x000000a0181a7836 */ /* 0x040fe20000000000 */
[----:B------:R-:W-:Y:S01]  /*79d0*/  R2UR UR24, R25 ;  /* 0x00000000191872ca */ /* 0x000fe200000e0000 */
[----:B------:R-:W-:Y:S01]  /*79e0*/  VIADD R25, R24, 0x120 ;  /* 0x0000012018197836 */ /* 0x000fe20000000000 */
[----:B------:R0:W-:Y:S02]  /*79f0*/  REDG.E.ADD.F32x4.FTZ.RN.STRONG.GPU desc[UR56][R8.64+0x1800], R36 ;  /* 0x00180024080079a6 */ /* 0x0001e4000c10f7b8 */
[----:B------:R-:W-:Y:S01]  /*7a00*/  R2UR UR42, R26 ;  /* 0x000000001a2a72ca */ /* 0x000fe200000e0000 */
[C---:B------:R-:W-:Y:S01]  /*7a10*/  VIADD R26, R24.reuse, 0x1a0 ;  /* 0x000001a0181a7836 */ /* 0x040fe20000000000 */
[----:B------:R-:W-:Y:S01]  /*7a20*/  R2UR UR38, R25 ;  /* 0x00000000192672ca */ /* 0x000fe200000e0000 */
[----:B------:R-:W-:Y:S01]  /*7a30*/  VIADD R25, R24, 0x220 ;  /* 0x0000022018197836 */ /* 0x000fe20000000000 */
[----:B------:R-:W-:Y:S01]  /*7a40*/  UMOV UR21, UR5 ;  /* 0x0000000500157c82 */ /* 0x000fe20008000000 */
[----:B------:R-:W-:Y:S01]  /*7a50*/  UMOV UR17, UR5 ;  /* 0x0000000500117c82 */ /* 0x000fe20008000000 */
[----:B------:R-:W-:Y:S01]  /*7a60*/  R2UR UR34, R26 ;  /* 0x000000001a2272ca */ /* 0x000fe200000e0000 */
[----:B------:R-:W-:Y:S01]  /*7a70*/  IMAD.U32 R227, RZ, RZ, UR11 ;  /* 0x0000000bffe37e24 */ /* 0x000fe2000f8e00ff */
[----:B------:R-:W-:Y:S01]  /*7a80*/  R2UR UR30, R25 ;  /* 0x00000000191e72ca */ /* 0x000fe200000e0000 */
[----:B------:R-:W-:Y:S01]  /*7a90*/  UMOV UR40, UR24 ;  /* 0x0000001800287c82 */ /* 0x000fe20008000000 */
[----:B------:R-:W-:Y:S01]  /*7aa0*/  UMOV UR36, UR24 ;  /* 0x0000001800247c82 */ /* 0x000fe20008000000 */
[----:B------:R-:W-:Y:S01]  /*7ab0*/  UMOV UR32, UR24 ;  /* 0x0000001800207c82 */ /* 0x000fe20008000000 */
[----:B------:R-:W-:Y:S01]  /*7ac0*/  UMOV UR28, UR24 ;  /* 0x00000018001c7c82 */ /* 0x000fe20008000000 */
[----:B------:R-:W-:Y:S01]  /*7ad0*/  HGMMA.64x16x16.F32 R56, gdesc[UR24].tnspA.tnspB, R56 ;  /* 0x60200000183879f0 */ /* 0x000fe20008700838 */
[----:B------:R-:W-:Y:S01]  /*7ae0*/  UMOV UR13, UR5 ;  /* 0x00000005000d7c82 */ /* 0x000fe20008000000 */
[----:B------:R-:W-:Y:S01]  /*7af0*/  UMOV UR9, UR5 ;  /* 0x0000000500097c82 */ /* 0x000fe20008000000 */
[----:B------:R0:W-:Y:S01]  /*7b00*/  REDG.E.ADD.F32x4.FTZ.RN.STRONG.GPU desc[UR56][R8.64+0x2000], R40 ;  /* 0x00200028080079a6 */ /* 0x0001e2000c10f7b8 */
[----:B------:R-:W-:Y:S01]  /*7b10*/  HGMMA.64x16x16.F32 R64, gdesc[UR40].tnspA.tnspB, R64 ;  /* 0x60200000284079f0 */ /* 0x000fe20008700840 */
[----:B------:R-:W-:Y:S01]  /*7b20*/  VIADD R26, R24, 0x30 ;  /* 0x00000030181a7836 */ /* 0x000fe20000000000 */
[----:B------:R-:W-:Y:S01]  /*7b30*/  UMOV UR11, 0x40 ;  /* 0x00000040000b7882 */ /* 0x000fe20000000000 */
[----:B------:R-:W-:Y:S01]  /*7b40*/  VIADD R25, R236, 0x180 ;  /* 0x00000180ec197836 */ /* 0x000fe20000000000 */
[----:B------:R0:W-:Y:S01]  /*7b50*/  REDG.E.ADD.F32x4.FTZ.RN.STRONG.GPU desc[UR56][R8.64+0x2800], R44 ;  /* 0x0028002c080079a6 */ /* 0x0001e2000c10f7b8 */
[----:B------:R-:W-:Y:S01]  /*7b60*/  HGMMA.64x16x16.F32 R72, gdesc[UR36].tnspA.tnspB, R72 ;  /* 0x60200000244879f0 */ /* 0x000fe20008700848 */
[----:B------:R-:W-:-:S02]  /*7b70*/  R2UR UR6, R26 ;  /* 0x000000001a0672ca */ /* 0x000fc400000e0000 */
[----:B------:R0:W-:Y:S01]  /*7b80*/  REDG.E.ADD.F32x4.FTZ.RN.STRONG.GPU desc[UR56][R8.64+0x3000], R48 ;  /* 0x00300030080079a6 */ /* 0x0001e2000c10f7b8 */
[----:B------:R-:W-:Y:S01]  /*7b90*/  HGMMA.64x16x16.F32 R80, gdesc[UR32].tnspA.tnspB, R80 ;  /* 0x60200000205079f0 */ /* 0x000fe20008700850 */
[C---:B------:R-:W-:Y:S01]  /*7ba0*/  VIADD R26, R24.reuse, 0xb0 ;  /* 0x000000b0181a7836 */ /* 0x040fe20000000000 */
[----:B------:R-:W-:Y:S01]  /*7bb0*/  R2UR UR4, R25 ;  /* 0x00000000190472ca */ /* 0x000fe200000e0000 */
[----:B------:R0:W-:Y:S01]  /*7bc0*/  REDG.E.ADD.F32x4.FTZ.RN.STRONG.GPU desc[UR56][R8.64+0x3800], R52 ;  /* 0x00380034080079a6 */ /* 0x0001e2000c10f7b8 */
[----:B------:R-:W-:Y:S02]  /*7bd0*/  VIADD R25, R24, 0x130 ;  /* 0x0000013018197836 */ /* 0x000fe40000000000 */
[----:B------:R-:W-:Y:S01]  /*7be0*/  R2UR UR22, R26 ;  /* 0x000000001a1672ca */ /* 0x000fe200000e0000 */
[----:B------:R-:W-:Y:S01]  /*7bf0*/  HGMMA.64x16x16.F32 R88, gdesc[UR28].tnspA.tnspB, R88 ;  /* 0x602000001c5879f0 */ /* 0x000fe20008700858 */
[C---:B------:R-:W-:Y:S01]  /*7c00*/  VIADD R26, R24.reuse, 0x1b0 ;  /* 0x000001b0181a7836 */ /* 0x040fe20000000000 */
[----:B------:R-:W-:Y:S01]  /*7c10*/  R2UR UR18, R25 ;  /* 0x00000000191272ca */ /* 0x000fe200000e0000 */
[----:B------:R-:W-:-:S03]  /*7c20*/  VIADD R24, R24, 0x230 ;  /* 0x0000023018187836 */ /* 0x000fc60000000000 */
[----:B------:R-:W-:Y:S02]  /*7c30*/  R2UR UR14, R26 ;  /* 0x000000001a0e72ca */ /* 0x000fe400000e0000 */
[----:B------:R-:W-:Y:S01]  /*7c40*/  R2UR UR10, R24 ;  /* 0x00000000180a72ca */ /* 0x000fe200000e0000 */
[----:B------:R-:W-:Y:S01]  /*7c50*/  UMOV UR20, UR4 ;  /* 0x0000000400147c82 */ /* 0x000fe20008000000 */
[----:B------:R-:W-:Y:S01]  /*7c60*/  UMOV UR16, UR4 ;  /* 0x0000000400107c82 */ /* 0x000fe20008000000 */
[----:B------:R-:W-:Y:S01]  /*7c70*/  UMOV UR12, UR4 ;  /* 0x00000004000c7c82 */ /* 0x000fe20008000000 */
[----:B------:R-:W-:Y:S01]  /*7c80*/  UMOV UR8, UR4 ;  /* 0x0000000400087c82 */ /* 0x000fe20008000000 */
[----:B------:R-:W-:Y:S04]  /*7c90*/  HGMMA.64x16x16.F32 R56, gdesc[UR4].tnspA.tnspB, R56 ;  /* 0x60200000043879f0 */ /* 0x000fe80008700838 */
[----:B------:R-:W-:Y:S04]  /*7ca0*/  HGMMA.64x16x16.F32 R64, gdesc[UR20].tnspA.tnspB, R64 ;  /* 0x60200000144079f0 */ /* 0x000fe80008700840 */
[----:B------:R-:W-:Y:S04]  /*7cb0*/  HGMMA.64x16x16.F32 R72, gdesc[UR16].tnspA.tnspB, R72 ;  /* 0x60200000104879f0 */ /* 0x000fe80008700848 */
[----:B------:R-:W-:Y:S04]  /*7cc0*/  HGMMA.64x16x16.F32 R80, gdesc[UR12].tnspA.tnspB, R80 ;  /* 0x602000000c5079f0 */ /* 0x000fe80008700850 */
[----:B------:R-:W-:Y:S03]  /*7cd0*/  HGMMA.64x16x16.F32 R88, gdesc[UR8].tnspA.tnspB, R88, gsb0 ;  /* 0x60200000085879f0 */ /* 0x000fe60008000858 */
[----:B------:R-:W-:-:S02]  /*7ce0*/  WARPGROUP.DEPBAR.LE gsb0, 0x1 ;  /* 0x00008000000079c5 */ /* 0x000fc40000010100 */
[----:B0-----:R-:W-:Y:S05]  /*7cf0*/  @!P0 BRA `(.L_x_132) ;  /* 0x0000000000048947 */ /* 0x001fea0003800000 */
[----:B------:R-:W-:Y:S01]  /*7d00*/  BPT.TRAP 0x1 ;  /* 0x000000040000795c */ /* 0x000fe20000300000 */
.L_x_132:
[----:B------:R-:W-:Y:S01]  /*7d10*/  VIADD R24, R5, 0x500 ;  /* 0x0000050005187836 */ /* 0x000fe20000000000 */
[----:B------:R-:W-:Y:S01]  /*7d20*/  R2UR UR58, R20 ;  /* 0x00000000143a72ca */ /* 0x000fe200000e0000 */
[----:B------:R-:W-:Y:S01]  /*7d30*/  UMOV UR57, 0x40000040 ;  /* 0x4000004000397882 */ /* 0x000fe20000000000 */
[----:B------:R-:W-:Y:S01]  /*7d40*/  R2UR UR59, R21 ;  /* 0x00000000153b72ca */ /* 0x000fe200000e0000 */
[----:B------:R-:W-:Y:S01]  /*7d50*/  VIADD R20, R5, 0x580 ;  /* 0x0000058005147836 */ /* 0x000fe20000000000 */
[----:B------:R-:W-:Y:S01]  /*7d60*/  R2UR UR56, R24 ;  /* 0x00000000183872ca */ /* 0x000fe200000e0000 */
[----:B------:R-:W-:Y:S01]  /*7d70*/  VIADD R24, R18, 0x31638 ;  /* 0x0003163812187836 */ /* 0x000fe20000000000 */
[----:B------:R-:W-:-:S04]  /*7d80*/  ULDC.64 UR4, c[0x0][0x208] ;  /* 0x0000820000047ab9 */ /* 0x000fc80000000a00 */
[----:B------:R-:W-:-:S04]  /*7d90*/  PRMT R24, RZ, 0x654, R24 ;  /* 0x00000654ff187816 */ /* 0x000fc80000000018 */
[----:B------:R0:W-:Y:S02]  /*7da0*/  SYNCS.ARRIVE.TRANS64.RED.A1T0 RZ, [R24+URZ], RZ ;  /* 0x000000ff18ff79a7 */ /* 0x0001e4000810043f */
[----:B0-----:R-:W-:-:S06]  /*7db0*/  WARPGROUP.ARRIVE ;  /* 0x00000000000079c5 */ /* 0x001fcc0000000000 */
        /* <DEDUP_REMOVED lines=34> */
[----:B------:R0:W-:Y:S02]  /*7fe0*/  REDG.E.ADD.F32x4.FTZ.RN.STRONG.GPU desc[UR4][R8.64+0x4000], R24 ;  /* 0x00400018080079a6 */ /* 0x0001e4000c10f784 */
[----:B------:R-:W-:Y:S01]  /*7ff0*/  HGMMA.64x16x16.F32 R96, gdesc[UR52].tnspA.tnspB, R96 ;  /* 0x60200000346079f0 */ /* 0x000fe20008700860 */
[----:B------:R-:W-:-:S02]  /*8000*/  R2UR UR54, R22 ;  /* 0x00000000163672ca */ /* 0x000fc400000e0000 */
[----:B------:R-:W-:Y:S01]  /*8010*/  R2UR UR24, R5 ;  /* 0x00000000051872ca */ /* 0x000fe200000e0000 */
[----:B------:R-:W-:Y:S01]  /*8020*/  UMOV UR41, UR25 ;  /* 0x0000001900297c82 */ /* 0x000fe20008000000 */
[----:B------:R-:W-:Y:S01]  /*8030*/  R2UR UR55, R23 ;  /* 0x00000000173772ca */ /* 0x000fe200000e0000 */
[----:B------:R-:W-:Y:S01]  /*8040*/  UMOV UR37, UR25 ;  /* 0x0000001900257c82 */ /* 0x000fe20008000000 */
[----:B------:R-:W-:Y:S01]  /*8050*/  UMOV UR33, UR25 ;  /* 0x0000001900217c82 */ /* 0x000fe20008000000 */
[----:B------:R0:W-:Y:S01]  /*8060*/  REDG.E.ADD.F32x4.FTZ.RN.STRONG.GPU desc[UR4][R8.64+0x4800], R28 ;  /* 0x0048001c080079a6 */ /* 0x0001e2000c10f784 */
[----:B------:R-:W-:-:S03]  /*8070*/  VIADD R236, R236, 0x580 ;  /* 0x00000580ecec7836 */ /* 0x000fc60000000000 */
[----:B------:R0:W-:Y:S04]  /*8080*/  REDG.E.ADD.F32x4.FTZ.RN.STRONG.GPU desc[UR4][R8.64+0x5000], R32 ;  /* 0x00500020080079a6 */ /* 0x0001e8000c10f784 */
[----:B------:R-:W-:Y:S01]  /*8090*/  UMOV UR40, UR24 ;  /* 0x0000001800287c82 */ /* 0x000fe20008000000 */
[----:B------:R-:W-:Y:S01]  /*80a0*/  UMOV UR36, UR24 ;  /* 0x0000001800247c82 */ /* 0x000fe20008000000 */
[----:B------:R-:W-:Y:S01]  /*80b0*/  HGMMA.64x16x16.F32 R104, gdesc[UR52].tnspA.tnspB, R104 ;  /* 0x60200000346879f0 */ /* 0x000fe20008700868 */
[----:B------:R-:W-:Y:S01]  /*80c0*/  R2UR UR54, R216 ;  /* 0x00000000d83672ca */ /* 0x000fe200000e0000 */
[----:B------:R-:W-:Y:S01]  /*80d0*/  UMOV UR32, UR24 ;  /* 0x0000001800207c82 */ /* 0x000fe20008000000 */
[----:B------:R-:W-:Y:S01]  /*80e0*/  R2UR UR55, R217 ;  /* 0x00000000d93772ca */ /* 0x000fe200000e0000 */
[----:B------:R0:W-:Y:S04]  /*80f0*/  REDG.E.ADD.F32x4.FTZ.RN.STRONG.GPU desc[UR4][R8.64+0x5800], R36 ;  /* 0x00580024080079a6 */ /* 0x0001e8000c10f784 */
[----:B------:R0:W-:Y:S04]  /*8100*/  REDG.E.ADD.F32x4.FTZ.RN.STRONG.GPU desc[UR4][R8.64+0x6000], R40 ;  /* 0x00600028080079a6 */ /* 0x0001e8000c10f784 */
[----:B------:R0:W-:Y:S04]  /*8110*/  REDG.E.ADD.F32x4.FTZ.RN.STRONG.GPU desc[UR4][R8.64+0x6800], R44 ;  /* 0x0068002c080079a6 */ /* 0x0001e8000c10f784 */
[----:B------:R-:W-:Y:S01]  /*8120*/  HGMMA.64x16x16.F32 R112, gdesc[UR52].tnspA.tnspB, R112 ;  /* 0x60200000347079f0 */ /* 0x000fe20008700870 */
[----:B------:R-:W-:Y:S01]  /*8130*/  R2UR UR54, R218 ;  /* 0x00000000da3672ca */ /* 0x000fe200000e0000 */
[----:B------:R0:W-:Y:S01]  /*8140*/  REDG.E.ADD.F32x4.FTZ.RN.STRONG.GPU desc[UR4][R8.64+0x7000], R48 ;  /* 0x00700030080079a6 */ /* 0x0001e2000c10f784 */
[----:B------:R-:W-:-:S03]  /*8150*/  R2UR UR55, R219 ;  /* 0x00000000db3772ca */ /* 0x000fc600000e0000 */
[----:B------:R0:W-:Y:S01]  /*8160*/  REDG.E.ADD.F32x4.FTZ.RN.STRONG.GPU desc[UR4][R8.64+0x7800], R52 ;  /* 0x00780034080079a6 */ /* 0x0001e2000c10f784 */
[----:B------:R-:W-:Y:S01]  /*8170*/  R2UR UR4, R236 ;  /* 0x00000000ec0472ca */ /* 0x000fe200000e0000 */
[----:B------:R-:W-:Y:S02]  /*8180*/  UMOV UR5, 0x40000040 ;  /* 0x4000004000057882 */ /* 0x000fe40000000000 */
[----:B------:R-:W-:Y:S01]  /*8190*/  UMOV UR21, UR5 ;  /* 0x0000000500157c82 */ /* 0x000fe20008000000 */
[----:B------:R-:W-:Y:S01]  /*81a0*/  UMOV UR17, UR5 ;  /* 0x0000000500117c82 */ /* 0x000fe20008000000 */
[----:B------:R-:W-:-:S04]  /*81b0*/  UMOV UR13, UR5 ;  /* 0x00000005000d7c82 */ /* 0x000fc80008000000 */
[----:B------:R-:W-:Y:S01]  /*81c0*/  HGMMA.64x16x16.F32 R120, gdesc[UR52].tnspA.tnspB, R120 ;  /* 0x60200000347879f0 */ /* 0x000fe20008700878 */
[----:B------:R-:W-:Y:S02]  /*81d0*/  R2UR UR54, R220 ;  /* 0x00000000dc3672ca */ /* 0x000fe400000e0000 */
[----:B------:R-:W-:Y:S01]  /*81e0*/  R2UR UR55, R221 ;  /* 0x00000000dd3772ca */ /* 0x000fe200000e0000 */
[----:B------:R-:W-:Y:S01]  /*81f0*/  UMOV UR20, UR4 ;  /* 0x0000000400147c82 */ /* 0x000fe20008000000 */
[----:B------:R-:W-:Y:S01]  /*8200*/  UMOV UR16, UR4 ;  /* 0x0000000400107c82 */ /* 0x000fe20008000000 */
[----:B------:R-:W-:-:S10]  /*8210*/  UMOV UR12, UR4 ;  /* 0x00000004000c7c82 */ /* 0x000fd40008000000 */
        /* <DEDUP_REMOVED lines=29> */
[----:B0-----:R-:W-:Y:S05]  /*83f0*/  @!P0 BRA `(.L_x_133) ;  /* 0x0000000000048947 */ /* 0x001fea0003800000 */
[----:B------:R-:W-:Y:S01]  /*8400*/  BPT.TRAP 0x1 ;  /* 0x000000040000795c */ /* 0x000fe20000300000 */
.L_x_133:
[----:B------:R-:W-:Y:S01]  /*8410*/  VIADD R16, R16, 0x1 ;  /* 0x0000000110107836 */ /* 0x000fe20000000000 */
[----:B------:R-:W-:Y:S01]  /*8420*/  LOP3.LUT R19, R19, 0x1, RZ, 0x3c, !PT ;  /* 0x0000000113137812 */ /* 0x000fe200078e3cff */
[----:B------:R-:W-:Y:S02]  /*8430*/  VIADD R3, R3, 0x1 ;  /* 0x0000000103037836 */ /* 0x000fe40000000000 */
[----:B------:R-:W-:Y:S01]  /*8440*/  VIADD R17, R17, 0x31620 ;  /* 0x0003162011117836 */ /* 0x000fe20000000000 */
[----:B------:R-:W-:Y:S02]  /*8450*/  ISETP.GE.AND P1, PT, R16, R235, PT ;  /* 0x000000eb1000720c */ /* 0x000fe40003f26270 */
[----:B------:R-:W-:Y:S02]  /*8460*/  ISETP.NE.AND P0, PT, R3, 0x2, PT ;  /* 0x000000020300780c */ /* 0x000fe40003f05270 */
[----:B------:R-:W-:Y:S02]  /*8470*/  PRMT R17, RZ, 0x654, R17 ;  /* 0x00000654ff117816 */ /* 0x000fe40000000011 */
[----:B------:R-:W-:-:S02]  /*8480*/  SEL R5, RZ, 0x1, P0 ;  /* 0x00000001ff057807 */ /* 0x000fc40000000000 */
[----:B------:R0:W-:Y:S01]  /*8490*/  SYNCS.ARRIVE.TRANS64.RED.A1T0 RZ, [R17+URZ], RZ ;  /* 0x000000ff11ff79a7 */ /* 0x0001e2000810043f */
[----:B------:R-:W-:Y:S02]  /*84a0*/  SEL R3, R3, RZ, P0 ;  /* 0x000000ff03037207 */ /* 0x000fe40000000000 */
[----:B------:R-:W-:Y:S02]  /*84b0*/  LOP3.LUT R228, R228, R5, RZ, 0x3c, !PT ;  /* 0x00000005e4e47212 */ /* 0x000fe400078e3cff */
[----:B------:R-:W-:Y:S05]  /*84c0*/  @!P1 BRA `(.L_x_134) ;  /* 0xffffff94002c9947 */ /* 0x000fea000383ffff */
[----:B------:R-:W-:Y:S01]  /*84d0*/  ULDC UR4, c[0x0][0x740] ;  /* 0x0001d00000047ab9 */ /* 0x000fe20000000800 */
[----:B------:R-:W-:Y:S01]  /*84e0*/  PLOP3.LUT P0, PT, PT, PT, PT, 0x8, 0x0 ;  /* 0x000000000000781c */ /* 0x000fe20003f0e170 */
        /* <DEDUP_REMOVED lines=79> */
[----:B------:R-:W-:-:S07]  /*89e0*/  FMUL.FTZ R135, R135, UR4 ;  /* 0x0000000487877c20 */ /* 0x000fce0008410000 */
.L_x_121:
[----:B------:R-:W-:Y:S05]  /*89f0*/  @P0 BRA `(.L_x_135) ;  /* 0x0000002400900947 */ /* 0x000fea0003800000 */
[----:B0-----:R-:W0:Y:S01]  /*8a00*/  S2R R2, SR_TID.X ;  /* 0x0000000000027919 */ /* 0x001e220000002100 */
[----:B------:R-:W1:Y:S01]  /*8a10*/  S2UR UR5, SR_CgaCtaId ;  /* 0x00000000000579c3 */ /* 0x000e620000008800 */
[----:B------:R-:W-:Y:S01]  /*8a20*/  UMOV UR4, 0x400 ;  /* 0x0000040000047882 */ /* 0x000fe20000000000 */
[----:B------:R-:W-:-:S06]  /*8a30*/  F2FP.F16.F32.PACK_AB R136, R137, R136 ;  /* 0x000000888988723e */ /* 0x000fcc00000000ff */
[----:B------:R-:W-:Y:S01]  /*8a40*/  BAR.SYNC.DEFER_BLOCKING 0x1, 0x100 ;  /* 0x0044000000007b1d */ /* 0x000fe20000010000 */
[----:B------:R-:W-:Y:S02]  /*8a50*/  F2FP.F16.F32.PACK_AB R137, R139, R138 ;  /* 0x0000008a8b89723e */ /* 0x000fe400000000ff */
[----:B------:R-:W-:Y:S02]  /*8a60*/  F2FP.F16.F32.PACK_AB R144, R145, R144 ;  /* 0x000000909190723e */ /* 0x000fe400000000ff */
[----:B------:R-:W-:Y:S01]  /*8a70*/  F2FP.F16.F32.PACK_AB R138, R141, R140 ;  /* 0x0000008c8d8a723e */ /* 0x000fe200000000ff */
[----:B------:R-:W-:Y:S01]  /*8a80*/  ULDC.64 UR8, c[0x0][0x208] ;  /* 0x0000820000087ab9 */ /* 0x000fe20000000a00 */
[----:B------:R-:W-:Y:S02]  /*8a90*/  F2FP.F16.F32.PACK_AB R139, R143, R142 ;  /* 0x0000008e8f8b723e */ /* 0x000fe400000000ff */
[----:B------:R-:W-:Y:S02]  /*8aa0*/  F2FP.F16.F32.PACK_AB R152, R153, R152 ;  /* 0x000000989998723e */ /* 0x000fe400000000ff */
[----:B------:R-:W-:-:S02]  /*8ab0*/  F2FP.F16.F32.PACK_AB R160, R161, R160 ;  /* 0x000000a0a1a0723e */ /* 0x000fc400000000ff */
[----:B------:R-:W-:Y:S02]  /*8ac0*/  F2FP.F16.F32.PACK_AB R168, R169, R168 ;  /* 0x000000a8a9a8723e */ /* 0x000fe400000000ff */
[----:B------:R-:W-:Y:S02]  /*8ad0*/  F2FP.F16.F32.PACK_AB R176, R177, R176 ;  /* 0x000000b0b1b0723e */ /* 0x000fe400000000ff */
[----:B------:R-:W-:Y:S02]  /*8ae0*/  F2FP.F16.F32.PACK_AB R184, R185, R184 ;  /* 0x000000b8b9b8723e */ /* 0x000fe400000000ff */
[----:B------:R-:W-:Y:S02]  /*8af0*/  F2FP.F16.F32.PACK_AB R192, R193, R192 ;  /* 0x000000c0c1c0723e */ /* 0x000fe400000000ff */
[----:B------:R-:W-:Y:S01]  /*8b00*/  F2FP.F16.F32.PACK_AB R200, R201, R200 ;  /* 0x000000c8c9c8723e */ /* 0x000fe200000000ff */
[----:B-1----:R-:W-:Y:S01]  /*8b10*/  ULEA UR4, UR5, UR4, 0x18 ;  /* 0x0000000405047291 */ /* 0x002fe2000f8ec03f */
[----:B------:R-:W-:-:S02]  /*8b20*/  F2FP.F16.F32.PACK_AB R145, R147, R146 ;  /* 0x000000929391723e */ /* 0x000fc400000000ff */
[----:B------:R-:W-:Y:S02]  /*8b30*/  F2FP.F16.F32.PACK_AB R208, R209, R208 ;  /* 0x000000d0d1d0723e */ /* 0x000fe400000000ff */
[----:B------:R-:W-:Y:S01]  /*8b40*/  F2FP.F16.F32.PACK_AB R56, R57, R56 ;  /* 0x000000383938723e */ /* 0x000fe200000000ff */
[----:B0-----:R-:W-:Y:S01]  /*8b50*/  VIADD R2, R2, 0xffffff80 ;  /* 0xffffff8002027836 */ /* 0x001fe20000000000 */
[----:B------:R-:W-:Y:S02]  /*8b60*/  F2FP.F16.F32.PACK_AB R146, R149, R148 ;  /* 0x000000949592723e */ /* 0x000fe400000000ff */
[----:B------:R-:W-:Y:S01]  /*8b70*/  F2FP.F16.F32.PACK_AB R96, R97, R96 ;  /* 0x000000606160723e */ /* 0x000fe200000000ff */
[----:B------:R-:W-:Y:S01]  /*8b80*/  IMAD.SHL.U32 R3, R2, 0x40, RZ ;  /* 0x0000004002037824 */ /* 0x000fe200078e00ff */
[----:B------:R-:W-:Y:S02]  /*8b90*/  SHF.R.S32.HI R9, RZ, 0x1f, R2 ;  /* 0x0000001fff097819 */ /* 0x000fe40000011402 */
        /* <DEDUP_REMOVED lines=8> */
[----:B------:R-:W0:Y:S01]  /*8c20*/  S2R R39, SR_CTAID.X ;  /* 0x0000000000277919 */ /* 0x000e220000002500 */
[CC--:B------:R-:W-:Y:S01]  /*8c30*/  LEA.HI R11, R9.reuse, R2.reuse, RZ, 0x5 ;  /* 0x00000002090b7211 */ /* 0x0c0fe200078f28ff */
[----:B------:R-:W1:Y:S01]  /*8c40*/  LDC.64 R36, c[0x0][0x850] ;  /* 0x00021400ff247b82 */ /* 0x000e620000000a00 */
[----:B------:R-:W-:Y:S02]  /*8c50*/  LEA.HI R8, R9, R2, RZ, 0x4 ;  /* 0x0000000209087211 */ /* 0x000fe400078f20ff */
[----:B------:R-:W-:Y:S02]  /*8c60*/  SHF.R.S32.HI R0, RZ, 0x5, R11 ;  /* 0x00000005ff007819 */ /* 0x000fe4000001140b */
[----:B------:R-:W-:Y:S02]  /*8c70*/  SHF.R.S32.HI R7, RZ, 0x4, R8 ;  /* 0x00000004ff077819 */ /* 0x000fe40000011408 */
[----:B------:R-:W-:Y:S01]  /*8c80*/  LOP3.LUT R3, R3, 0x1c0, RZ, 0xc0, !PT ;  /* 0x000001c003037812 */ /* 0x000fe200078ec0ff */
[----:B------:R-:W-:Y:S01]  /*8c90*/  IMAD.SHL.U32 R6, R0, 0x10, RZ ;  /* 0x0000001000067824 */ /* 0x000fe200078e00ff */
[----:B------:R-:W-:-:S02]  /*8ca0*/  LEA.HI R8, R8, R7, RZ, 0x1 ;  /* 0x0000000708087211 */ /* 0x000fc400078f08ff */
[-C--:B------:R-:W-:Y:S02]  /*8cb0*/  LEA.HI R4, R9, R2.reuse, RZ, 0x3 ;  /* 0x0000000209047211 */ /* 0x080fe400078f18ff */
[----:B------:R-:W-:Y:S02]  /*8cc0*/  LOP3.LUT R5, R3, 0x30, R6, 0xf8, !PT ;  /* 0x0000003003057812 */ /* 0x000fe400078ef806 */
[----:B------:R-:W-:Y:S02]  /*8cd0*/  LOP3.LUT R8, R8, 0x7ffffe, RZ, 0xc0, !PT ;  /* 0x007ffffe08087812 */ /* 0x000fe400078ec0ff */
[----:B------:R-:W-:Y:S02]  /*8ce0*/  LEA.HI R9, R9, R2, RZ, 0x7 ;  /* 0x0000000209097211 */ /* 0x000fe400078f38ff */
[----:B------:R-:W-:Y:S01]  /*8cf0*/  LOP3.LUT R4, R5, 0x8, R4, 0xf8, !PT ;  /* 0x0000000805047812 */ /* 0x000fe200078ef804 */
[----:B------:R-:W-:Y:S01]  /*8d00*/  IMAD.IADD R8, R7, 0x1, -R8 ;  /* 0x0000000107087824 */ /* 0x000fe200078e0a08 */
[----:B------:R-:W-:Y:S01]  /*8d10*/  SHF.R.U32.HI R3, RZ, 0x3, R3 ;  /* 0x00000003ff037819 */ /* 0x000fe20000011603 */
[----:B------:R-:W2:Y:S01]  /*8d20*/  LDC.64 R6, c[0x0][0x870] ;  /* 0x00021c00ff067b82 */ /* 0x000ea20000000a00 */
[----:B------:R-:W-:-:S02]  /*8d30*/  SHF.R.S32.HI R9, RZ, 0x7, R9 ;  /* 0x00000007ff097819 */ /* 0x000fc40000011409 */
[----:B------:R-:W-:Y:S02]  /*8d40*/  LOP3.LUT R3, R4, R3, RZ, 0x3c, !PT ;  /* 0x0000000304037212 */ /* 0x000fe400078e3cff */
[----:B------:R-:W-:Y:S01]  /*8d50*/  F2FP.F16.F32.PACK_AB R147, R151, R150 ;  /* 0x000000969793723e */ /* 0x000fe200000000ff */
[----:B------:R-:W-:Y:S01]  /*8d60*/  IMAD R8, R9, 0xa, R8 ;  /* 0x0000000a09087824 */ /* 0x000fe200078e0208 */
[----:B------:R-:W-:Y:S01]  /*8d70*/  F2FP.F16.F32.PACK_AB R153, R155, R154 ;  /* 0x0000009a9b99723e */ /* 0x000fe200000000ff */
[----:B------:R-:W3:Y:S01]  /*8d80*/  LDC.64 R4, c[0x0][0x870] ;  /* 0x00021c00ff047b82 */ /* 0x000ee20000000a00 */
[----:B------:R-:W-:Y:S01]  /*8d90*/  F2FP.F16.F32.PACK_AB R154, R157, R156 ;  /* 0x0000009c9d9a723e */ /* 0x000fe200000000ff */
[----:B------:R-:W-:Y:S01]  /*8da0*/  IMAD.U32 R3, R8, 0x200, R3 ;  /* 0x0000020008037824 */ /* 0x000fe200078e0003 */
[----:B------:R-:W-:Y:S02]  /*8db0*/  F2FP.F16.F32.PACK_AB R155, R159, R158 ;  /* 0x0000009e9f9b723e */ /* 0x000fe400000000ff */
[----:B------:R-:W-:-:S02]  /*8dc0*/  F2FP.F16.F32.PACK_AB R161, R163, R162 ;  /* 0x000000a2a3a1723e */ /* 0x000fc400000000ff */
[----:B------:R-:W-:Y:S02]  /*8dd0*/  LEA R3, R3, UR4, 0x1 ;  /* 0x0000000403037c11 */ /* 0x000fe4000f8e08ff */
[----:B------:R-:W-:Y:S02]  /*8de0*/  F2FP.F16.F32.PACK_AB R162, R165, R164 ;  /* 0x000000a4a5a2723e */ /* 0x000fe400000000ff */
[----:B------:R-:W-:Y:S01]  /*8df0*/  F2FP.F16.F32.PACK_AB R163, R167, R166 ;  /* 0x000000a6a7a3723e */ /* 0x000fe200000000ff */
[----:B------:R-:W-:Y:S01]  /*8e00*/  STSM.16.MT88.4 [R3+0xa000], R136 ;  /* 0x00a0008803007844 */ /* 0x000fe20000004200 */
[----:B------:R-:W-:Y:S02]  /*8e10*/  F2FP.F16.F32.PACK_AB R169, R171, R170 ;  /* 0x000000aaaba9723e */ /* 0x000fe400000000ff */
[----:B------:R-:W-:Y:S01]  /*8e20*/  F2FP.F16.F32.PACK_AB R170, R173, R172 ;  /* 0x000000acadaa723e */ /* 0x000fe200000000ff */
[----:B------:R-:W-:Y:S01]  /*8e30*/  STSM.16.MT88.4 [R3+0xf000], R144 ;  /* 0x00f0009003007844 */ /* 0x000fe20000004200 */
[----:B------:R-:W-:-:S02]  /*8e40*/  F2FP.F16.F32.PACK_AB R171, R175, R174 ;  /* 0x000000aeafab723e */ /* 0x000fc400000000ff */
[----:B------:R-:W-:Y:S01]  /*8e50*/  F2FP.F16.F32.PACK_AB R177, R179, R178 ;  /* 0x000000b2b3b1723e */ /* 0x000fe200000000ff */
[----:B------:R-:W-:Y:S01]  /*8e60*/  STSM.16.MT88.4 [R3+0xa800], R152 ;  /* 0x00a8009803007844 */ /* 0x000fe20000004200 */
        /* <DEDUP_REMOVED lines=16> */
[----:B------:R-:W-:Y:S02]  /*8f70*/  F2FP.F16.F32.PACK_AB R209, R211, R210 ;  /* 0x000000d2d3d1723e */ /* 0x000fe400000000ff */
[----:B------:R-:W-:Y:S01]  /*8f80*/  F2FP.F16.F32.PACK_AB R210, R213, R212 ;  /* 0x000000d4d5d2723e */ /* 0x000fe200000000ff */
[----:B------:R-:W-:Y:S01]  /*8f90*/  STSM.16.MT88.4 [R3+0xc000], R200 ;  /* 0x00c000c803007844 */ /* 0x000fe20000004200 */
[----:B------:R-:W-:Y:S02]  /*8fa0*/  F2FP.F16.F32.PACK_AB R211, R215, R214 ;  /* 0x000000d6d7d3723e */ /* 0x000fe400000000ff */
[----:B------:R-:W-:Y:S02]  /*8fb0*/  F2FP.F16.F32.PACK_AB R57, R59, R58 ;  /* 0x0000003a3b39723e */ /* 0x000fe400000000ff */
[----:B------:R-:W-:Y:S01]  /*8fc0*/  F2FP.F16.F32.PACK_AB R58, R61, R60 ;  /* 0x0000003c3d3a723e */ /* 0x000fe200000000ff */
[----:B------:R-:W-:Y:S01]  /*8fd0*/  STSM.16.MT88.4 [R3+0x11000], R208 ;  /* 0x011000d003007844 */ /* 0x000fe20000004200 */
[----:B------:R-:W-:-:S02]  /*8fe0*/  F2FP.F16.F32.PACK_AB R59, R63, R62 ;  /* 0x0000003e3f3b723e */ /* 0x000fc400000000ff */
[----:B------:R-:W-:Y:S02]  /*8ff0*/  F2FP.F16.F32.PACK_AB R97, R99, R98 ;  /* 0x000000626361723e */ /* 0x000fe400000000ff */
[----:B------:R-:W-:Y:S01]  /*9000*/  F2FP.F16.F32.PACK_AB R98, R101, R100 ;  /* 0x000000646562723e */ /* 0x000fe200000000ff */
[----:B------:R-:W-:Y:S01]  /*9010*/  STSM.16.MT88.4 [R3], R56 ;  /* 0x0000003803007844 */ /* 0x000fe20000004200 */
[----:B------:R-:W-:Y:S02]  /*9020*/  F2FP.F16.F32.PACK_AB R99, R103, R102 ;  /* 0x000000666763723e */ /* 0x000fe400000000ff */
        /* <DEDUP_REMOVED lines=32> */
[----:B--2---:R-:W-:-:S03]  /*9230*/  ISETP.NE.U32.AND P0, PT, R6, RZ, PT ;  /* 0x000000ff0600720c */ /* 0x004fc60003f05070 */
[----:B------:R2:W-:Y:S01]  /*9240*/  STSM.16.MT88.4 [R3+0x7000], R128 ;  /* 0x0070008003007844 */ /* 0x0005e20000004200 */
[----:B------:R-:W-:Y:S01]  /*9250*/  BAR.SYNC.DEFER_BLOCKING 0x1, 0x100 ;  /* 0x0044000000007b1d */ /* 0x000fe20000010000 */
[----:B------:R-:W-:Y:S01]  /*9260*/  ISETP.NE.AND.EX P0, PT, R7, RZ, PT, P0 ;  /* 0x000000ff0700720c */ /* 0x000fe20003f05300 */
[----:B---3--:R-:W-:-:S06]  /*9270*/  IMAD.WIDE R6, R233, 0x4, R4 ;  /* 0x00000004e9067825 */ /* 0x008fcc00078e0204 */
[----:B------:R-:W3:Y:S06]  /*9280*/  LDC.64 R4, c[0x0][0x878] ;  /* 0x00021e00ff047b82 */ /* 0x000eec0000000a00 */
[----:B------:R-:W4:Y:S01]  /*9290*/  @P0 LDG.E R9, desc[UR8][R6.64] ;  /* 0x0000000806090981 */ /* 0x000f22000c1e1900 */
[----:B------:R-:W-:Y:S01]  /*92a0*/  LOP3.LUT R11, R11, 0xffffffe0, RZ, 0xc0, !PT ;  /* 0xffffffe00b0b7812 */ /* 0x000fe200078ec0ff */
[----:B------:R-:W-:Y:S01]  /*92b0*/  ULDC UR5, c[0x0][0x808] ;  /* 0x0002020000057ab9 */ /* 0x000fe20000000800 */
[----:B------:R-:W0:Y:S01]  /*92c0*/  S2UR UR7, SR_CTAID.Y ;  /* 0x00000000000779c3 */ /* 0x000e220000002600 */
[----:B------:R-:W-:Y:S01]  /*92d0*/  IMAD.U32 R8, RZ, RZ, UR5 ;  /* 0x00000005ff087e24 */ /* 0x000fe2000f8e00ff */
[----:B---3--:R-:W-:Y:S01]  /*92e0*/  ISETP.NE.U32.AND P1, PT, R4, RZ, PT ;  /* 0x000000ff0400720c */ /* 0x008fe20003f25070 */
[----:B------:R-:W-:-:S02]  /*92f0*/  IMAD.IADD R11, R2, 0x1, -R11 ;  /* 0x00000001020b7824 */ /* 0x000fc400078e0a0b */
[----:B------:R-:W-:Y:S01]  /*9300*/  IMAD.SHL.U32 R2, R0, 0x40, RZ ;  /* 0x0000004000027824 */ /* 0x000fe200078e00ff */
[----:B------:R-:W-:Y:S01]  /*9310*/  ISETP.NE.AND.EX P1, PT, R5, RZ, PT, P1 ;  /* 0x000000ff0500720c */ /* 0x000fe20003f25310 */
[----:B------:R-:W-:Y:S01]  /*9320*/  IMAD.SHL.U32 R28, R11, 0x8, RZ ;  /* 0x000000080b1c7824 */ /* 0x000fe200078e00ff */
[----:B------:R-:W-:Y:S02]  /*9330*/  SHF.R.S32.HI R10, RZ, 0x1f, R11 ;  /* 0x0000001fff0a7819 */ /* 0x000fe4000001140b */
[----:B--2---:R-:W-:Y:S02]  /*9340*/  LOP3.LUT R3, R2, 0x1c0, RZ, 0xc0, !PT ;  /* 0x000001c002037812 */ /* 0x004fe400078ec0ff */
[----:B------:R-:W-:Y:S02]  /*9350*/  LEA.HI R10, R10, R11, RZ, 0x3 ;  /* 0x0000000b0a0a7211 */ /* 0x000fe400078f18ff */
[----:B------:R-:W-:Y:S02]  /*9360*/  LOP3.LUT R2, R3, 0x38, R28, 0xf8, !PT ;  /* 0x0000003803027812 */ /* 0x000fe400078ef81c */
[----:B------:R-:W-:-:S03]  /*9370*/  SHF.R.U32.HI R3, RZ, 0x3, R3 ;  /* 0x00000003ff037819 */ /* 0x000fc60000011603 */
[----:B------:R-:W2:Y:S01]  /*9380*/  @P1 LDC.64 R4, c[0x0][0x878] ;  /* 0x00021e00ff041b82 */ /* 0x000ea20000000a00 */
[----:B------:R-:W-:Y:S02]  /*9390*/  LOP3.LUT R3, R2, R3, RZ, 0x3c, !PT ;  /* 0x0000000302037212 */ /* 0x000fe400078e3cff */
[----:B------:R-:W-:-:S05]  /*93a0*/  SHF.R.S32.HI R10, RZ, 0x3, R10 ;  /* 0x00000003ff0a7819 */ /* 0x000fca000001140a */
[----:B------:R-:W-:Y:S01]  /*93b0*/  IMAD R10, R10, 0x1400, R3 ;  /* 0x000014000a0a7824 */ /* 0x000fe200078e0203 */
[----:B------:R-:W-:Y:S01]  /*93c0*/  CS2R R2, SRZ ;  /* 0x0000000000027805 */ /* 0x000fe2000001ff00 */
[----:B--2---:R-:W-:-:S05]  /*93d0*/  @P1 IMAD.WIDE R4, R233, 0x4, R4 ;  /* 0x00000004e9041825 */ /* 0x004fca00078e0204 */
[----:B------:R2:W5:Y:S01]  /*93e0*/  @P1 LDG.E R8, desc[UR8][R4.64] ;  /* 0x0000000804081981 */ /* 0x000562000c1e1900 */
[----:B----4-:R-:W-:Y:S01]  /*93f0*/  @P0 SHF.R.S32.HI R12, RZ, 0x1f, R9 ;  /* 0x0000001fff0c0819 */ /* 0x010fe20000011409 */
[----:B012---:R-:W-:Y:S06]  /*9400*/  @P1 BRA `(.L_x_136) ;  /* 0x0000000000141947 */ /* 0x007fec0003800000 */
[----:B------:R-:W-:Y:S05]  /*9410*/  @!P0 BRA `(.L_x_136) ;  /* 0x0000000000108947 */ /* 0x000fea0003800000 */
[----:B------:R-:W-:Y:S02]  /*9420*/  ULDC.64 UR8, c[0x0][0x208] ;  /* 0x0000820000087ab9 */ /* 0x000fe40000000a00 */
[----:B------:R-:W2:Y:S04]  /*9430*/  LDG.E R5, desc[UR8][R6.64] ;  /* 0x0000000806057981 */ /* 0x000ea8000c1e1900 */
[----:B-----5:R-:W2:Y:S02]  /*9440*/  LDG.E R8, desc[UR8][R6.64+0x4] ;  /* 0x0000040806087981 */ /* 0x020ea4000c1e1900 */
[----:B--2---:R-:W-:-:S07]  /*9450*/  IMAD.IADD R8, R8, 0x1, -R5 ;  /* 0x0000000108087824 */ /* 0x004fce00078e0a05 */
.L_x_136:
[----:B-----5:R-:W-:Y:S01]  /*9460*/  IMAD R8, R39, -0x50, R8 ;  /* 0xffffffb027087824 */ /* 0x020fe200078e0208 */
[----:B------:R-:W-:Y:S01]  /*9470*/  LEA R30, R10, UR4, 0x1 ;  /* 0x000000040a1e7c11 */ /* 0x000fe2000f8e08ff */
[----:B------:R-:W-:Y:S01]  /*9480*/  @P0 IMAD.MOV.U32 R2, RZ, RZ, R9 ;  /* 0x000000ffff020224 */ /* 0x000fe200078e0009 */
[----:B------:R-:W-:Y:S01]  /*9490*/  USHF.R.S32.HI UR8, URZ, 0x1f, UR7 ;  /* 0x0000001f3f087899 */ /* 0x000fe20008011407 */
[----:B------:R-:W-:Y:S01]  /*94a0*/  @P0 IMAD.MOV.U32 R3, RZ, RZ, R12 ;  /* 0x000000ffff030224 */ /* 0x000fe200078e000c */
[----:B------:R-:W-:Y:S01]  /*94b0*/  VIMNMX R52, R8, 0x50, PT ;  /* 0x0000005008347848 */ /* 0x000fe20003fe0100 */
[----:B------:R0:W1:Y:S01]  /*94c0*/  LDS.128 R40, [R30+0xa400] ;  /* 0x00a400001e287984 */ /* 0x0000620000000c00 */
[C---:B------:R-:W-:Y:S01]  /*94d0*/  VIADD R32, R0.reuse, 0x18 ;  /* 0x0000001800207836 */ /* 0x040fe20000000000 */
[C---:B------:R-:W-:Y:S01]  /*94e0*/  IADD3 R2, P1, R0.reuse, R2, RZ ;  /* 0x0000000200027210 */ /* 0x040fe20007f3e0ff */
[C---:B------:R-:W-:Y:S01]  /*94f0*/  VIADD R29, R0.reuse, 0x8 ;  /* 0x00000008001d7836 */ /* 0x040fe20000000000 */
[----:B------:R0:W2:Y:S01]  /*9500*/  LDS.128 R4, [R30+0x1000] ;  /* 0x001000001e047984 */ /* 0x0000a20000000c00 */
[----:B------:R-:W-:Y:S01]  /*9510*/  VIADD R31, R0, 0x10 ;  /* 0x00000010001f7836 */ /* 0x000fe20000000000 */
[-C--:B------:R-:W-:Y:S01]  /*9520*/  ISETP.GE.AND P2, PT, R32, R52.reuse, PT ;  /* 0x000000342000720c */ /* 0x080fe20003f46270 */
[----:B------:R-:W-:Y:S01]  /*9530*/  IMAD R34, R36, UR8, RZ ;  /* 0x0000000824227c24 */ /* 0x000fe2000f8e02ff */
[----:B------:R0:W3:Y:S01]  /*9540*/  LDS.128 R8, [R30+0x1400] ;  /* 0x001400001e087984 */ /* 0x0000e20000000c00 */
[----:B------:R-:W4:Y:S01]  /*9550*/  LDC.64 R32, c[0x0][0x820] ;  /* 0x00020800ff207b82 */ /* 0x000f220000000a00 */
[CC--:B------:R-:W-:Y:S01]  /*9560*/  ISETP.GE.AND P4, PT, R0.reuse, R52.reuse, PT ;  /* 0x000000340000720c */ /* 0x0c0fe20003f86270 */
[----:B------:R-:W-:Y:S01]  /*9570*/  ULDC UR6, c[0x0][0x83c] ;  /* 0x00020f0000067ab9 */ /* 0x000fe20000000800 */
[----:B------:R0:W0:Y:S01]  /*9580*/  LDS.128 R12, [R30+0x1800] ;  /* 0x001800001e0c7984 */ /* 0x0000220000000c00 */
[-C--:B------:R-:W-:Y:S01]  /*9590*/  ISETP.GE.AND P6, PT, R29, R52.reuse, PT ;  /* 0x000000341d00720c */ /* 0x080fe20003fc6270 */
[----:B------:R-:W-:Y:S01]  /*95a0*/  IMAD R37, R37, UR7, R34 ;  /* 0x0000000725257c24 */ /* 0x000fe2000f8e0222 */
[--C-:B------:R-:W-:Y:S01]  /*95b0*/  SHF.R.S32.HI R29, RZ, 0x1f, R28.reuse ;  /* 0x0000001fff1d7819 */ /* 0x100fe2000001141c */
[----:B------:R0:W0:Y:S01]  /*95c0*/  LDS.128 R16, [R30+0x1c00] ;  /* 0x001c00001e107984 */ /* 0x0000220000000c00 */
[----:B------:R-:W-:Y:S01]  /*95d0*/  SHF.R.S32.HI R50, RZ, 0x1f, R233 ;  /* 0x0000001fff327819 */ /* 0x000fe200000114e9 */
[----:B------:R-:W-:Y:S01]  /*95e0*/  ULDC.64 UR4, c[0x0][0x858] ;  /* 0x0002160000047ab9 */ /* 0x000fe20000000a00 */
[C---:B------:R-:W-:Y:S01]  /*95f0*/  LEA.HI.X.SX32 R3, R0.reuse, R3, 0x1, P1 ;  /* 0x0000000300037211 */ /* 0x040fe200008f0eff */
[----:B------:R0:W0:Y:S01]  /*9600*/  LDS.128 R20, [R30+0x2000] ;  /* 0x002000001e147984 */ /* 0x0000220000000c00 */
[-C--:B------:R-:W-:Y:S01]  /*9610*/  ISETP.GE.AND P3, PT, R31, R52.reuse, PT ;  /* 0x000000341f00720c */ /* 0x080fe20003f66270 */
[----:B------:R-:W-:Y:S01]  /*9620*/  VIADD R31, R0, 0x20 ;  /* 0x00000020001f7836 */ /* 0x000fe20000000000 */
[----:B------:R-:W-:Y:S01]  /*9630*/  ISETP.GE.OR P1, PT, R28, UR6, P4 ;  /* 0x000000061c007c0c */ /* 0x000fe2000a726670 */
[----:B------:R0:W0:Y:S01]  /*9640*/  LDS.128 R24, [R30+0x2400] ;  /* 0x002400001e187984 */ /* 0x0000220000000c00 */
[----:B------:R-:W-:Y:S01]  /*9650*/  SEL R50, R50, RZ, !P0 ;  /* 0x000000ff32327207 */ /* 0x000fe20004000000 */
[----:B------:R-:W-:Y:S01]  /*9660*/  IMAD.WIDE.U32 R34, R36, UR7, R28 ;  /* 0x0000000724227c25 */ /* 0x000fe2000f8e001c */
[----:B------:R-:W-:Y:S01]  /*9670*/  ISETP.GE.AND P5, PT, R31, R52, PT ;  /* 0x000000341f00720c */ /* 0x000fe20003fa6270 */
[----:B------:R-:W-:Y:S01]  /*9680*/  BSSY B1, `(.L_x_137) ;  /* 0x0000019000017945 */ /* 0x000fe20003800000 */
[----:B------:R-:W-:Y:S01]  /*9690*/  SEL R233, R233, RZ, !P0 ;  /* 0x000000ffe9e97207 */ /* 0x000fe20004000000 */
[----:B------:R-:W-:Y:S01]  /*96a0*/  IMAD.IADD R35, R35, 0x1, R37 ;  /* 0x0000000123237824 */ /* 0x000fe200078e0225 */
[----:B------:R-:W-:Y:S01]  /*96b0*/  P2R R51, PR, RZ, 0x40 ;  /* 0x00000040ff337803 */ /* 0x000fe20000000000 */
[----:B------:R-:W-:Y:S01]  /*96c0*/  IMAD R31, R50, UR4, RZ ;  /* 0x00000004321f7c24 */ /* 0x000fe2000f8e02ff */
[----:B------:R-:W-:Y:S01]  /*96d0*/  P2R R53, PR, RZ, 0x8 ;  /* 0x00000008ff357803 */ /* 0x000fe20000000000 */
[----:B------:R-:W-:Y:S01]  /*96e0*/  IMAD.WIDE.U32 R34, R233, UR4, R34 ;  /* 0x00000004e9227c25 */ /* 0x000fe2000f8e0022 */
[----:B------:R-:W-:-:S02]  /*96f0*/  P2R R54, PR, RZ, 0x4 ;  /* 0x00000004ff367803 */ /* 0x000fc40000000000 */
[----:B------:R-:W-:Y:S01]  /*9700*/  ISETP.GE.OR P0, PT, R28, UR6, P6 ;  /* 0x000000061c007c0c */ /* 0x000fe2000b706670 */
[----:B------:R-:W-:Y:S02]  /*9710*/  IMAD R31, R233, UR5, R31 ;  /* 0x00000005e91f7c24 */ /* 0x000fe4000f8e021f */
[----:B------:R-:W-:-:S04]  /*9720*/  IMAD.WIDE R2, R39, 0x50, R2 ;  /* 0x0000005027027825 */ /* 0x000fc800078e0202 */
[----:B------:R-:W-:Y:S01]  /*9730*/  IMAD.IADD R37, R35, 0x1, R31 ;  /* 0x0000000123257824 */ /* 0x000fe200078e021f */
[----:B-12---:R-:W-:Y:S06]  /*9740*/  @P1 BRA `(.L_x_138) ;  /* 0x0000000000301947 */ /* 0x006fec0003800000 */
[----:B------:R-:W1:Y:S01]  /*9750*/  LDS.128 R44, [R30+0xa000] ;  /* 0x00a000001e2c7984 */ /* 0x000e620000000c00 */
[----:B------:R-:W-:Y:S01]  /*9760*/  ULDC.64 UR4, c[0x0][0x848] ;  /* 0x0002120000047ab9 */ /* 0x000fe20000000a00 */
[----:B------:R-:W-:Y:S01]  /*9770*/  IMAD.MOV.U32 R36, RZ, RZ, R34 ;  /* 0x000000ffff247224 */ /* 0x000fe200078e0022 */
[----:B------:R-:W-:Y:S01]  /*9780*/  ULDC.64 UR10, c[0x0][0x208] ;  /* 0x00008200000a7ab9 */ /* 0x000fe20000000a00 */
[----:B------:R-:W-:Y:S02]  /*9790*/  IMAD R31, R3, UR4, RZ ;  /* 0x00000004031f7c24 */ /* 0x000fe4000f8e02ff */
[----:B------:R-:W-:-:S04]  /*97a0*/  IMAD.WIDE.U32 R38, R2, UR4, R36 ;  /* 0x0000000402267c25 */ /* 0x000fc8000f8e0024 */
[----:B------:R-:W-:Y:S01]  /*97b0*/  IMAD R31, R2, UR5, R31 ;  /* 0x00000005021f7c24 */ /* 0x000fe2000f8e021f */
[----:B------:R-:W-:Y:S02]  /*97c0*/  ULDC.64 UR4, c[0x0][0x830] ;  /* 0x00020c0000047ab9 */ /* 0x000fe40000000a00 */
[----:B------:R-:W-:Y:S01]  /*97d0*/  LEA R48, P1, R38, UR4, 0x1 ;  /* 0x0000000426307c11 */ /* 0x000fe2000f8208ff */
[----:B------:R-:W-:-:S05]  /*97e0*/  IMAD.IADD R31, R39, 0x1, R31 ;  /* 0x00000001271f7824 */ /* 0x000fca00078e021f */
[----:B------:R-:W-:-:S05]  /*97f0*/  LEA.HI.X R49, R38, UR5, R31, 0x1, P1 ;  /* 0x0000000526317c11 */ /* 0x000fca00088f0c1f */
[----:B-1----:R1:W-:Y:S02]  /*9800*/  STG.E.128 desc[UR10][R48.64], R44 ;  /* 0x0000002c30007986 */ /* 0x0023e4000c101d0a */
.L_x_138:
[----:B------:R-:W-:Y:S05]  /*9810*/  BSYNC B1 ;  /* 0x0000000000017941 */ /* 0x000fea0003800000 */
.L_x_137:
[----:B------:R-:W-:Y:S04]  /*9820*/  BSSY B1, `(.L_x_139) ;  /* 0x0000010000017945 */ /* 0x000fe80003800000 */
[----:B------:R-:W-:Y:S05]  /*9830*/  @P0 BRA `(.L_x_140) ;  /* 0x0000000000380947 */ /* 0x000fea0003800000 */
[----:B------:R-:W-:Y:S01]  /*9840*/  IADD3 R31, P0, R2, 0x8, RZ ;  /* 0x00000008021f7810 */ /* 0x000fe20007f1e0ff */
[----:B------:R-:W-:Y:S01]  /*9850*/  ULDC.64 UR4, c[0x0][0x848] ;  /* 0x0002120000047ab9 */ /* 0x000fe20000000a00 */
[----:B------:R-:W-:Y:S01]  /*9860*/  IMAD.MOV.U32 R39, RZ, RZ, R37 ;  /* 0x000000ffff277224 */ /* 0x000fe200078e0025 */
[----:B------:R-:W-:Y:S02]  /*9870*/  ULDC.64 UR10, c[0x0][0x208] ;  /* 0x00008200000a7ab9 */ /* 0x000fe40000000a00 */
[----:B------:R-:W-:-:S04]  /*9880*/  IMAD.X R38, RZ, RZ, R3, P0 ;  /* 0x000000ffff267224 */ /* 0x000fc800000e0603 */
[----:B-1----:R-:W-:Y:S02]  /*9890*/  IMAD R44, R38, UR4, RZ ;  /* 0x00000004262c7c24 */ /* 0x002fe4000f8e02ff */
[----:B------:R-:W-:-:S04]  /*98a0*/  IMAD.MOV.U32 R38, RZ, RZ, R34 ;  /* 0x000000ffff267224 */ /* 0x000fc800078e0022 */
[----:B------:R-:W-:-:S04]  /*98b0*/  IMAD.WIDE.U32 R38, R31, UR4, R38 ;  /* 0x000000041f267c25 */ /* 0x000fc8000f8e0026 */
[----:B------:R-:W-:Y:S01]  /*98c0*/  IMAD R31, R31, UR5, R44 ;  /* 0x000000051f1f7c24 */ /* 0x000fe2000f8e022c */
[----:B------:R-:W-:Y:S02]  /*98d0*/  ULDC.64 UR4, c[0x0][0x830] ;  /* 0x00020c0000047ab9 */ /* 0x000fe40000000a00 */
[----:B------:R-:W-:Y:S01]  /*98e0*/  LEA R44, P0, R38, UR4, 0x1 ;  /* 0x00000004262c7c11 */ /* 0x000fe2000f8008ff */
[----:B------:R-:W-:-:S05]  /*98f0*/  IMAD.IADD R31, R39, 0x1, R31 ;  /* 0x00000001271f7824 */ /* 0x000fca00078e021f */
[----:B------:R-:W-:-:S05]  /*9900*/  LEA.HI.X R45, R38, UR5, R31, 0x1, P0 ;  /* 0x00000005262d7c11 */ /* 0x000fca00080f0c1f */
[----:B------:R2:W-:Y:S02]  /*9910*/  STG.E.128 desc[UR10][R44.64], R40 ;  /* 0x000000282c007986 */ /* 0x0005e4000c101d0a */
.L_x_140:
[----:B------:R-:W-:Y:S05]  /*9920*/  BSYNC B1 ;  /* 0x0000000000017941 */ /* 0x000fea0003800000 */
.L_x_139:
[----:B--2---:R2:W0:Y:S01]  /*9930*/  LDS.128 R40, [R30+0xa800] ;  /* 0x00a800001e287984 */ /* 0x0044220000000c00 */
[C---:B------:R-:W-:Y:S01]  /*9940*/  ISETP.GE.OR P1, PT, R28.reuse, UR6, P3 ;  /* 0x000000061c007c0c */ /* 0x040fe20009f26670 */
[----:B------:R-:W-:Y:S01]  /*9950*/  BSSY B1, `(.L_x_141) ;  /* 0x0000011000017945 */ /* 0x000fe20003800000 */
[----:B------:R-:W-:-:S11]  /*9960*/  ISETP.GE.OR P0, PT, R28, UR6, P2 ;  /* 0x000000061c007c0c */ /* 0x000fd60009706670 */
[----:B--2---:R-:W-:Y:S05]  /*9970*/  @P1 BRA `(.L_x_142) ;  /* 0x0000000000381947 */ /* 0x004fea0003800000 */
        /* <DEDUP_REMOVED lines=13> */
[----:B0-----:R2:W-:Y:S02]  /*9a50*/  STG.E.128 desc[UR10][R44.64], R40 ;  /* 0x000000282c007986 */ /* 0x0015e4000c101d0a */
.L_x_142:
[----:B------:R-:W-:Y:S05]  /*9a60*/  BSYNC B1 ;  /* 0x0000000000017941 */ /* 0x000fea0003800000 */
.L_x_141:
[----:B0-2---:R0:W2:Y:S01]  /*9a70*/  LDS.128 R40, [R30+0xac00] ;  /* 0x00ac00001e287984 */ /* 0x0050a20000000c00 */
[----:B------:R-:W-:Y:S01]  /*9a80*/  BSSY B1, `(.L_x_143) ;  /* 0x0000011000017945 */ /* 0x000fe20003800000 */
[----:B------:R-:W-:-:S03]  /*9a90*/  VIADD R31, R0, 0x28 ;  /* 0x00000028001f7836 */ /* 0x000fc60000000000 */
[----:B------:R-:W-:Y:S05]  /*9aa0*/  @P0 BRA `(.L_x_144) ;  /* 0x0000000000380947 */ /* 0x000fea0003800000 */
[----:B-1----:R-:W-:Y:S01]  /*9ab0*/  IADD3 R45, P0, R2, 0x18, RZ ;  /* 0x00000018022d7810 */ /* 0x002fe20007f1e0ff */
[----:B------:R-:W-:Y:S01]  /*9ac0*/  ULDC.64 UR4, c[0x0][0x848] ;  /* 0x0002120000047ab9 */ /* 0x000fe20000000a00 */
[----:B------:R-:W-:Y:S01]  /*9ad0*/  IMAD.MOV.U32 R39, RZ, RZ, R37 ;  /* 0x000000ffff277224 */ /* 0x000fe200078e0025 */
[----:B------:R-:W-:Y:S02]  /*9ae0*/  ULDC.64 UR10, c[0x0][0x208] ;  /* 0x00008200000a7ab9 */ /* 0x000fe40000000a00 */
[----:B------:R-:W-:-:S04]  /*9af0*/  IMAD.X R38, RZ, RZ, R3, P0 ;  /* 0x000000ffff267224 */ /* 0x000fc800000e0603 */
[----:B------:R-:W-:Y:S02]  /*9b00*/  IMAD R44, R38, UR4, RZ ;  /* 0x00000004262c7c24 */ /* 0x000fe4000f8e02ff */
[----:B------:R-:W-:-:S04]  /*9b10*/  IMAD.MOV.U32 R38, RZ, RZ, R34 ;  /* 0x000000ffff267224 */ /* 0x000fc800078e0022 */
[----:B------:R-:W-:-:S04]  /*9b20*/  IMAD.WIDE.U32 R38, R45, UR4, R38 ;  /* 0x000000042d267c25 */ /* 0x000fc8000f8e0026 */
[----:B------:R-:W-:Y:S01]  /*9b30*/  IMAD R45, R45, UR5, R44 ;  /* 0x000000052d2d7c24 */ /* 0x000fe2000f8e022c */
[----:B------:R-:W-:Y:S02]  /*9b40*/  ULDC.64 UR4, c[0x0][0x830] ;  /* 0x00020c0000047ab9 */ /* 0x000fe40000000a00 */
[----:B------:R-:W-:Y:S01]  /*9b50*/  LEA R44, P0, R38, UR4, 0x1 ;  /* 0x00000004262c7c11 */ /* 0x000fe2000f8008ff */
[----:B------:R-:W-:-:S05]  /*9b60*/  IMAD.IADD R39, R39, 0x1, R45 ;  /* 0x0000000127277824 */ /* 0x000fca00078e022d */
[----:B------:R-:W-:-:S05]  /*9b70*/  LEA.HI.X R45, R38, UR5, R39, 0x1, P0 ;  /* 0x00000005262d7c11 */ /* 0x000fca00080f0c27 */
[----:B--2---:R1:W-:Y:S02]  /*9b80*/  STG.E.128 desc[UR10][R44.64], R40 ;  /* 0x000000282c007986 */ /* 0x0043e4000c101d0a */
.L_x_144:
[----:B------:R-:W-:Y:S05]  /*9b90*/  BSYNC B1 ;  /* 0x0000000000017941 */ /* 0x000fea0003800000 */
.L_x_143:
[----:B-12---:R1:W2:Y:S01]  /*9ba0*/  LDS.128 R40, [R30+0xb000] ;  /* 0x00b000001e287984 */ /* 0x0062a20000000c00 */
[----:B------:R-:W-:Y:S01]  /*9bb0*/  ISETP.GE.OR P0, PT, R28, UR6, P5 ;  /* 0x000000061c007c0c */ /* 0x000fe2000af06670 */
[----:B------:R-:W-:Y:S01]  /*9bc0*/  BSSY B1, `(.L_x_145) ;  /* 0x0000011000017945 */ /* 0x000fe20003800000 */
[----:B------:R-:W-:-:S11]  /*9bd0*/  ISETP.GE.AND P3, PT, R31, R52, PT ;  /* 0x000000341f00720c */ /* 0x000fd60003f66270 */
[----:B-1----:R-:W-:Y:S05]  /*9be0*/  @P0 BRA `(.L_x_146) ;  /* 0x0000000000380947 */ /* 0x002fea0003800000 */
[----:B------:R-:W-:Y:S01]  /*9bf0*/  IADD3 R31, P0, R2, 0x20, RZ ;  /* 0x00000020021f7810 */ /* 0x000fe20007f1e0ff */
        /* <DEDUP_REMOVED lines=13> */
.L_x_146:
[----:B------:R-:W-:Y:S05]  /*9cd0*/  BSYNC B1 ;  /* 0x0000000000017941 */ /* 0x000fea0003800000 */
.L_x_145:
[----:B-12---:R1:W2:Y:S01]  /*9ce0*/  LDS.128 R40, [R30+0xb400] ;  /* 0x00b400001e287984 */ /* 0x0062a20000000c00 */
[----:B------:R-:W-:Y:S01]  /*9cf0*/  ISETP.GE.OR P0, PT, R28, UR6, P3 ;  /* 0x000000061c007c0c */ /* 0x000fe20009f06670 */
[----:B------:R-:W-:Y:S01]  /*9d00*/  BSSY B1, `(.L_x_147) ;  /* 0x0000011000017945 */ /* 0x000fe20003800000 */
[----:B------:R-:W-:-:S11]  /*9d10*/  VIADD R31, R0, 0x30 ;  /* 0x00000030001f7836 */ /* 0x000fd60000000000 */
        /* <DEDUP_REMOVED lines=15> */
.L_x_148:
[----:B------:R-:W-:Y:S05]  /*9e10*/  BSYNC B1 ;  /* 0x0000000000017941 */ /* 0x000fea0003800000 */
.L_x_147:
[----:B-12---:R1:W2:Y:S01]  /*9e20*/  LDS.128 R40, [R30+0xb800] ;  /* 0x00b800001e287984 */ /* 0x0062a20000000c00 */
[----:B------:R-:W-:Y:S01]  /*9e30*/  ISETP.GE.AND P2, PT, R31, R52, PT ;  /* 0x000000341f00720c */ /* 0x000fe20003f46270 */
[----:B------:R-:W-:Y:S01]  /*9e40*/  BSSY B1, `(.L_x_149) ;  /* 0x0000012000017945 */ /* 0x000fe20003800000 */
[----:B------:R-:W-:Y:S02]  /*9e50*/  VIADD R31, R0, 0x38 ;  /* 0x00000038001f7836 */ /* 0x000fe40000000000 */
[----:B------:R-:W-:-:S13]  /*9e60*/  ISETP.GE.OR P0, PT, R28, UR6, P2 ;  /* 0x000000061c007c0c */ /* 0x000fda0009706670 */
        /* <DEDUP_REMOVED lines=15> */
.L_x_150:
[----:B------:R-:W-:Y:S05]  /*9f60*/  BSYNC B1 ;  /* 0x0000000000017941 */ /* 0x000fea0003800000 */
.L_x_149:
        /* <DEDUP_REMOVED lines=20> */
.L_x_152:
[----:B------:R-:W-:Y:S05]  /*a0b0*/  BSYNC B1 ;  /* 0x0000000000017941 */ /* 0x000fea0003800000 */
.L_x_151:
[----:B-12---:R1:W2:Y:S01]  /*a0c0*/  LDS.128 R40, [R30+0xc000] ;  /* 0x00c000001e287984 */ /* 0x0062a20000000c00 */
[----:B------:R-:W-:Y:S01]  /*a0d0*/  ISETP.GE.AND P0, PT, R46, R52, PT ;  /* 0x000000342e00720c */ /* 0x000fe20003f06270 */
[----:B------:R-:W-:Y:S01]  /*a0e0*/  BSSY B1, `(.L_x_153) ;  /* 0x0000012000017945 */ /* 0x000fe20003800000 */
[----:B----4-:R-:W-:Y:S02]  /*a0f0*/  IMAD R48, R32, UR8, RZ ;  /* 0x0000000820307c24 */ /* 0x010fe4000f8e02ff */
        /* <DEDUP_REMOVED lines=16> */
.L_x_154:
[----:B------:R-:W-:Y:S05]  /*a200*/  BSYNC B1 ;  /* 0x0000000000017941 */ /* 0x000fea0003800000 */
.L_x_153:
[----:B-12---:R1:W2:Y:S01]  /*a210*/  LDS.128 R40, [R30+0xc400] ;  /* 0x00c400001e287984 */ /* 0x0062a20000000c00 */
[----:B------:R-:W-:Y:S01]  /*a220*/  VIADD R0, R0, 0x48 ;  /* 0x0000004800007836 */ /* 0x000fe20000000000 */
[----:B------:R-:W-:Y:S01]  /*a230*/  BSSY B1, `(.L_x_155) ;  /* 0x0000015000017945 */ /* 0x000fe20003800000 */
[----:B------:R-:W-:Y:S02]  /*a240*/  IMAD R45, R33, UR7, R48 ;  /* 0x00000007212d7c24 */ /* 0x000fe4000f8e0230 */
[----:B------:R-:W-:Y:S01]  /*a250*/  IMAD.WIDE.U32 R38, R32, UR7, R28 ;  /* 0x0000000720267c25 */ /* 0x000fe2000f8e001c */
[----:B------:R-:W-:-:S04]  /*a260*/  ISETP.GE.AND P6, PT, R0, R52, PT ;  /* 0x000000340000720c */ /* 0x000fc80003fc6270 */
[----:B------:R-:W-:Y:S02]  /*a270*/  P2R R44, PR, RZ, 0x40 ;  /* 0x00000040ff2c7803 */ /* 0x000fe40000000000 */
[----:B------:R-:W-:-:S13]  /*a280*/  ISETP.GE.OR P6, PT, R28, UR6, P6 ;  /* 0x000000061c007c0c */ /* 0x000fda000b7c6670 */
[----:B-1----:R-:W-:Y:S05]  /*a290*/  @P6 BRA `(.L_x_156) ;  /* 0x0000000000386947 */ /* 0x002fea0003800000 */
[----:B------:R-:W-:Y:S01]  /*a2a0*/  IADD3 R31, P6, R2, 0x48, RZ ;  /* 0x00000048021f7810 */ /* 0x000fe20007fde0ff */
[----:B------:R-:W-:Y:S01]  /*a2b0*/  ULDC.64 UR4, c[0x0][0x848] ;  /* 0x0002120000047ab9 */ /* 0x000fe20000000a00 */
[----:B------:R-:W-:Y:S01]  /*a2c0*/  IMAD.MOV.U32 R32, RZ, RZ, R34 ;  /* 0x000000ffff207224 */ /* 0x000fe200078e0022 */
[----:B------:R-:W-:Y:S01]  /*a2d0*/  ULDC.64 UR10, c[0x0][0x208] ;  /* 0x00008200000a7ab9 */ /* 0x000fe20000000a00 */
[----:B------:R-:W-:Y:S02]  /*a2e0*/  IMAD.MOV.U32 R33, RZ, RZ, R37 ;  /* 0x000000ffff217224 */ /* 0x000fe400078e0025 */
[----:B------:R-:W-:Y:S02]  /*a2f0*/  IMAD.X R0, RZ, RZ, R3, P6 ;  /* 0x000000ffff007224 */ /* 0x000fe400030e0603 */
[----:B------:R-:W-:-:S04]  /*a300*/  IMAD.WIDE.U32 R32, R31, UR4, R32 ;  /* 0x000000041f207c25 */ /* 0x000fc8000f8e0020 */
[----:B------:R-:W-:-:S04]  /*a310*/  IMAD R0, R0, UR4, RZ ;  /* 0x0000000400007c24 */ /* 0x000fc8000f8e02ff */
[----:B------:R-:W-:Y:S01]  /*a320*/  IMAD R31, R31, UR5, R0 ;  /* 0x000000051f1f7c24 */ /* 0x000fe2000f8e0200 */
[----:B------:R-:W-:Y:S02]  /*a330*/  ULDC.64 UR4, c[0x0][0x830] ;  /* 0x00020c0000047ab9 */ /* 0x000fe40000000a00 */
[----:B------:R-:W-:Y:S01]  /*a340*/  LEA R34, P6, R32, UR4, 0x1 ;  /* 0x0000000420227c11 */ /* 0x000fe2000f8c08ff */
[----:B------:R-:W-:-:S05]  /*a350*/  IMAD.IADD R31, R33, 0x1, R31 ;  /* 0x00000001211f7824 */ /* 0x000fca00078e021f */
[----:B------:R-:W-:-:S05]  /*a360*/  LEA.HI.X R35, R32, UR5, R31, 0x1, P6 ;  /* 0x0000000520237c11 */ /* 0x000fca000b0f0c1f */
[----:B--2---:R1:W-:Y:S02]  /*a370*/  STG.E.128 desc[UR10][R34.64], R40 ;  /* 0x0000002822007986 */ /* 0x0043e4000c101d0a */
.L_x_156:
[----:B------:R-:W-:Y:S05]  /*a380*/  BSYNC B1 ;  /* 0x0000000000017941 */ /* 0x000fea0003800000 */
.L_x_155:
[----:B-1----:R1:W4:Y:S01]  /*a390*/  LDS.128 R32, [R30] ;  /* 0x000000001e207984 */ /* 0x0023220000000c00 */
[----:B------:R-:W-:Y:S01]  /*a3a0*/  P2R R0, PR, RZ, 0x4 ;  /* 0x00000004ff007803 */ /* 0x000fe20000000000 */
[----:B------:R-:W-:Y:S01]  /*a3b0*/  ULDC UR6, c[0x0][0x80c] ;  /* 0x0002030000067ab9 */ /* 0x000fe20000000800 */
[----:B------:R-:W-:Y:S01]  /*a3c0*/  ISETP.NE.AND P2, PT, R51, RZ, PT ;  /* 0x000000ff3300720c */ /* 0x000fe20003f45270 */
[----:B------:R-:W-:Y:S01]  /*a3d0*/  ULDC.64 UR4, c[0x0][0x828] ;  /* 0x00020a0000047ab9 */ /* 0x000fe20000000a00 */
[C---:B------:R-:W-:Y:S01]  /*a3e0*/  ISETP.GE.OR P4, PT, R28.reuse, UR6, P4 ;  /* 0x000000061c007c0c */ /* 0x040fe2000a786670 */
[----:B------:R-:W-:Y:S01]  /*a3f0*/  IMAD.IADD R39, R39, 0x1, R45 ;  /* 0x0000000127277824 */ /* 0x000fe200078e022d */
[----:B------:R-:W-:Y:S01]  /*a400*/  P2R R29, PR, RZ, 0x2 ;  /* 0x00000002ff1d7803 */ /* 0x000fe20000000000 */
[----:B------:R-:W-:Y:S01]  /*a410*/  BSSY B1, `(.L_x_157) ;  /* 0x0000024000017945 */ /* 0x000fe20003800000 */
[----:B------:R-:W-:Y:S01]  /*a420*/  P2R R31, PR, RZ, 0x1 ;  /* 0x00000001ff1f7803 */ /* 0x000fe20000000000 */
[----:B--2---:R-:W-:Y:S01]  /*a430*/  IMAD.WIDE.U32 R40, R233, UR4, R38 ;  /* 0x00000004e9287c25 */ /* 0x004fe2000f8e0026 */
[----:B------:R-:W-:-:S02]  /*a440*/  ISETP.GE.OR P2, PT, R28, UR6, P2 ;  /* 0x000000061c007c0c */ /* 0x000fc40009746670 */
[----:B------:R-:W-:Y:S02]  /*a450*/  ISETP.NE.AND P1, PT, R53, RZ, PT ;  /* 0x000000ff3500720c */ /* 0x000fe40003f25270 */
[----:B------:R-:W-:Y:S02]  /*a460*/  ISETP.NE.AND P0, PT, R54, RZ, PT ;  /* 0x000000ff3600720c */ /* 0x000fe40003f05270 */
[----:B------:R-:W-:Y:S02]  /*a470*/  P2R R42, PR, RZ, 0x4 ;  /* 0x00000004ff2a7803 */ /* 0x000fe40000000000 */
[----:B------:R-:W-:Y:S01]  /*a480*/  ISETP.NE.AND P2, PT, R0, RZ, PT ;  /* 0x000000ff0000720c */ /* 0x000fe20003f45270 */
[----:B------:R-:W-:Y:S01]  /*a490*/  IMAD R0, R50, UR4, RZ ;  /* 0x0000000432007c24 */ /* 0x000fe2000f8e02ff */
[C---:B------:R-:W-:Y:S02]  /*a4a0*/  ISETP.GE.OR P1, PT, R28.reuse, UR6, P1 ;  /* 0x000000061c007c0c */ /* 0x040fe40008f26670 */
[----:B------:R-:W-:Y:S01]  /*a4b0*/  ISETP.GE.OR P0, PT, R28, UR6, P0 ;  /* 0x000000061c007c0c */ /* 0x000fe20008706670 */
[----:B------:R-:W-:Y:S01]  /*a4c0*/  IMAD R37, R233, UR5, R0 ;  /* 0x00000005e9257c24 */ /* 0x000fe2000f8e0200 */
[----:B------:R-:W-:-:S02]  /*a4d0*/  ISETP.NE.AND P6, PT, R44, RZ, PT ;  /* 0x000000ff2c00720c */ /* 0x000fc40003fc5270 */
[----:B------:R-:W-:Y:S01]  /*a4e0*/  P2R R43, PR, RZ, 0x2 ;  /* 0x00000002ff2b7803 */ /* 0x000fe20000000000 */
[----:B------:R-:W-:Y:S01]  /*a4f0*/  IMAD.IADD R37, R41, 0x1, R37 ;  /* 0x0000000129257824 */ /* 0x000fe200078e0225 */
[----:B------:R-:W-:Y:S02]  /*a500*/  P2R R44, PR, RZ, 0x1 ;  /* 0x00000001ff2c7803 */ /* 0x000fe40000000000 */
[----:B------:R-:W-:Y:S02]  /*a510*/  ISETP.NE.AND P1, PT, R29, RZ, PT ;  /* 0x000000ff1d00720c */ /* 0x000fe40003f25270 */
[----:B------:R-:W-:Y:S02]  /*a520*/  ISETP.NE.AND P0, PT, R31, RZ, PT ;  /* 0x000000ff1f00720c */ /* 0x000fe40003f05270 */
[C---:B------:R-:W-:Y:S02]  /*a530*/  ISETP.GE.OR P5, PT, R28.reuse, UR6, P5 ;  /* 0x000000061c007c0c */ /* 0x040fe4000afa6670 */
[----:B------:R-:W-:-:S02]  /*a540*/  ISETP.GE.OR P3, PT, R28, UR6, P3 ;  /* 0x000000061c007c0c */ /* 0x000fc40009f66670 */
[C---:B------:R-:W-:Y:S02]  /*a550*/  ISETP.GE.OR P2, PT, R28.reuse, UR6, P2 ;  /* 0x000000061c007c0c */ /* 0x040fe40009746670 */
[C---:B------:R-:W-:Y:S02]  /*a560*/  ISETP.GE.OR P1, PT, R28.reuse, UR6, P1 ;  /* 0x000000061c007c0c */ /* 0x040fe40008f26670 */
[C---:B------:R-:W-:Y:S02]  /*a570*/  ISETP.GE.OR P0, PT, R28.reuse, UR6, P0 ;  /* 0x000000061c007c0c */ /* 0x040fe40008706670 */
[----:B------:R-:W-:Y:S01]  /*a580*/  ISETP.GE.OR P6, PT, R28, UR6, P6 ;  /* 0x000000061c007c0c */ /* 0x000fe2000b7c6670 */
[----:B-1--4-:R-:W-:-:S12]  /*a590*/  @P4 BRA `(.L_x_158) ;  /* 0x00000000002c4947 */ /* 0x012fd80003800000 */
        /* <DEDUP_REMOVED lines=10> */
[----:B------:R1:W-:Y:S02]  /*a640*/  STG.E.128 desc[UR8][R38.64], R32 ;  /* 0x0000002026007986 */ /* 0x0003e4000c101d08 */
.L_x_158:
[----:B------:R-:W-:Y:S05]  /*a650*/  BSYNC B1 ;  /* 0x0000000000017941 */ /* 0x000fea0003800000 */
.L_x_157:
[----:B-1----:R1:W2:Y:S01]  /*a660*/  LDS.128 R32, [R30+0x400] ;  /* 0x000400001e207984 */ /* 0x0022a20000000c00 */
[----:B------:R-:W-:Y:S01]  /*a670*/  ISETP.NE.AND P4, PT, R42, RZ, PT ;  /* 0x000000ff2a00720c */ /* 0x000fe20003f85270 */
[----:B------:R-:W-:-:S12]  /*a680*/  BSSY B1, `(.L_x_159) ;  /* 0x0000010000017945 */ /* 0x000fd80003800000 */
        /* <DEDUP_REMOVED lines=15> */
.L_x_160:
[----:B------:R-:W-:Y:S05]  /*a780*/  BSYNC B1 ;  /* 0x0000000000017941 */ /* 0x000fea0003800000 */
.L_x_159:
[----:B-12---:R1:W2:Y:S01]  /*a790*/  LDS.128 R32, [R30+0x800] ;  /* 0x000800001e207984 */ /* 0x0062a20000000c00 */
        /* <DEDUP_REMOVED lines=17> */
.L_x_162:
[----:B------:R-:W-:Y:S05]  /*a8b0*/  BSYNC B1 ;  /* 0x0000000000017941 */ /* 0x000fea0003800000 */
.L_x_161:
[----:B0-----:R-:W0:Y:S01]  /*a8c0*/  LDS.128 R28, [R30+0xc00] ;  /* 0x000c00001e1c7984 */ /* 0x001e220000000c00 */
[----:B------:R-:W-:Y:S01]  /*a8d0*/  ISETP.NE.AND P4, PT, R44, RZ, PT ;  /* 0x000000ff2c00720c */ /* 0x000fe20003f85270 */
[----:B------:R-:W-:-:S12]  /*a8e0*/  BSSY B1, `(.L_x_163) ;  /* 0x0000010000017945 */ /* 0x000fd80003800000 */
[----:B------:R-:W-:Y:S05]  /*a8f0*/  @P4 BRA `(.L_x_164) ;  /* 0x0000000000384947 */ /* 0x000fea0003800000 */
[----:B-12---:R-:W-:Y:S01]  /*a900*/  IADD3 R35, P4, R2, 0x18, RZ ;  /* 0x0000001802237810 */ /* 0x006fe20007f9e0ff */
        /* <DEDUP_REMOVED lines=12> */
[----:B0-----:R4:W-:Y:S02]  /*a9d0*/  STG.E.128 desc[UR8][R34.64], R28 ;  /* 0x0000001c22007986 */ /* 0x0019e4000c101d08 */
.L_x_164:
[----:B------:R-:W-:Y:S05]  /*a9e0*/  BSYNC B1 ;  /* 0x0000000000017941 */ /* 0x000fea0003800000 */
.L_x_163:
[----:B------:R-:W-:Y:S04]  /*a9f0*/  BSSY B1, `(.L_x_165) ;  /* 0x0000010000017945 */ /* 0x000fe80003800000 */
[----:B------:R-:W-:Y:S05]  /*aa00*/  @P5 BRA `(.L_x_166) ;  /* 0x0000000000385947 */ /* 0x000fea0003800000 */
[----:B0---4-:R-:W-:Y:S01]  /*aa10*/  IADD3 R31, P4, R2, 0x20, RZ ;  /* 0x00000020021f7810 */ /* 0x011fe20007f9e0ff */
        /* <DEDUP_REMOVED lines=12> */
[----:B------:R0:W-:Y:S02]  /*aae0*/  STG.E.128 desc[UR8][R30.64], R4 ;  /* 0x000000041e007986 */ /* 0x0001e4000c101d08 */
.L_x_166:
[----:B------:R-:W-:Y:S05]  /*aaf0*/  BSYNC B1 ;  /* 0x0000000000017941 */ /* 0x000fea0003800000 */
.L_x_165:
[----:B------:R-:W-:Y:S04]  /*ab00*/  BSSY B1, `(.L_x_167) ;  /* 0x0000010000017945 */ /* 0x000fe80003800000 */
[----:B------:R-:W-:Y:S05]  /*ab10*/  @P3 BRA `(.L_x_168) ;  /* 0x0000000000383947 */ /* 0x000fea0003800000 */
[----:B0-----:R-:W-:Y:S01]  /*ab20*/  IADD3 R7, P3, R2, 0x28, RZ ;  /* 0x0000002802077810 */ /* 0x001fe20007f7e0ff */
        /* <DEDUP_REMOVED lines=12> */
[----:B---3--:R0:W-:Y:S02]  /*abf0*/  STG.E.128 desc[UR8][R6.64], R8 ;  /* 0x0000000806007986 */ /* 0x0081e4000c101d08 */
.L_x_168:
[----:B------:R-:W-:Y:S05]  /*ac00*/  BSYNC B1 ;  /* 0x0000000000017941 */ /* 0x000fea0003800000 */
.L_x_167:
        /* <DEDUP_REMOVED lines=16> */
.L_x_170:
[----:B------:R-:W-:Y:S05]  /*ad10*/  BSYNC B1 ;  /* 0x0000000000017941 */ /* 0x000fea0003800000 */
.L_x_169:
        /* <DEDUP_REMOVED lines=16> */
.L_x_172:
[----:B------:R-:W-:Y:S05]  /*ae20*/  BSYNC B1 ;  /* 0x0000000000017941 */ /* 0x000fea0003800000 */
.L_x_171:
        /* <DEDUP_REMOVED lines=16> */
.L_x_174:
[----:B------:R-:W-:Y:S05]  /*af30*/  BSYNC B1 ;  /* 0x0000000000017941 */ /* 0x000fea0003800000 */
.L_x_173:
[----:B------:R-:W-:Y:S05]  /*af40*/  @P6 BRA `(.L_x_117) ;  /* 0x0000003c00486947 */ /* 0x000fea0003800000 */
[----:B0-----:R-:W-:Y:S01]  /*af50*/  IADD3 R5, P0, R2, 0x48, RZ ;  /* 0x0000004802057810 */ /* 0x001fe20007f1e0ff */
[----:B------:R-:W-:Y:S01]  /*af60*/  ULDC.64 UR4, c[0x0][0x818] ;  /* 0x0002060000047ab9 */ /* 0x000fe20000000a00 */
[----:B------:R-:W-:Y:S01]  /*af70*/  IMAD.MOV.U32 R2, RZ, RZ, R40 ;  /* 0x000000ffff027224 */ /* 0x000fe200078e0028 */
[----:B------:R-:W-:Y:S02]  /*af80*/  ULDC.64 UR6, c[0x0][0x208] ;  /* 0x0000820000067ab9 */ /* 0x000fe40000000a00 */
[----:B------:R-:W-:Y:S02]  /*af90*/  IMAD.X R0, RZ, RZ, R3, P0 ;  /* 0x000000ffff007224 */ /* 0x000fe400000e0603 */
[----:B------:R-:W-:Y:S02]  /*afa0*/  IMAD.MOV.U32 R3, RZ, RZ, R37 ;  /* 0x000000ffff037224 */ /* 0x000fe400078e0025 */
[----:B------:R-:W-:Y:S02]  /*afb0*/  IMAD R0, R0, UR4, RZ ;  /* 0x0000000400007c24 */ /* 0x000fe4000f8e02ff */
[----:B------:R-:W-:-:S04]  /*afc0*/  IMAD.WIDE.U32 R2, R5, UR4, R2 ;  /* 0x0000000405027c25 */ /* 0x000fc8000f8e0002 */
[----:B------:R-:W-:Y:S01]  /*afd0*/  IMAD R5, R5, UR5, R0 ;  /* 0x0000000505057c24 */ /* 0x000fe2000f8e0200 */
[----:B------:R-:W-:Y:S02]  /*afe0*/  ULDC.64 UR4, c[0x0][0x800] ;  /* 0x0002000000047ab9 */ /* 0x000fe40000000a00 */
[----:B------:R-:W-:Y:S01]  /*aff0*/  LEA R4, P0, R2, UR4, 0x1 ;  /* 0x0000000402047c11 */ /* 0x000fe2000f8008ff */
[----:B------:R-:W-:-:S05]  /*b000*/  IMAD.IADD R3, R3, 0x1, R5 ;  /* 0x0000000103037824 */ /* 0x000fca00078e0205 */
[----:B------:R-:W-:-:S05]  /*b010*/  LEA.HI.X R5, R2, UR5, R3, 0x1, P0 ;  /* 0x0000000502057c11 */ /* 0x000fca00080f0c03 */
[----:B------:R0:W-:Y:S01]  /*b020*/  STG.E.128 desc[UR6][R4.64], R24 ;  /* 0x0000001804007986 */ /* 0x0001e2000c101d06 */
[----:B------:R-:W-:Y:S05]  /*b030*/  BRA `(.L_x_117) ;  /* 0x0000003c000c7947 */ /* 0x000fea0003800000 */
.L_x_135:
[----:B------:R-:W1:Y:S01]  /*b040*/  LDC.64 R4, c[0x0][0x870] ;  /* 0x00021c00ff047b82 */ /* 0x000e620000000a00 */
[----:B------:R-:W-:-:S07]  /*b050*/  ULDC.64 UR6, c[0x0][0x208] ;  /* 0x0000820000067ab9 */ /* 0x000fce0000000a00 */
[----:B0-----:R-:W0:Y:S01]  /*b060*/  LDC.64 R2, c[0x0][0x870] ;  /* 0x00021c00ff027b82 */ /* 0x001e220000000a00 */
[----:B------:R-:W2:Y:S01]  /*b070*/  S2R R8, SR_TID.X ;  /* 0x0000000000087919 */ /* 0x000ea20000002100 */
[----:B------:R-:W3:Y:S06]  /*b080*/  S2R R13, SR_CTAID.X ;  /* 0x00000000000d7919 */ /* 0x000eec0000002500 */
[----:B------:R-:W4:Y:S01]  /*b090*/  LDC.64 R16, c[0x0][0x820] ;  /* 0x00020800ff107b82 */ /* 0x000f220000000a00 */
[----:B-1----:R-:W-:-:S04]  /*b0a0*/  ISETP.NE.U32.AND P1, PT, R4, RZ, PT ;  /* 0x000000ff0400720c */ /* 0x002fc80003f25070 */
[----:B------:R-:W-:Y:S01]  /*b0b0*/  ISETP.NE.AND.EX P1, PT, R5, RZ, PT, P1 ;  /* 0x000000ff0500720c */ /* 0x000fe20003f25310 */
[----:B0-----:R-:W-:Y:S02]  /*b0c0*/  IMAD.WIDE R4, R233, 0x4, R2 ;  /* 0x00000004e9047825 */ /* 0x001fe400078e0202 */
[----:B------:R-:W0:Y:S10]  /*b0d0*/  LDC.64 R2, c[0x0][0x878] ;  /* 0x00021e00ff027b82 */ /* 0x000e340000000a00 */
[----:B------:R-:W3:Y:S01]  /*b0e0*/  @P1 LDG.E R9, desc[UR6][R4.64] ;  /* 0x0000000604091981 */ /* 0x000ee2000c1e1900 */
[----:B------:R-:W-:Y:S01]  /*b0f0*/  ULDC UR4, c[0x0][0x808] ;  /* 0x0002020000047ab9 */ /* 0x000fe20000000800 */
[----:B--2---:R-:W-:Y:S01]  /*b100*/  VIADD R11, R8, 0xffffff80 ;  /* 0xffffff80080b7836 */ /* 0x004fe20000000000 */
[----:B------:R-:W1:Y:S01]  /*b110*/  S2UR UR5, SR_CTAID.Y ;  /* 0x00000000000579c3 */ /* 0x000e620000002600 */
[----:B------:R-:W-:Y:S01]  /*b120*/  IMAD.U32 R0, RZ, RZ, UR4 ;  /* 0x00000004ff007e24 */ /* 0x000fe2000f8e00ff */
[----:B0-----:R-:W-:-:S04]  /*b130*/  ISETP.NE.U32.AND P0, PT, R2, RZ, PT ;  /* 0x000000ff0200720c */ /* 0x001fc80003f05070 */
[----:B------:R-:W-:-:S13]  /*b140*/  ISETP.NE.AND.EX P0, PT, R3, RZ, PT, P0 ;  /* 0x000000ff0300720c */ /* 0x000fda0003f05300 */
[----:B------:R-:W0:Y:S01]  /*b150*/  @P0 LDC.64 R2, c[0x0][0x878] ;  /* 0x00021e00ff020b82 */ /* 0x000e220000000a00 */
[----:B------:R-:W-:-:S04]  /*b160*/  SHF.R.S32.HI R8, RZ, 0x1f, R11 ;  /* 0x0000001fff087819 */ /* 0x000fc8000001140b */
[----:B------:R-:W-:-:S04]  /*b170*/  LEA.HI R8, R8, R11, RZ, 0x5 ;  /* 0x0000000b08087211 */ /* 0x000fc800078f28ff */
[----:B------:R-:W-:Y:S01]  /*b180*/  SHF.R.S32.HI R15, RZ, 0x5, R8 ;  /* 0x00000005ff0f7819 */ /* 0x000fe20000011408 */
[----:B0-----:R-:W-:Y:S01]  /*b190*/  @P0 IMAD.WIDE R6, R233, 0x4, R2 ;  /* 0x00000004e9060825 */ /* 0x001fe200078e0202 */
[----:B------:R-:W-:-:S04]  /*b1a0*/  CS2R R2, SRZ ;  /* 0x0000000000027805 */ /* 0x000fc8000001ff00 */
[----:B------:R0:W5:Y:S01]  /*b1b0*/  @P0 LDG.E R0, desc[UR6][R6.64] ;  /* 0x0000000606000981 */ /* 0x000162000c1e1900 */
[--C-:B---3--:R-:W-:Y:S01]  /*b1c0*/  @P1 SHF.R.S32.HI R3, RZ, 0x1f, R9.reuse ;  /* 0x0000001fff031819 */ /* 0x108fe20000011409 */
[----:B------:R-:W-:Y:S01]  /*b1d0*/  @P1 IMAD.MOV.U32 R2, RZ, RZ, R9 ;  /* 0x000000ffff021224 */ /* 0x000fe200078e0009 */
[----:B01--4-:R-:W-:Y:S06]  /*b1e0*/  @P0 BRA `(.L_x_175) ;  /* 0x0000000000140947 */ /* 0x013fec0003800000 */
[----:B------:R-:W-:Y:S05]  /*b1f0*/  @!P1 BRA `(.L_x_175) ;  /* 0x0000000000109947 */ /* 0x000fea0003800000 */
[----:B------:R-:W-:Y:S02]  /*b200*/  ULDC.64 UR6, c[0x0][0x208] ;  /* 0x0000820000067ab9 */ /* 0x000fe40000000a00 */
[----:B------:R-:W2:Y:S04]  /*b210*/  LDG.E R7, desc[UR6][R4.64] ;  /* 0x0000000604077981 */ /* 0x000ea8000c1e1900 */
[----:B-----5:R-:W2:Y:S02]  /*b220*/  LDG.E R0, desc[UR6][R4.64+0x4] ;  /* 0x0000040604007981 */ /* 0x020ea4000c1e1900 */
[----:B--2---:R-:W-:-:S07]  /*b230*/  IMAD.IADD R0, R0, 0x1, -R7 ;  /* 0x0000000100007824 */ /* 0x004fce00078e0a07 */
.L_x_175:
[----:B------:R-:W-:Y:S01]  /*b240*/  LOP3.LUT R4, R8, 0x1fffffe0, RZ, 0xc0, !PT ;  /* 0x1fffffe008047812 */ /* 0x000fe200078ec0ff */
[----:B------:R-:W-:Y:S01]  /*b250*/  USHF.R.S32.HI UR6, URZ, 0x1f, UR5 ;  /* 0x0000001f3f067899 */ /* 0x000fe20008011405 */
[----:B------:R-:W-:Y:S01]  /*b260*/  IADD3 R2, P0, R15, R2, RZ ;  /* 0x000000020f027210 */ /* 0x000fe20007f1e0ff */
[----:B-----5:R-:W-:Y:S01]  /*b270*/  IMAD R12, R13, -0x50, R0 ;  /* 0xffffffb00d0c7824 */ /* 0x020fe200078e0200 */
[----:B------:R-:W0:Y:S01]  /*b280*/  LDC.64 R18, c[0x0][0x850] ;  /* 0x00021400ff127b82 */ /* 0x000e220000000a00 */
[----:B------:R-:W-:Y:S01]  /*b290*/  IMAD.IADD R4, R11, 0x1, -R4 ;  /* 0x000000010b047824 */ /* 0x000fe200078e0a04 */
[C---:B------:R-:W-:Y:S01]  /*b2a0*/  LEA.HI.X.SX32 R3, R15.reuse, R3, 0x1, P0 ;  /* 0x000000030f037211 */ /* 0x040fe200000f0eff */
[C---:B------:R-:W-:Y:S01]  /*b2b0*/  VIADD R5, R15.reuse, 0x8 ;  /* 0x000000080f057836 */ /* 0x040fe20000000000 */
[-C--:B------:R-:W-:Y:S01]  /*b2c0*/  ISETP.GE.AND P0, PT, R15, R12.reuse, PT ;  /* 0x0000000c0f00720c */ /* 0x080fe20003f06270 */
[----:B------:R-:W-:Y:S01]  /*b2d0*/  IMAD.SHL.U32 R4, R4, 0x8, RZ ;  /* 0x0000000804047824 */ /* 0x000fe200078e00ff */
[----:B------:R-:W-:Y:S01]  /*b2e0*/  ULDC UR7, c[0x0][0x80c] ;  /* 0x0002030000077ab9 */ /* 0x000fe20000000800 */
[----:B------:R-:W-:Y:S01]  /*b2f0*/  IMAD R0, R16, UR6, RZ ;  /* 0x0000000610007c24 */ /* 0x000fe2000f8e02ff */
[-C--:B------:R-:W-:Y:S01]  /*b300*/  ISETP.GE.AND P6, PT, R5, R12.reuse, PT ;  /* 0x0000000c0500720c */ /* 0x080fe20003fc6270 */
[----:B------:R-:W-:Y:S01]  /*b310*/  VIADD R7, R15, 0x10 ;  /* 0x000000100f077836 */ /* 0x000fe20000000000 */
[----:B------:R-:W-:Y:S01]  /*b320*/  SHF.R.S32.HI R5, RZ, 0x1f, R4 ;  /* 0x0000001fff057819 */ /* 0x000fe20000011404 */
[----:B------:R-:W-:Y:S01]  /*b330*/  IMAD R17, R17, UR5, R0 ;  /* 0x0000000511117c24 */ /* 0x000fe2000f8e0200 */
[----:B------:R-:W-:Y:S01]  /*b340*/  SHF.R.S32.HI R0, RZ, 0x1f, R233 ;  /* 0x0000001fff007819 */ /* 0x000fe200000114e9 */
[----:B------:R-:W-:Y:S01]  /*b350*/  VIADD R9, R15, 0x18 ;  /* 0x000000180f097836 */ /* 0x000fe20000000000 */
[----:B------:R-:W-:Y:S01]  /*b360*/  ISETP.GE.OR P2, PT, R4, UR7, P0 ;  /* 0x0000000704007c0c */ /* 0x000fe20008746670 */
[----:B------:R-:W-:Y:S01]  /*b370*/  ULDC.64 UR8, c[0x0][0x828] ;  /* 0x00020a0000087ab9 */ /* 0x000fe20000000a00 */
[-C--:B------:R-:W-:Y:S01]  /*b380*/  ISETP.GE.AND P5, PT, R7, R12.reuse, PT ;  /* 0x0000000c0700720c */ /* 0x080fe20003fa6270 */
[----:B------:R-:W-:Y:S01]  /*b390*/  IMAD.WIDE.U32 R6, R16, UR5, R4 ;  /* 0x0000000510067c25 */ /* 0x000fe2000f8e0004 */
[----:B------:R-:W-:Y:S01]  /*b3a0*/  SEL R14, R0, RZ, !P1 ;  /* 0x000000ff000e7207 */ /* 0x000fe20004800000 */
[----:B------:R-:W-:Y:S01]  /*b3b0*/  BSSY B1, `(.L_x_176) ;  /* 0x000001c000017945 */ /* 0x000fe20003800000 */
[-C--:B------:R-:W-:Y:S01]  /*b3c0*/  ISETP.GE.AND P4, PT, R9, R12.reuse, PT ;  /* 0x0000000c0900720c */ /* 0x080fe20003f86270 */
[----:B------:R-:W-:Y:S01]  /*b3d0*/  VIADD R9, R15, 0x20 ;  /* 0x000000200f097836 */ /* 0x000fe20000000000 */
[----:B------:R-:W-:Y:S01]  /*b3e0*/  SEL R233, R233, RZ, !P1 ;  /* 0x000000ffe9e97207 */ /* 0x000fe20004800000 */
[----:B------:R-:W-:Y:S01]  /*b3f0*/  IMAD.IADD R7, R17, 0x1, R7 ;  /* 0x0000000111077824 */ /* 0x000fe200078e0207 */
[----:B------:R-:W-:Y:S01]  /*b400*/  P2R R20, PR, RZ, 0x40 ;  /* 0x00000040ff147803 */ /* 0x000fe20000000000 */
[----:B------:R-:W-:Y:S01]  /*b410*/  IMAD R0, R14, UR8, RZ ;  /* 0x000000080e007c24 */ /* 0x000fe2000f8e02ff */
[----:B------:R-:W-:Y:S01]  /*b420*/  ISETP.GE.AND P3, PT, R9, R12, PT ;  /* 0x0000000c0900720c */ /* 0x000fe20003f66270 */
[----:B------:R-:W-:Y:S01]  /*b430*/  IMAD.WIDE.U32 R10, R233, UR8, R6 ;  /* 0x00000008e90a7c25 */ /* 0x000fe2000f8e0006 */
[----:B------:R-:W-:-:S02]  /*b440*/  P2R R22, PR, RZ, 0x20 ;  /* 0x00000020ff167803 */ /* 0x000fc40000000000 */
[----:B------:R-:W-:Y:S01]  /*b450*/  P2R R16, PR, RZ, 0x10 ;  /* 0x00000010ff107803 */ /* 0x000fe20000000000 */
[----:B------:R-:W-:Y:S01]  /*b460*/  IMAD R9, R233, UR9, R0 ;  /* 0x00000009e9097c24 */ /* 0x000fe2000f8e0200 */
[----:B------:R-:W-:Y:S01]  /*b470*/  P2R R23, PR, RZ, 0x8 ;  /* 0x00000008ff177803 */ /* 0x000fe20000000000 */
[----:B------:R-:W-:Y:S01]  /*b480*/  IMAD.WIDE R2, R13, 0x50, R2 ;  /* 0x000000500d027825 */ /* 0x000fe200078e0202 */
[----:B------:R-:W-:-:S03]  /*b490*/  ISETP.GE.OR P1, PT, R4, UR7, P6 ;  /* 0x0000000704007c0c */ /* 0x000fc6000b726670 */
[----:B------:R-:W-:Y:S01]  /*b4a0*/  IMAD.IADD R9, R11, 0x1, R9 ;  /* 0x000000010b097824 */ /* 0x000fe200078e0209 */
[----:B------:R-:W-:Y:S09]  /*b4b0*/  @P2 BRA `(.L_x_177) ;  /* 0x00000000002c2947 */ /* 0x000ff20003800000 */
        /* <DEDUP_REMOVED lines=10> */
[----:B------:R1:W-:Y:S02]  /*b560*/  STG.E.128 desc[UR10][R24.64], RZ ;  /* 0x000000ff18007986 */ /* 0x0003e4000c101d0a */
.L_x_177:
[----:B------:R-:W-:Y:S05]  /*b570*/  BSYNC B1 ;  /* 0x0000000000017941 */ /* 0x000fea0003800000 */
.L_x_176:
[----:B------:R-:W-:Y:S01]  /*b580*/  BSSY B1, `(.L_x_178) ;  /* 0x0000011000017945 */ /* 0x000fe20003800000 */
[----:B------:R-:W-:-:S03]  /*b590*/  ISETP.GE.OR P2, PT, R4, UR7, P5 ;  /* 0x0000000704007c0c */ /* 0x000fc6000af46670 */
[----:B------:R-:W-:Y:S10]  /*b5a0*/  @P1 BRA `(.L_x_179) ;  /* 0x0000000000381947 */ /* 0x000ff40003800000 */
        /* <DEDUP_REMOVED lines=10> */
[----:B-1----:R-:W-:Y:S01]  /*b650*/  LEA R24, P1, R6, UR8, 0x1 ;  /* 0x0000000806187c11 */ /* 0x002fe2000f8208ff */
[----:B------:R-:W-:-:S05]  /*b660*/  IMAD.IADD R7, R7, 0x1, R13 ;  /* 0x0000000107077824 */ /* 0x000fca00078e020d */
[----:B------:R-:W-:-:S05]  /*b670*/  LEA.HI.X R25, R6, UR9, R7, 0x1, P1 ;  /* 0x0000000906197c11 */ /* 0x000fca00088f0c07 */
[----:B------:R2:W-:Y:S02]  /*b680*/  STG.E.128 desc[UR10][R24.64], RZ ;  /* 0x000000ff18007986 */ /* 0x0005e4000c101d0a */
.L_x_179:
[----:B------:R-:W-:Y:S05]  /*b690*/  BSYNC B1 ;  /* 0x0000000000017941 */ /* 0x000fea0003800000 */
.L_x_178:
        /* <DEDUP_REMOVED lines=13> */
[----:B-12---:R-:W-:Y:S01]  /*b770*/  LEA R24, P2, R6, UR8, 0x1 ;  /* 0x0000000806187c11 */ /* 0x006fe2000f8408ff */
[----:B------:R-:W-:-:S05]  /*b780*/  IMAD.IADD R7, R7, 0x1, R13 ;  /* 0x0000000107077824 */ /* 0x000fca00078e020d */
[----:B------:R-:W-:-:S05]  /*b790*/  LEA.HI.X R25, R6, UR9, R7, 0x1, P2 ;  /* 0x0000000906197c11 */ /* 0x000fca00090f0c07 */
[----:B------:R3:W-:Y:S02]  /*b7a0*/  STG.E.128 desc[UR10][R24.64], RZ ;  /* 0x000000ff18007986 */ /* 0x0007e4000c101d0a */
.L_x_181:
[----:B------:R-:W-:Y:S05]  /*b7b0*/  BSYNC B1 ;  /* 0x0000000000017941 */ /* 0x000fea0003800000 */
.L_x_180:
[----:B------:R-:W-:Y:S01]  /*b7c0*/  BSSY B1, `(.L_x_182) ;  /* 0x0000012000017945 */ /* 0x000fe20003800000 */
[----:B------:R-:W-:Y:S01]  /*b7d0*/  ISETP.GE.OR P2, PT, R4, UR7, P3 ;  /* 0x0000000704007c0c */ /* 0x000fe20009f46670 */
[----:B------:R-:W-:Y:S02]  /*b7e0*/  VIADD R17, R15, 0x28 ;  /* 0x000000280f117836 */ /* 0x000fe40000000000 */
        /* <DEDUP_REMOVED lines=11> */
[----:B-123--:R-:W-:Y:S01]  /*b8a0*/  LEA R24, P1, R6, UR8, 0x1 ;  /* 0x0000000806187c11 */ /* 0x00efe2000f8208ff */
[----:B------:R-:W-:-:S05]  /*b8b0*/  IMAD.IADD R7, R7, 0x1, R13 ;  /* 0x0000000107077824 */ /* 0x000fca00078e020d */
[----:B------:R-:W-:-:S05]  /*b8c0*/  LEA.HI.X R25, R6, UR9, R7, 0x1, P1 ;  /* 0x0000000906197c11 */ /* 0x000fca00088f0c07 */
[----:B------:R4:W-:Y:S02]  /*b8d0*/  STG.E.128 desc[UR10][R24.64], RZ ;  /* 0x000000ff18007986 */ /* 0x0009e4000c101d0a */
.L_x_183:
[----:B------:R-:W-:Y:S05]  /*b8e0*/  BSYNC B1 ;  /* 0x0000000000017941 */ /* 0x000fea0003800000 */
.L_x_182:
[----:B------:R-:W-:Y:S01]  /*b8f0*/  BSSY B1, `(.L_x_184) ;  /* 0x0000011000017945 */ /* 0x000fe20003800000 */
[----:B------:R-:W-:-:S03]  /*b900*/  ISETP.GE.AND P1, PT, R17, R12, PT ;  /* 0x0000000c1100720c */ /* 0x000fc60003f26270 */
        /* <DEDUP_REMOVED lines=11> */
[----:B-1234-:R-:W-:Y:S01]  /*b9c0*/  LEA R24, P2, R6, UR8, 0x1 ;  /* 0x0000000806187c11 */ /* 0x01efe2000f8408ff */
[----:B------:R-:W-:-:S05]  /*b9d0*/  IMAD.IADD R7, R7, 0x1, R13 ;  /* 0x0000000107077824 */ /* 0x000fca00078e020d */
[----:B------:R-:W-:-:S05]  /*b9e0*/  LEA.HI.X R25, R6, UR9, R7, 0x1, P2 ;  /* 0x0000000906197c11 */ /* 0x000fca00090f0c07 */
[----:B------:R1:W-:Y:S02]  /*b9f0*/  STG.E.128 desc[UR10][R24.64], RZ ;  /* 0x000000ff18007986 */ /* 0x0003e4000c101d0a */
.L_x_185:
[----:B------:R-:W-:Y:S05]  /*ba00*/  BSYNC B1 ;  /* 0x0000000000017941 */ /* 0x000fea0003800000 */
.L_x_184:
[----:B------:R-:W-:Y:S01]  /*ba10*/  ISETP.GE.OR P2, PT, R4, UR7, P1 ;  /* 0x0000000704007c0c */ /* 0x000fe20008f46670 */
[----:B0-----:R-:W-:Y:S01]  /*ba20*/  IMAD R0, R18, UR6, RZ ;  /* 0x0000000612007c24 */ /* 0x001fe2000f8e02ff */
[----:B------:R-:W-:Y:S01]  /*ba30*/  BSSY B1, `(.L_x_186) ;  /* 0x0000012000017945 */ /* 0x000fe20003800000 */
[----:B------:R-:W-:Y:S02]  /*ba40*/  VIADD R17, R15, 0x30 ;  /* 0x000000300f117836 */ /* 0x000fe40000000000 */
[----:B------:R-:W-:-:S08]  /*ba50*/  IMAD R21, R19, UR5, R0 ;  /* 0x0000000513157c24 */ /* 0x000fd0000f8e0200 */
[----:B------:R-:W-:Y:S05]  /*ba60*/  @P2 BRA `(.L_x_187) ;  /* 0x0000000000382947 */ /* 0x000fea0003800000 */
        /* <DEDUP_REMOVED lines=14> */
.L_x_187:
[----:B------:R-:W-:Y:S05]  /*bb50*/  BSYNC B1 ;  /* 0x0000000000017941 */ /* 0x000fea0003800000 */
.L_x_186:
[----:B------:R-:W-:Y:S01]  /*bb60*/  ISETP.GE.AND P2, PT, R17, R12, PT ;  /* 0x0000000c1100720c */ /* 0x000fe20003f46270 */
[----:B------:R-:W-:Y:S01]  /*bb70*/  ULDC UR4, c[0x0][0x83c] ;  /* 0x00020f0000047ab9 */ /* 0x000fe20000000800 */
[----:B------:R-:W-:Y:S01]  /*bb80*/  BSSY B1, `(.L_x_188) ;  /* 0x0000014000017945 */ /* 0x000fe20003800000 */
[C---:B------:R-:W-:Y:S01]  /*bb90*/  VIADD R17, R15.reuse, 0x38 ;  /* 0x000000380f117836 */ /* 0x040fe20000000000 */
[----:B------:R-:W-:Y:S01]  /*bba0*/  ISETP.GE.OR P3, PT, R4, UR7, P2 ;  /* 0x0000000704007c0c */ /* 0x000fe20009766670 */
[C---:B------:R-:W-:Y:S02]  /*bbb0*/  VIADD R19, R15.reuse, 0x40 ;  /* 0x000000400f137836 */ /* 0x040fe40000000000 */
[----:B------:R-:W-:-:S10]  /*bbc0*/  VIADD R15, R15, 0x48 ;  /* 0x000000480f0f7836 */ /* 0x000fd40000000000 */
        /* <DEDUP_REMOVED lines=11> */
[----:B01234-:R-:W-:Y:S01]  /*bc80*/  LEA R24, P3, R6, UR8, 0x1 ;  /* 0x0000000806187c11 */ /* 0x01ffe2000f8608ff */
[----:B------:R-:W-:-:S05]  /*bc90*/  IMAD.IADD R7, R7, 0x1, R13 ;  /* 0x0000000107077824 */ /* 0x000fca00078e020d */
[----:B------:R-:W-:-:S05]  /*bca0*/  LEA.HI.X R25, R6, UR9, R7, 0x1, P3 ;  /* 0x0000000906197c11 */ /* 0x000fca00098f0c07 */
[----:B------:R0:W-:Y:S02]  /*bcb0*/  STG.E.128 desc[UR10][R24.64], RZ ;  /* 0x000000ff18007986 */ /* 0x0001e4000c101d0a */
.L_x_189:
[----:B------:R-:W-:Y:S05]  /*bcc0*/  BSYNC B1 ;  /* 0x0000000000017941 */ /* 0x000fea0003800000 */
.L_x_188:
[----:B------:R-:W-:Y:S01]  /*bcd0*/  ISETP.GE.AND P3, PT, R17, R12, PT ;  /* 0x0000000c1100720c */ /* 0x000fe20003f66270 */
[----:B------:R-:W-:Y:S03]  /*bce0*/  BSSY B1, `(.L_x_190) ;  /* 0x0000011000017945 */ /* 0x000fe60003800000 */
[----:B------:R-:W-:-:S13]  /*bcf0*/  ISETP.GE.OR P4, PT, R4, UR7, P3 ;  /* 0x0000000704007c0c */ /* 0x000fda0009f86670 */
        /* <DEDUP_REMOVED lines=15> */
.L_x_191:
[----:B------:R-:W-:Y:S05]  /*bdf0*/  BSYNC B1 ;  /* 0x0000000000017941 */ /* 0x000fea0003800000 */
.L_x_190:
        /* <DEDUP_REMOVED lines=18> */
.L_x_193:
[----:B------:R-:W-:Y:S05]  /*bf20*/  BSYNC B1 ;  /* 0x0000000000017941 */ /* 0x000fea0003800000 */
.L_x_192:
        /* <DEDUP_REMOVED lines=17> */
[----:B------:R0:W-:Y:S02]  /*c040*/  STG.E.128 desc[UR10][R8.64], RZ ;  /* 0x000000ff08007986 */ /* 0x0001e4000c101d0a */
.L_x_195:
[----:B------:R-:W-:Y:S05]  /*c050*/  BSYNC B1 ;  /* 0x0000000000017941 */ /* 0x000fea0003800000 */
.L_x_194:
[----:B------:R-:W-:Y:S01]  /*c060*/  P2R R0, PR, RZ, 0x8 ;  /* 0x00000008ff007803 */ /* 0x000fe20000000000 */
[----:B------:R-:W-:Y:S01]  /*c070*/  IMAD.WIDE.U32 R6, R18, UR5, R4 ;  /* 0x0000000512067c25 */ /* 0x000fe2000f8e0004 */
[----:B------:R-:W-:Y:S01]  /*c080*/  ISETP.NE.AND P3, PT, R20, RZ, PT ;  /* 0x000000ff1400720c */ /* 0x000fe20003f65270 */
[----:B------:R-:W-:Y:S01]  /*c090*/  ULDC.64 UR6, c[0x0][0x858] ;  /* 0x0002160000067ab9 */ /* 0x000fe20000000a00 */
[----:B0-----:R-:W-:Y:S01]  /*c0a0*/  P2R R8, PR, RZ, 0x10 ;  /* 0x00000010ff087803 */ /* 0x001fe20000000000 */
[----:B------:R-:W-:Y:S01]  /*c0b0*/  IMAD.IADD R7, R21, 0x1, R7 ;  /* 0x0000000115077824 */ /* 0x000fe200078e0207 */
[----:B------:R-:W-:Y:S01]  /*c0c0*/  P2R R9, PR, RZ, 0x20 ;  /* 0x00000020ff097803 */ /* 0x000fe20000000000 */
[----:B------:R-:W-:Y:S01]  /*c0d0*/  BSSY B1, `(.L_x_196) ;  /* 0x0000024000017945 */ /* 0x000fe20003800000 */
[----:B------:R-:W-:Y:S02]  /*c0e0*/  ISETP.GE.OR P0, PT, R4, UR4, P0 ;  /* 0x0000000404007c0c */ /* 0x000fe40008706670 */
[----:B------:R-:W-:-:S02]  /*c0f0*/  ISETP.NE.AND P4, PT, R22, RZ, PT ;  /* 0x000000ff1600720c */ /* 0x000fc40003f85270 */
[----:B------:R-:W-:Y:S02]  /*c100*/  ISETP.NE.AND P5, PT, R16, RZ, PT ;  /* 0x000000ff1000720c */ /* 0x000fe40003fa5270 */
[C---:B------:R-:W-:Y:S02]  /*c110*/  ISETP.GE.OR P3, PT, R4.reuse, UR4, P3 ;  /* 0x0000000404007c0c */ /* 0x040fe40009f66670 */
[C---:B------:R-:W-:Y:S02]  /*c120*/  ISETP.GE.OR P4, PT, R4.reuse, UR4, P4 ;  /* 0x0000000404007c0c */ /* 0x040fe4000a786670 */
[----:B------:R-:W-:Y:S02]  /*c130*/  P2R R10, PR, RZ, 0x8 ;  /* 0x00000008ff0a7803 */ /* 0x000fe40000000000 */
[----:B------:R-:W-:Y:S02]  /*c140*/  ISETP.GE.OR P5, PT, R4, UR4, P5 ;  /* 0x0000000404007c0c */ /* 0x000fe4000afa6670 */
[----:B------:R-:W-:Y:S01]  /*c150*/  ISETP.NE.AND P3, PT, R0, RZ, PT ;  /* 0x000000ff0000720c */ /* 0x000fe20003f65270 */
[----:B------:R-:W-:Y:S01]  /*c160*/  IMAD R0, R14, UR6, RZ ;  /* 0x000000060e007c24 */ /* 0x000fe2000f8e02ff */
[----:B------:R-:W-:-:S02]  /*c170*/  P2R R12, PR, RZ, 0x10 ;  /* 0x00000010ff0c7803 */ /* 0x000fc40000000000 */
[----:B------:R-:W-:Y:S01]  /*c180*/  P2R R13, PR, RZ, 0x20 ;  /* 0x00000020ff0d7803 */ /* 0x000fe20000000000 */
[----:B------:R-:W-:Y:S01]  /*c190*/  IMAD R5, R233, UR7, R0 ;  /* 0x00000007e9057c24 */ /* 0x000fe2000f8e0200 */
[----:B------:R-:W-:Y:S02]  /*c1a0*/  ISETP.NE.AND P4, PT, R8, RZ, PT ;  /* 0x000000ff0800720c */ /* 0x000fe40003f85270 */
[----:B------:R-:W-:Y:S01]  /*c1b0*/  ISETP.NE.AND P5, PT, R9, RZ, PT ;  /* 0x000000ff0900720c */ /* 0x000fe20003fa5270 */
[----:B------:R-:W-:Y:S01]  /*c1c0*/  IMAD.WIDE.U32 R8, R233, UR6, R6 ;  /* 0x00000006e9087c25 */ /* 0x000fe2000f8e0006 */
[----:B------:R-:W-:Y:S02]  /*c1d0*/  ISETP.NE.AND P6, PT, R23, RZ, PT ;  /* 0x000000ff1700720c */ /* 0x000fe40003fc5270 */
[C---:B------:R-:W-:Y:S01]  /*c1e0*/  ISETP.GE.OR P1, PT, R4.reuse, UR4, P1 ;  /* 0x0000000404007c0c */ /* 0x040fe20008f26670 */
[----:B------:R-:W-:Y:S01]  /*c1f0*/  IMAD.IADD R7, R9, 0x1, R5 ;  /* 0x0000000109077824 */ /* 0x000fe200078e0205 */
[----:B------:R-:W-:-:S02]  /*c200*/  ISETP.GE.OR P6, PT, R4, UR4, P6 ;  /* 0x0000000404007c0c */ /* 0x000fc4000b7c6670 */
[C---:B------:R-:W-:Y:S02]  /*c210*/  ISETP.GE.OR P2, PT, R4.reuse, UR4, P2 ;  /* 0x0000000404007c0c */ /* 0x040fe40009746670 */
[C---:B------:R-:W-:Y:S02]  /*c220*/  ISETP.GE.OR P3, PT, R4.reuse, UR4, P3 ;  /* 0x0000000404007c0c */ /* 0x040fe40009f66670 */
[C---:B------:R-:W-:Y:S02]  /*c230*/  ISETP.GE.OR P4, PT, R4.reuse, UR4, P4 ;  /* 0x0000000404007c0c */ /* 0x040fe4000a786670 */
[----:B------:R-:W-:Y:S01]  /*c240*/  ISETP.GE.OR P5, PT, R4, UR4, P5 ;  /* 0x0000000404007c0c */ /* 0x000fe2000afa6670 */
[----:B------:R-:W-:-:S12]  /*c250*/  @P0 BRA `(.L_x_197) ;  /* 0x00000000002c0947 */ /* 0x000fd80003800000 */
        /* <DEDUP_REMOVED lines=11> */
.L_x_197:
[----:B------:R-:W-:Y:S05]  /*c310*/  BSYNC B1 ;  /* 0x0000000000017941 */ /* 0x000fea0003800000 */
.L_x_196:
[----:B------:R-:W-:Y:S01]  /*c320*/  ISETP.NE.AND P0, PT, R10, RZ, PT ;  /* 0x000000ff0a00720c */ /* 0x000fe20003f05270 */
[----:B------:R-:W-:-:S12]  /*c330*/  BSSY B1, `(.L_x_198) ;  /* 0x0000010000017945 */ /* 0x000fd80003800000 */
        /* <DEDUP_REMOVED lines=15> */
.L_x_199:
[----:B------:R-:W-:Y:S05]  /*c430*/  BSYNC B1 ;  /* 0x0000000000017941 */ /* 0x000fea0003800000 */
.L_x_198:
[----:B------:R-:W-:Y:S01]  /*c440*/  ISETP.NE.AND P0, PT, R12, RZ, PT ;  /* 0x000000ff0c00720c */ /* 0x000fe20003f05270 */
[----:B------:R-:W-:-:S12]  /*c450*/  BSSY B1, `(.L_x_200) ;  /* 0x0000010000017945 */ /* 0x000fd80003800000 */
        /* <DEDUP_REMOVED lines=15> */
.L_x_201:
[----:B------:R-:W-:Y:S05]  /*c550*/  BSYNC B1 ;  /* 0x0000000000017941 */ /* 0x000fea0003800000 */
.L_x_200:
        /* <DEDUP_REMOVED lines=17> */
.L_x_203:
[----:B------:R-:W-:Y:S05]  /*c670*/  BSYNC B1 ;  /* 0x0000000000017941 */ /* 0x000fea0003800000 */
.L_x_202:
        /* <DEDUP_REMOVED lines=16> */
.L_x_205:
[----:B------:R-:W-:Y:S05]  /*c780*/  BSYNC B1 ;  /* 0x0000000000017941 */ /* 0x000fea0003800000 */
.L_x_204:
        /* <DEDUP_REMOVED lines=16> */
.L_x_207:
[----:B------:R-:W-:Y:S05]  /*c890*/  BSYNC B1 ;  /* 0x0000000000017941 */ /* 0x000fea0003800000 */
.L_x_206:
        /* <DEDUP_REMOVED lines=16> */
.L_x_209:
[----:B------:R-:W-:Y:S05]  /*c9a0*/  BSYNC B1 ;  /* 0x0000000000017941 */ /* 0x000fea0003800000 */
.L_x_208:
        /* <DEDUP_REMOVED lines=16> */
.L_x_211:
[----:B------:R-:W-:Y:S05]  /*cab0*/  BSYNC B1 ;  /* 0x0000000000017941 */ /* 0x000fea0003800000 */
.L_x_210:
        /* <DEDUP_REMOVED lines=16> */
.L_x_213:
[----:B------:R-:W-:Y:S05]  /*cbc0*/  BSYNC B1 ;  /* 0x0000000000017941 */ /* 0x000fea0003800000 */
.L_x_212:
[----:B------:R-:W-:Y:S05]  /*cbd0*/  @P5 BRA `(.L_x_117) ;  /* 0x0000002000245947 */ /* 0x000fea0003800000 */
[----:B------:R-:W-:Y:S01]  /*cbe0*/  IADD3 R5, P0, R2, 0x48, RZ ;  /* 0x0000004802057810 */ /* 0x000fe20007f1e0ff */
        /* <DEDUP_REMOVED lines=12> */
[----:B------:R0:W-:Y:S01]  /*ccb0*/  STG.E.128 desc[UR6][R4.64], RZ ;  /* 0x000000ff04007986 */ /* 0x0001e2000c101d06 */
[----:B------:R-:W-:Y:S05]  /*ccc0*/  BRA `(.L_x_117) ;  /* 0x0000001c00e87947 */ /* 0x000fea0003800000 */
.L_x_112:
[----:B------:R-:W-:-:S08]  /*ccd0*/  NOP ;  /* 0x0000000000007918 */ /* 0x000fd00000000000 */
[----:B------:R-:W0:-:S00]  /*cce0*/  USETMAXREG.DEALLOC.CTAPOOL 0x18 ;  /* 0x00000018000079c8 */ /* 0x000e0000080e0500 */
[----:B0-----:R-:W-:-:S06]  /*ccf0*/  LOP3.LUT R0, R0, 0x3, RZ, 0xc0, !PT ;  /* 0x0000000300007812 */ /* 0x001fcc00078ec0ff */
[----:B------:R-:W0:Y:S02]  /*cd00*/  SHFL.IDX PT, R0, R0, RZ, 0x1f ;  /* 0x00001fff00007589 */ /* 0x000e2400000e0000 */
[----:B0-----:R-:W-:-:S13]  /*cd10*/  ISETP.NE.AND P0, PT, R0, RZ, PT ;  /* 0x000000ff0000720c */ /* 0x001fda0003f05270 */
[----:B------:R-:W-:Y:S05]  /*cd20*/  @P0 BRA `(.L_x_117) ;  /* 0x0000001c00d00947 */ /* 0x000fea0003800000 */
[----:B------:R-:W-:Y:S01]  /*cd30*/  ULDC.64 UR4, c[0x0][0x8d8] ;  /* 0x0002360000047ab9 */ /* 0x000fe20000000a00 */
[----:B------:R-:W0:Y:S01]  /*cd40*/  S2R R9, SR_CTAID.Z ;  /* 0x0000000000097919 */ /* 0x000e220000002700 */
[----:B------:R-:W-:Y:S01]  /*cd50*/  ISETP.NE.U32.AND P0, PT, RZ, UR4, PT ;  /* 0x00000004ff007c0c */ /* 0x000fe2000bf05070 */
[----:B------:R-:W1:Y:S03]  /*cd60*/  S2UR UR20, SR_CTAID.Y ;  /* 0x00000000001479c3 */ /* 0x000e660000002600 */
[----:B------:R-:W-:-:S13]  /*cd70*/  ISETP.NE.AND.EX P0, PT, RZ, UR5, PT, P0 ;  /* 0x00000005ff007c0c */ /* 0x000fda000bf05300 */
[----:B------:R-:W-:Y:S05]  /*cd80*/  @!P0 BRA `(.L_x_214) ;  /* 0x0000000000148947 */ /* 0x000fea0003800000 */
[----:B------:R-:W0:Y:S01]  /*cd90*/  LDC.64 R2, c[0x0][0x8d8] ;  /* 0x00023600ff027b82 */ /* 0x000e220000000a00 */
[----:B------:R-:W-:Y:S01]  /*cda0*/  ULDC.64 UR4, c[0x0][0x208] ;  /* 0x0000820000047ab9 */ /* 0x000fe20000000a00 */
[----:B0-----:R-:W-:-:S05]  /*cdb0*/  IMAD.WIDE R2, R9, 0x4, R2 ;  /* 0x0000000409027825 */ /* 0x001fca00078e0202 */
[----:B------:R0:W5:Y:S01]  /*cdc0*/  LDG.E R5, desc[UR4][R2.64] ;  /* 0x0000000402057981 */ /* 0x000162000c1e1900 */
[----:B------:R-:W-:Y:S05]  /*cdd0*/  BRA `(.L_x_215) ;  /* 0x0000000000307947 */ /* 0x000fea0003800000 */
.L_x_214:
        /* <DEDUP_REMOVED lines=9> */
[----:B--2---:R-:W-:Y:S01]  /*ce70*/  IMAD.IADD R5, R0, 0x1, -R5 ;  /* 0x0000000100057824 */ /* 0x004fe200078e0a05 */
[----:B------:R-:W-:Y:S06]  /*ce80*/  BRA `(.L_x_215) ;  /* 0x0000000000047947 */ /* 0x000fec0003800000 */
.L_x_216:
[----:B------:R-:W2:Y:S02]  /*ce90*/  LDC R5, c[0x0][0x8bc] ;  /* 0x00022f00ff057b82 */ /* 0x000ea40000000800 */
.L_x_215:
[----:B------:R-:W3:Y:S01]  /*cea0*/  S2R R12, SR_CTAID.X ;  /* 0x00000000000c7919 */ /* 0x000ee20000002500 */
[----:B------:R-:W-:Y:S02]  /*ceb0*/  IMAD.MOV.U32 R0, RZ, RZ, 0x1 ;  /* 0x00000001ff007424 */ /* 0x000fe400078e00ff */
[----:B------:R-:W-:Y:S02]  /*cec0*/  IMAD.MOV.U32 R4, RZ, RZ, 0x1 ;  /* 0x00000001ff047424 */ /* 0x000fe400078e00ff */
[----:B---3--:R-:W-:-:S05]  /*ced0*/  IMAD R12, R12, 0x50, RZ ;  /* 0x000000500c0c7824 */ /* 0x008fca00078e02ff */
[----:B--2--5:R-:W-:Y:S01]  /*cee0*/  ISETP.GE.AND P0, PT, R12, R5, PT ;  /* 0x000000050c00720c */ /* 0x024fe20003f06270 */
[----:B------:R-:W-:-:S03]  /*cef0*/  IMAD.MOV.U32 R5, RZ, RZ, RZ ;  /* 0x000000ffff057224 */ /* 0x000fc600078e00ff */
[----:B0-----:R-:W-:-:S04]  /*cf00*/  SEL R9, R9, 0xffffffff, !P0 ;  /* 0xffffffff09097807 */ /* 0x001fc80004000000 */
[----:B------:R-:W-:-:S13]  /*cf10*/  ISETP.GE.AND P0, PT, R9, RZ, PT ;  /* 0x000000ff0900720c */ /* 0x000fda0003f06270 */
[----:B------:R-:W-:Y:S05]  /*cf20*/  @!P0 BRA `(.L_x_217) ;  /* 0x0000001800d48947 */ /* 0x000fea0003800000 */
[----:B------:R-:W0:Y:S01]  /*cf30*/  LDC.64 R10, c[0x0][0x770] ;  /* 0x0001dc00ff0a7b82 */ /* 0x000e220000000a00 */
[----:B------:R-:W-:-:S07]  /*cf40*/  ULDC.64 UR6, c[0x0][0x208] ;  /* 0x0000820000067ab9 */ /* 0x000fce0000000a00 */
[----:B------:R-:W2:Y:S08]  /*cf50*/  LDC.64 R4, c[0x0][0x770] ;  /* 0x0001dc00ff047b82 */ /* 0x000eb00000000a00 */
[----:B------:R-:W3:Y:S01]  /*cf60*/  LDC.64 R6, c[0x0][0x778] ;  /* 0x0001de00ff067b82 */ /* 0x000ee20000000a00 */
[----:B0-----:R-:W-:-:S07]  /*cf70*/  ISETP.NE.U32.AND P1, PT, R10, RZ, PT ;  /* 0x000000ff0a00720c */ /* 0x001fce0003f25070 */
[----:B------:R-:W0:Y:S01]  /*cf80*/  LDC.64 R2, c[0x0][0x780] ;  /* 0x0001e000ff027b82 */ /* 0x000e220000000a00 */
[----:B------:R-:W-:Y:S01]  /*cf90*/  ISETP.NE.AND.EX P1, PT, R11, RZ, PT, P1 ;  /* 0x000000ff0b00720c */ /* 0x000fe20003f25310 */
[----:B--2---:R-:W-:Y:S01]  /*cfa0*/  IMAD.WIDE R4, R9, 0x4, R4 ;  /* 0x0000000409047825 */ /* 0x004fe200078e0204 */
[----:B---3--:R-:W-:-:S11]  /*cfb0*/  ISETP.NE.U32.AND P0, PT, R6, RZ, PT ;  /* 0x000000ff0600720c */ /* 0x008fd60003f05070 */
[----:B------:R-:W2:Y:S01]  /*cfc0*/  @P1 LDG.E R14, desc[UR6][R4.64] ;  /* 0x00000006040e1981 */ /* 0x000ea2000c1e1900 */
[----:B------:R-:W-:-:S03]  /*cfd0*/  ISETP.NE.AND.EX P0, PT, R7, RZ, PT, P0 ;  /* 0x000000ff0700720c */ /* 0x000fc60003f05300 */
[----:B------:R-:W3:Y:S01]  /*cfe0*/  @P1 LDG.E R15, desc[UR6][R4.64] ;  /* 0x00000006040f1981 */ /* 0x000ee2000c1e1900 */
[----:B0-----:R-:W-:-:S04]  /*cff0*/  ISETP.NE.U32.AND P2, PT, R2, RZ, PT ;  /* 0x000000ff0200720c */ /* 0x001fc80003f45070 */
[----:B------:R-:W-:-:S05]  /*d000*/  ISETP.NE.AND.EX P2, PT, R3, RZ, PT, P2 ;  /* 0x000000ff0300720c */ /* 0x000fca0003f45320 */
[----:B------:R-:W0:Y:S08]  /*d010*/  @P0 LDC.64 R2, c[0x0][0x778] ;  /* 0x0001de00ff020b82 */ /* 0x000e300000000a00 */
[----:B------:R-:W4:Y:S01]  /*d020*/  @P2 LDC.64 R6, c[0x0][0x780] ;  /* 0x0001e000ff062b82 */ /* 0x000f220000000a00 */
[----:B------:R-:W-:Y:S01]  /*d030*/  IMAD.MOV.U32 R13, RZ, RZ, RZ ;  /* 0x000000ffff0d7224 */ /* 0x000fe200078e00ff */
[----:B------:R-:W-:Y:S01]  /*d040*/  ULDC UR4, c[0x0][0x280] ;  /* 0x0000a00000047ab9 */ /* 0x000fe20000000800 */
[----:B0-----:R-:W-:-:S05]  /*d050*/  @P0 IMAD.WIDE R2, R9, 0x4, R2 ;  /* 0x0000000409020825 */ /* 0x001fca00078e0202 */
[----:B------:R4:W5:Y:S01]  /*d060*/  @P0 LDG.E R13, desc[UR6][R2.64] ;  /* 0x00000006020d0981 */ /* 0x000962000c1e1900 */
[----:B------:R-:W-:Y:S02]  /*d070*/  IMAD.U32 R8, RZ, RZ, UR4 ;  /* 0x00000004ff087e24 */ /* 0x000fe4000f8e00ff */
[----:B----4-:R-:W-:Y:S01]  /*d080*/  @P2 IMAD.WIDE R2, R9, 0x4, R6 ;  /* 0x0000000409022825 */ /* 0x010fe200078e0206 */
[----:B------:R-:W-:-:S04]  /*d090*/  VOTEU.ANY UP0, P1 ;  /* 0x00000000003f7886 */ /* 0x000fc80000800100 */
[----:B------:R0:W5:Y:S02]  /*d0a0*/  @P2 LDG.E R8, desc[UR6][R2.64] ;  /* 0x0000000602082981 */ /* 0x000164000c1e1900 */
[----:B0-----:R-:W-:Y:S01]  /*d0b0*/  CS2R R2, SRZ ;  /* 0x0000000000027805 */ /* 0x001fe2000001ff00 */
[----:B--2---:R-:W-:-:S05]  /*d0c0*/  @P1 IMAD R14, R9, 0x40, R14 ;  /* 0x00000040090e1824 */ /* 0x004fca00078e020e */
[----:B------:R-:W-:-:S04]  /*d0d0*/  @P1 SHF.R.S32.HI R7, RZ, 0x1f, R14 ;  /* 0x0000001fff071819 */ /* 0x000fc8000001140e */
[----:B------:R-:W-:-:S04]  /*d0e0*/  @P1 LEA.HI R7, R7, R14, RZ, 0x6 ;  /* 0x0000000e07071211 */ /* 0x000fc800078f30ff */
[----:B------:R-:W-:Y:S02]  /*d0f0*/  @P1 LOP3.LUT R7, R7, 0xffffffc0, RZ, 0xc0, !PT ;  /* 0xffffffc007071812 */ /* 0x000fe400078ec0ff */
[----:B---3--:R-:W-:Y:S02]  /*d100*/  @P1 R2UR UR4, R15 ;  /* 0x000000000f0412ca */ /* 0x008fe400000e0000 */
[--C-:B------:R-:W-:Y:S01]  /*d110*/  @P1 SHF.R.S32.HI R6, RZ, 0x1f, R7.reuse ;  /* 0x0000001fff061819 */ /* 0x100fe20000011407 */
[----:B------:R-:W-:-:S04]  /*d120*/  @P1 IMAD.MOV.U32 R2, RZ, RZ, R7 ;  /* 0x000000ffff021224 */ /* 0x000fc800078e0007 */
[----:B------:R-:W-:Y:S01]  /*d130*/  @P1 IMAD.MOV.U32 R3, RZ, RZ, R6 ;  /* 0x000000ffff031224 */ /* 0x000fe200078e0006 */
[----:B------:R-:W-:Y:S07]  /*d140*/  @P2 BRA `(.L_x_218) ;  /* 0x0000000000142947 */ /* 0x000fee0003800000 */
[----:B------:R-:W-:Y:S05]  /*d150*/  @!P1 BRA `(.L_x_218) ;  /* 0x0000000000109947 */ /* 0x000fea0003800000 */
[----:B------:R-:W-:Y:S02]  /*d160*/  ULDC.64 UR6, c[0x0][0x208] ;  /* 0x0000820000067ab9 */ /* 0x000fe40000000a00 */
[----:B------:R-:W2:Y:S04]  /*d170*/  LDG.E R7, desc[UR6][R4.64] ;  /* 0x0000000604077981 */ /* 0x000ea8000c1e1900 */
[----:B-----5:R-:W2:Y:S02]  /*d180*/  LDG.E R8, desc[UR6][R4.64+0x4] ;  /* 0x0000040604087981 */ /* 0x020ea4000c1e1900 */
[----:B--2---:R-:W-:-:S07]  /*d190*/  IMAD.IADD R8, R8, 0x1, -R7 ;  /* 0x0000000108087824 */ /* 0x004fce00078e0a07 */
.L_x_218:
[----:B-----5:R-:W-:Y:S01]  /*d1a0*/  ISETP.GE.AND P1, PT, R8, 0x1, PT ;  /* 0x000000010800780c */ /* 0x020fe20003f26270 */
[----:B------:R-:W-:Y:S01]  /*d1b0*/  UMOV UR51, URZ ;  /* 0x0000003f00337c82 */ /* 0x000fe20008000000 */
[----:B------:R-:W-:Y:S01]  /*d1c0*/  @UP0 UMOV UR51, UR4 ;  /* 0x0000000400330c82 */ /* 0x000fe20008000000 */
[----:B------:R-:W-:Y:S02]  /*d1d0*/  IMAD.MOV.U32 R5, RZ, RZ, RZ ;  /* 0x000000ffff057224 */ /* 0x000fe400078e00ff */
[----:B------:R-:W-:-:S08]  /*d1e0*/  IMAD.MOV.U32 R4, RZ, RZ, 0x1 ;  /* 0x00000001ff047424 */ /* 0x000fd000078e00ff */
[----:B------:R-:W-:Y:S05]  /*d1f0*/  @!P1 BRA `(.L_x_217) ;  /* 0x0000001800209947 */ /* 0x000fea0003800000 */
[----:B------:R-:W-:Y:S01]  /*d200*/  R2UR UR11, R12 ;  /* 0x000000000c0b72ca */ /* 0x000fe200000e0000 */
[----:B------:R-:W-:Y:S01]  /*d210*/  ULDC UR5, c[0x0][0x2e8] ;  /* 0x0000ba0000057ab9 */ /* 0x000fe20000000800 */
[----:B------:R-:W-:Y:S01]  /*d220*/  R2UR UR4, R13 ;  /* 0x000000000d0472ca */ /* 0x000fe200000e0000 */
[----:B------:R-:W-:Y:S01]  /*d230*/  UISETP.NE.AND UP0, UPT, UR5, 0x1, UPT ;  /* 0x000000010500788c */ /* 0x000fe2000bf05270 */
[----:B------:R-:W0:Y:S01]  /*d240*/  LDC.64 R12, c[0x0][0x720] ;  /* 0x0001c800ff0c7b82 */ /* 0x000e220000000a00 */
[----:B------:R-:W-:Y:S01]  /*d250*/  ISETP.NE.U32.AND P1, PT, R10, RZ, PT ;  /* 0x000000ff0a00720c */ /* 0x000fe20003f25070 */
[----:B------:R-:W-:Y:S01]  /*d260*/  VOTEU.ANY UP1, P0 ;  /* 0x00000000003f7886 */ /* 0x000fe20000020100 */
[----:B------:R-:W-:Y:S02]  /*d270*/  R2UR UR21, R9 ;  /* 0x00000000091572ca */ /* 0x000fe400000e0000 */
[----:B------:R-:W-:Y:S02]  /*d280*/  ELECT P0, URZ, PT ;  /* 0x00000000003f782f */ /* 0x000fe40003800000 */
[----:B------:R-:W-:Y:S01]  /*d290*/  ISETP.NE.AND.EX P1, PT, R11, RZ, PT, P1 ;  /* 0x000000ff0b00720c */ /* 0x000fe20003f25310 */
[----:B-1----:R-:W-:Y:S01]  /*d2a0*/  UMOV UR12, UR20 ;  /* 0x00000014000c7c82 */ /* 0x002fe20008000000 */
[----:B------:R-:W-:Y:S01]  /*d2b0*/  SHF.R.S32.HI R15, RZ, 0x1f, R9 ;  /* 0x0000001fff0f7819 */ /* 0x000fe20000011409 */
[----:B------:R-:W-:Y:S01]  /*d2c0*/  IMAD.MOV.U32 R5, RZ, RZ, RZ ;  /* 0x000000ffff057224 */ /* 0x000fe200078e00ff */
[----:B------:R-:W-:Y:S01]  /*d2d0*/  @UP0 ULDC UR6, c[0x0][0x2f0] ;  /* 0x0000bc0000060ab9 */ /* 0x000fe20000000800 */
[----:B------:R-:W-:Y:S01]  /*d2e0*/  UIADD3 UR11, UR11, UR4, URZ ;  /* 0x000000040b0b7290 */ /* 0x000fe2000fffe03f */
[----:B------:R-:W-:Y:S01]  /*d2f0*/  SEL R15, R15, RZ, !P1 ;  /* 0x000000ff0f0f7207 */ /* 0x000fe20004800000 */
[----:B------:R-:W-:Y:S01]  /*d300*/  IMAD.MOV.U32 R4, RZ, RZ, 0x1 ;  /* 0x00000001ff047424 */ /* 0x000fe200078e00ff */
[----:B------:R-:W-:Y:S01]  /*d310*/  @UP0 ULDC UR4, c[0x0][0x2ec] ;  /* 0x0000bb0000040ab9 */ /* 0x000fe20000000800 */
[----:B------:R-:W-:-:S02]  /*d320*/  USEL UR13, UR21, URZ, !UP1 ;  /* 0x0000003f150d7287 */ /* 0x000fc4000c800000 */
[----:B------:R-:W-:Y:S02]  /*d330*/  UIMAD.WIDE.U32 UR4, UR20, UR4, URZ ;  /* 0x00000004140472a5 */ /* 0x000fe4000f8e003f */
[----:B------:R-:W-:Y:S01]  /*d340*/  VOTEU.ANY UP1, P1 ;  /* 0x00000000003f7886 */ /* 0x000fe20000820100 */
[----:B------:R-:W-:Y:S02]  /*d350*/  USEL UR21, UR21, URZ, !UP1 ;  /* 0x0000003f15157287 */ /* 0x000fe4000c800000 */
[----:B------:R-:W-:Y:S01]  /*d360*/  @UP0 USHF.R.U32.HI UR12, URZ, UR6, UR5 ;  /* 0x000000063f0c0299 */ /* 0x000fe20008011605 */
[----:B0-----:R-:W-:-:S04]  /*d370*/  IMAD R14, R15, R12, RZ ;  /* 0x0000000c0f0e7224 */ /* 0x001fc800078e02ff */
[----:B------:R-:W-:Y:S01]  /*d380*/  IMAD R14, R13, UR21, R14 ;  /* 0x000000150d0e7c24 */ /* 0x000fe2000f8e020e */
[----:B------:R-:W-:Y:S06]  /*d390*/  @!P0 BRA `(.L_x_217) ;  /* 0x0000001400b88947 */ /* 0x000fec0003800000 */
[----:B------:R-:W0:Y:S01]  /*d3a0*/  S2R R5, SR_CgaCtaId ;  /* 0x0000000000057919 */ /* 0x000e220000008800 */
[----:B------:R-:W-:Y:S01]  /*d3b0*/  MOV R0, 0x400 ;  /* 0x0000040000007802 */ /* 0x000fe20000000f00 */
[----:B------:R-:W1:Y:S03]  /*d3c0*/  S2R R4, SR_CTAID.Y ;  /* 0x0000000000047919 */ /* 0x000e660000002600 */
[----:B0-----:R-:W-:Y:S01]  /*d3d0*/  LEA R0, R5, R0, 0x18 ;  /* 0x0000000005007211 */ /* 0x001fe200078ec0ff */
[----:B------:R-:W-:-:S05]  /*d3e0*/  IMAD.MOV.U32 R5, RZ, RZ, 0x1 ;  /* 0x00000001ff057424 */ /* 0x000fca00078e00ff */
[----:B------:R-:W-:-:S04]  /*d3f0*/  SHF.L.U32 R5, R5, 0x1f, RZ ;  /* 0x0000001f05057819 */ /* 0x000fc800000006ff */
[----:B------:R-:W0:Y:S02]  /*d400*/  SYNCS.PHASECHK.TRANS64.TRYWAIT P0, [R0+URZ+0x31620], R5 ;  /* 0x03162005000075a7 */ /* 0x000e24000800017f */
[----:B01----:R-:W-:Y:S05]  /*d410*/  @!P0 BRA `(.L_x_219) ;  /* 0x0000001800588947 */ /* 0x003fea0003800000 */
.L_x_234:
[----:B------:R-:W1:Y:S01]  /*d420*/  S2R R6, SR_TID.X ;  /* 0x0000000000067919 */ /* 0x000e620000002100 */
[----:B------:R-:W-:Y:S01]  /*d430*/  IMAD.WIDE.U32 R18, R12, UR21, RZ ;  /* 0x000000150c127c25 */ /* 0x000fe2000f8e00ff */
[----:B------:R-:W-:-:S03]  /*d440*/  SHF.R.S32.HI R4, RZ, 0x1f, R4 ;  /* 0x0000001fff047819 */ /* 0x000fc60000011404 */
[----:B------:R-:W-:Y:S01]  /*d450*/  IMAD.IADD R7, R19, 0x1, R14 ;  /* 0x0000000113077824 */ /* 0x000fe200078e020e */
[----:B-1----:R-:W-:-:S04]  /*d460*/  LOP3.LUT R6, R6, 0x7f, RZ, 0xc0, !PT ;  /* 0x0000007f06067812 */ /* 0x002fc800078ec0ff */
[----:B------:R-:W-:Y:S01]  /*d470*/  ISETP.NE.AND P0, PT, R6, RZ, PT ;  /* 0x000000ff0600720c */ /* 0x000fe20003f05270 */
[----:B------:R-:W-:-:S12]  /*d480*/  IMAD.MOV.U32 R6, RZ, RZ, 0x1 ;  /* 0x00000001ff067424 */ /* 0x000fd800078e00ff */
[----:B------:R-:W-:Y:S05]  /*d490*/  @P0 BRA `(.L_x_220) ;  /* 0x0000000000180947 */ /* 0x000fea0003800000 */
[----:B------:R-:W1:Y:S01]  /*d4a0*/  S2R R9, SR_TID.X ;  /* 0x0000000000097919 */ /* 0x000e620000002100 */
[----:B0-----:R-:W-:-:S04]  /*d4b0*/  IMAD.MOV.U32 R5, RZ, RZ, 0x8100 ;  /* 0x00008100ff057424 */ /* 0x001fc800078e00ff */
[----:B------:R2:W-:Y:S01]  /*d4c0*/  SYNCS.ARRIVE.TRANS64 RZ, [R0+URZ+0x31610], R5 ;  /* 0x0316100500ff79a7 */ /* 0x0005e2000800003f */
[----:B-1----:R-:W-:-:S13]  /*d4d0*/  LOP3.LUT P1, RZ, R9, 0x1f, RZ, 0xc0, !PT ;  /* 0x0000001f09ff7812 */ /* 0x002fda000782c0ff */
[----:B--2---:R-:W-:Y:S05]  /*d4e0*/  @!P1 BRA `(.L_x_220) ;  /* 0x0000000000049947 */ /* 0x004fea0003800000 */
[----:B------:R-:W-:Y:S01]  /*d4f0*/  BPT.TRAP 0x1 ;  /* 0x000000040000795c */ /* 0x000fe20000300000 */
.L_x_220:
[----:B------:R-:W1:Y:S01]  /*d500*/  LDC.64 R16, c[0x0][0x198] ;  /* 0x00006600ff107b82 */ /* 0x000e620000000a00 */
[----:B------:R-:W-:Y:S01]  /*d510*/  R2UR UR8, R0 ;  /* 0x00000000000872ca */ /* 0x000fe200000e0000 */
[----:B------:R-:W-:Y:S01]  /*d520*/  UMOV UR6, 0x0 ;  /* 0x0000000000067882 */ /* 0x000fe20000000000 */
[----:B------:R-:W-:Y:S01]  /*d530*/  UMOV UR7, 0x14f00000 ;  /* 0x14f0000000077882 */ /* 0x000fe20000000000 */
[----:B------:R-:W-:Y:S01]  /*d540*/  UMOV UR50, URZ ;  /* 0x0000003f00327c82 */ /* 0x000fe20008000000 */
[----:B------:R-:W-:Y:S01]  /*d550*/  UMOV UR52, UR20 ;  /* 0x0000001400347c82 */ /* 0x000fe20008000000 */
[----:B------:R-:W-:Y:S01]  /*d560*/  UMOV UR53, UR21 ;  /* 0x0000001500357c82 */ /* 0x000fe20008000000 */
[----:B------:R-:W-:Y:S01]  /*d570*/  UMOV UR34, 0x40 ;  /* 0x0000004000227882 */ /* 0x000fe20000000000 */
[----:B------:R-:W2:Y:S01]  /*d580*/  LDC.64 R10, c[0x0][0x718] ;  /* 0x0001c600ff0a7b82 */ /* 0x000ea20000000a00 */
[----:B------:R-:W-:Y:S01]  /*d590*/  UMOV UR35, UR51 ;  /* 0x0000003300237c82 */ /* 0x000fe20008000000 */
[----:B------:R-:W-:Y:S01]  /*d5a0*/  UMOV UR36, UR20 ;  /* 0x0000001400247c82 */ /* 0x000fe20008000000 */
[----:B------:R-:W-:Y:S01]  /*d5b0*/  UMOV UR37, UR21 ;  /* 0x0000001500257c82 */ /* 0x000fe20008000000 */
[----:B------:R-:W-:Y:S01]  /*d5c0*/  UMOV UR26, 0x80 ;  /* 0x00000080001a7882 */ /* 0x000fe20000000000 */
[----:B------:R-:W-:Y:S01]  /*d5d0*/  UMOV UR27, UR51 ;  /* 0x00000033001b7c82 */ /* 0x000fe20008000000 */
[----:B------:R-:W-:-:S02]  /*d5e0*/  UIADD3 UR48, UR8, 0x14100, URZ ;  /* 0x0001410008307890 */ /* 0x000fc4000fffe03f */
[----:B------:R-:W-:Y:S02]  /*d5f0*/  UIADD3 UR49, UR8, 0x31610, URZ ;  /* 0x0003161008317890 */ /* 0x000fe4000fffe03f */
[----:B------:R-:W-:Y:S02]  /*d600*/  UIADD3 UR32, UR8, 0x16100, URZ ;  /* 0x0001610008207890 */ /* 0x000fe4000fffe03f */
[----:B------:R-:W-:Y:S02]  /*d610*/  UIADD3 UR24, UR8, 0x18100, URZ ;  /* 0x0001810008187890 */ /* 0x000fe4000fffe03f */
[----:B------:R-:W-:Y:S01]  /*d620*/  UIADD3 UR16, UR8, 0x1a100, URZ ;  /* 0x0001a10008107890 */ /* 0x000fe2000fffe03f */
[----:B-1----:R-:W-:Y:S01]  /*d630*/  IMAD.MOV.U32 R9, RZ, RZ, R16 ;  /* 0x000000ffff097224 */ /* 0x002fe200078e0010 */
[----:B------:R-:W-:Y:S01]  /*d640*/  UIADD3 UR30, UR8, 0x2c100, URZ ;  /* 0x0002c100081e7890 */ /* 0x000fe2000fffe03f */
[----:B------:R-:W-:Y:S01]  /*d650*/  UMOV UR33, UR49 ;  /* 0x0000003100217c82 */ /* 0x000fe20008000000 */
[----:B------:R-:W-:Y:S01]  /*d660*/  UMOV UR28, UR20 ;  /* 0x00000014001c7c82 */ /* 0x000fe20008000000 */
[----:B------:R-:W-:Y:S01]  /*d670*/  UMOV UR29, UR21 ;  /* 0x00000015001d7c82 */ /* 0x000fe20008000000 */
[----:B------:R-:W-:Y:S01]  /*d680*/  UMOV UR25, UR49 ;  /* 0x0000003100197c82 */ /* 0x000fe20008000000 */
[----:B------:R-:W-:Y:S01]  /*d690*/  UMOV UR18, 0xc0 ;  /* 0x000000c000127882 */ /* 0x000fe20000000000 */
[----:B--2---:R-:W-:Y:S01]  /*d6a0*/  IMAD R20, R4, R10, RZ ;  /* 0x0000000a04147224 */ /* 0x004fe200078e02ff */
[----:B------:R-:W-:Y:S01]  /*d6b0*/  IADD3 R4, P1, R9, 0xf0, RZ ;  /* 0x000000f009047810 */ /* 0x000fe20007f3e0ff */
[----:B------:R-:W-:Y:S01]  /*d6c0*/  UMOV UR19, UR51 ;  /* 0x0000003300137c82 */ /* 0x000fe20008000000 */
[----:B------:R-:W-:Y:S01]  /*d6d0*/  UMOV UR17, UR49 ;  /* 0x0000003100117c82 */ /* 0x000fe20008000000 */
[----:B------:R-:W-:Y:S01]  /*d6e0*/  IMAD R20, R11, UR20, R20 ;  /* 0x000000140b147c24 */ /* 0x000fe2000f8e0214 */
[----:B------:R-:W-:Y:S01]  /*d6f0*/  R2UR UR4, R4 ;  /* 0x00000000040472ca */ /* 0x000fe200000e0000 */
[----:B------:R-:W-:Y:S01]  /*d700*/  IMAD.MOV.U32 R11, RZ, RZ, R17 ;  /* 0x000000ffff0b7224 */ /* 0x000fe200078e0011 */
[----:B------:R-:W-:Y:S01]  /*d710*/  UMOV UR9, 0x10 ;  /* 0x0000001000097882 */ /* 0x000fe20000000000 */
[----:B------:R-:W-:Y:S01]  /*d720*/  UMOV UR31, UR49 ;  /* 0x00000031001f7c82 */ /* 0x000fe20008000000 */
[----:B------:R-:W-:Y:S01]  /*d730*/  UIADD3 UR40, UR8, 0x5000, URZ ;  /* 0x0000500008287890 */ /* 0x000fe2000fffe03f */
[----:B------:R-:W-:Y:S01]  /*d740*/  IMAD.X R4, RZ, RZ, R11, P1 ;  /* 0x000000ffff047224 */ /* 0x000fe200008e060b */
[----:B------:R-:W-:Y:S01]  /*d750*/  UMOV UR43, UR11 ;  /* 0x0000000b002b7c82 */ /* 0x000fe20008000000 */
[----:B------:R-:W-:Y:S01]  /*d760*/  UMOV UR44, UR12 ;  /* 0x0000000c002c7c82 */ /* 0x000fe20008000000 */
[----:B------:R-:W-:Y:S01]  /*d770*/  UMOV UR45, UR13 ;  /* 0x0000000d002d7c82 */ /* 0x000fe20008000000 */
[----:B------:R-:W-:Y:S01]  /*d780*/  UMOV UR10, UR50 ;  /* 0x00000032000a7c82 */ /* 0x000fe20008000000 */
[----:B------:R-:W-:Y:S01]  /*d790*/  R2UR UR5, R4 ;  /* 0x00000000040572ca */ /* 0x000fe200000e0000 */
[----:B0-----:R-:W-:Y:S01]  /*d7a0*/  IMAD.WIDE.U32 R4, R10, UR20, R2 ;  /* 0x000000140a047c25 */ /* 0x001fe2000f8e0002 */
[----:B------:R-:W-:Y:S01]  /*d7b0*/  UMOV UR42, 0x80 ;  /* 0x00000080002a7882 */ /* 0x000fe20000000000 */
[----:B------:R-:W-:-:S02]  /*d7c0*/  UIADD3 UR56, UR8, 0x7800, URZ ;  /* 0x0000780008387890 */ /* 0x000fc4000fffe03f */
[----:B------:R-:W-:Y:S01]  /*d7d0*/  IMAD.IADD R5, R5, 0x1, R20 ;  /* 0x0000000105057824 */ /* 0x000fe200078e0214 */
[----:B------:R-:W-:Y:S01]  /*d7e0*/  UMOV UR58, 0xc0 ;  /* 0x000000c0003a7882 */ /* 0x000fe20000000000 */
[----:B------:R-:W-:Y:S01]  /*d7f0*/  UMOV UR59, UR11 ;  /* 0x0000000b003b7c82 */ /* 0x000fe20008000000 */
[----:B------:R-:W-:Y:S01]  /*d800*/  UMOV UR60, UR12 ;  /* 0x0000000c003c7c82 */ /* 0x000fe20008000000 */
[----:B------:R-:W-:Y:S01]  /*d810*/  IMAD.WIDE.U32 R4, R12, UR21, R4 ;  /* 0x000000150c047c25 */ /* 0x000fe2000f8e0004 */
[----:B------:R-:W-:Y:S01]  /*d820*/  UMOV UR61, UR13 ;  /* 0x0000000d003d7c82 */ /* 0x000fe20008000000 */
[----:B------:R-:W0:Y:S02]  /*d830*/  LDC.64 R12, c[0x0][0x700] ;  /* 0x0001c000ff0c7b82 */ /* 0x000e240000000a00 */
[----:B------:R-:W-:Y:S01]  /*d840*/  IMAD.IADD R14, R14, 0x1, R5 ;  /* 0x000000010e0e7824 */ /* 0x000fe200078e0205 */
[----:B------:R-:W-:Y:S01]  /*d850*/  UTMALDG.4D [UR48], [UR4], desc[UR6] ;  /* 0x00000630040075b4 */ /* 0x000fe20008019000 */
[----:B------:R1:W-:Y:S01]  /*d860*/  UTMALDG.4D [UR32], [UR4], desc[UR6] ;  /* 0x00000620040075b4 */ /* 0x0003e20008019000 */
[----:B------:R2:W-:Y:S01]  /*d870*/  UTMALDG.4D [UR24], [UR4], desc[UR6] ;  /* 0x00000618040075b4 */ /* 0x0005e20008019000 */
[C---:B0-----:R-:W-:Y:S01]  /*d880*/  LEA R5, P1, R4.reuse, R12, 0x2 ;  /* 0x0000000c04057211 */ /* 0x041fe200078210ff */
[----:B------:R0:W-:Y:S03]  /*d890*/  UTMALDG.4D [UR16], [UR4], desc[UR6] ;  /* 0x00000610040075b4 */ /* 0x0001e60008019000 */
[----:B------:R-:W-:-:S02]  /*d8a0*/  LEA.HI.X R14, R4, R13, R14, 0x2, P1 ;  /* 0x0000000d040e7211 */ /* 0x000fc400008f140e */
[----:B------:R-:W-:Y:S01]  /*d8b0*/  R2UR UR14, R5 ;  /* 0x00000000050e72ca */ /* 0x000fe200000e0000 */
[----:B------:R-:W-:Y:S01]  /*d8c0*/  IMAD.MOV.U32 R5, RZ, RZ, 0x14000 ;  /* 0x00014000ff057424 */ /* 0x000fe200078e00ff */
[----:B------:R-:W-:Y:S02]  /*d8d0*/  R2UR UR15, R14 ;  /* 0x000000000e0f72ca */ /* 0x000fe400000e0000 */
[----:B------:R-:W-:Y:S02]  /*d8e0*/  IADD3 R4, P1, R9, 0x2f0, RZ ;  /* 0x000002f009047810 */ /* 0x000fe40007f3e0ff */
[----:B------:R-:W-:Y:S01]  /*d8f0*/  MOV R14, UR45 ;  /* 0x0000002d000e7c02 */ /* 0x000fe20008000f00 */
[----:B-1----:R-:W-:Y:S01]  /*d900*/  UIADD3 UR32, UR8, 0xc800, URZ ;  /* 0x0000c80008207890 */ /* 0x002fe2000fffe03f */
[----:B------:R-:W-:Y:S01]  /*d910*/  R2UR UR22, R4 ;  /* 0x00000000041672ca */ /* 0x000fe200000e0000 */
[----:B------:R-:W-:Y:S01]  /*d920*/  IMAD.X R4, RZ, RZ, R11, P1 ;  /* 0x000000ffff047224 */ /* 0x000fe200008e060b */
[----:B------:R-:W-:Y:S01]  /*d930*/  UMOV UR35, UR11 ;  /* 0x0000000b00237c82 */ /* 0x000fe20008000000 */
[----:B------:R-:W-:Y:S01]  /*d940*/  UMOV UR36, UR12 ;  /* 0x0000000c00247c82 */ /* 0x000fe20008000000 */
[----:B------:R-:W-:-:S02]  /*d950*/  UMOV UR37, UR13 ;  /* 0x0000000d00257c82 */ /* 0x000fc40008000000 */
[----:B------:R-:W-:Y:S01]  /*d960*/  R2UR UR23, R4 ;  /* 0x00000000041772ca */ /* 0x000fe200000e0000 */
[----:B------:R1:W-:Y:S01]  /*d970*/  UBLKCP.S.G [UR30], [UR14], UR9 ;  /* 0x0000001e0e0073ba */ /* 0x0003e20008000209 */
[----:B------:R-:W-:Y:S01]  /*d980*/  IADD3 R4, P1, R9, 0x3f0, RZ ;  /* 0x000003f009047810 */ /* 0x000fe20007f3e0ff */
[----:B--2---:R-:W-:Y:S01]  /*d990*/  UIADD3 UR24, UR8, 0x2800, URZ ;  /* 0x0000280008187890 */ /* 0x004fe2000fffe03f */
[----:B------:R2:W-:Y:S01]  /*d9a0*/  SYNCS.ARRIVE.TRANS64 RZ, [R0+URZ+0x31600], R5 ;  /* 0x0316000500ff79a7 */ /* 0x0005e2000800003f */
[----:B------:R-:W-:Y:S01]  /*d9b0*/  UMOV UR26, 0x40 ;  /* 0x00000040001a7882 */ /* 0x000fe20000000000 */
[----:B------:R-:W-:Y:S01]  /*d9c0*/  UMOV UR27, UR11 ;  /* 0x0000000b001b7c82 */ /* 0x000fe20008000000 */
[----:B------:R-:W-:Y:S01]  /*d9d0*/  UMOV UR28, UR12 ;  /* 0x0000000c001c7c82 */ /* 0x000fe20008000000 */
[----:B------:R-:W-:Y:S01]  /*d9e0*/  UMOV UR29, UR13 ;  /* 0x0000000d001d7c82 */ /* 0x000fe20008000000 */
[----:B0-----:R-:W-:Y:S01]  /*d9f0*/  R2UR UR4, R4 ;  /* 0x00000000040472ca */ /* 0x001fe200000e0000 */
[----:B------:R-:W-:Y:S01]  /*da00*/  IMAD.X R4, RZ, RZ, R11, P1 ;  /* 0x000000ffff047224 */ /* 0x000fe200008e060b */
[----:B------:R-:W-:Y:S01]  /*da10*/  UMOV UR7, 0x10000000 ;  /* 0x1000000000077882 */ /* 0x000fe20000000000 */
[----:B------:R-:W-:-:S02]  /*da20*/  ISETP.GE.AND P1, PT, R8, 0x41, PT ;  /* 0x000000410800780c */ /* 0x000fc40003f26270 */
[----:B--2---:R-:W-:Y:S02]  /*da30*/  MOV R5, UR43 ;  /* 0x0000002b00057c02 */ /* 0x004fe40008000f00 */
[----:B------:R-:W-:Y:S01]  /*da40*/  R2UR UR5, R4 ;  /* 0x00000000040572ca */ /* 0x000fe200000e0000 */
[----:B-1----:R-:W-:Y:S01]  /*da50*/  UIADD3 UR9, UR8, 0x31600, URZ ;  /* 0x0003160008097890 */ /* 0x002fe2000fffe03f */
[----:B------:R-:W-:-:S06]  /*da60*/  MOV R4, UR44 ;  /* 0x0000002c00047c02 */ /* 0x000fcc0008000f00 */
[----:B------:R-:W-:Y:S01]  /*da70*/  UMOV UR25, UR9 ;  /* 0x0000000900197c82 */ /* 0x000fe20008000000 */
[----:B------:R-:W-:Y:S01]  /*da80*/  UMOV UR41, UR9 ;  /* 0x0000000900297c82 */ /* 0x000fe20008000000 */
[----:B------:R0:W-:Y:S01]  /*da90*/  UTMALDG.4D [UR8], [UR22], desc[UR6] ;  /* 0x00000608160075b4 */ /* 0x0001e20008019000 */
[----:B------:R-:W-:Y:S01]  /*daa0*/  UMOV UR57, UR9 ;  /* 0x0000000900397c82 */ /* 0x000fe20008000000 */
[----:B------:R-:W-:Y:S01]  /*dab0*/  UMOV UR33, UR9 ;  /* 0x0000000900217c82 */ /* 0x000fe20008000000 */
[----:B------:R1:W-:Y:S01]  /*dac0*/  UTMALDG.4D [UR24], [UR22], desc[UR6] ;  /* 0x00000618160075b4 */ /* 0x0003e20008019000 */
[----:B------:R2:W-:Y:S01]  /*dad0*/  UTMALDG.4D [UR40], [UR22], desc[UR6] ;  /* 0x00000628160075b4 */ /* 0x0005e20008019000 */
[----:B------:R3:W-:Y:S01]  /*dae0*/  UTMALDG.4D [UR56], [UR22], desc[UR6] ;  /* 0x00000638160075b4 */ /* 0x0007e20008019000 */
[----:B0-----:R-:W-:Y:S01]  /*daf0*/  UMOV UR10, 0xc0 ;  /* 0x000000c0000a7882 */ /* 0x001fe20000000000 */
[----:B-1----:R-:W-:Y:S01]  /*db00*/  UIADD3 UR24, UR8, 0xf000, URZ ;  /* 0x0000f00008187890 */ /* 0x002fe2000fffe03f */
[----:B------:R-:W-:Y:S01]  /*db10*/  UMOV UR26, 0x80 ;  /* 0x00000080001a7882 */ /* 0x000fe20000000000 */
[----:B--2---:R-:W-:Y:S01]  /*db20*/  R2UR UR45, R14 ;  /* 0x000000000e2d72ca */ /* 0x004fe200000e0000 */
[----:B------:R-:W-:Y:S01]  /*db30*/  UIADD3 UR40, UR8, 0xa000, URZ ;  /* 0x0000a00008287890 */ /* 0x000fe2000fffe03f */
[----:B------:R-:W-:Y:S01]  /*db40*/  R2UR UR44, R4 ;  /* 0x00000000042c72ca */ /* 0x000fe200000e0000 */
[----:B------:R-:W-:Y:S01]  /*db50*/  UIADD3 UR8, UR8, 0x11800, URZ ;  /* 0x0001180008087890 */ /* 0x000fe2000fffe03f */
[----:B------:R-:W-:Y:S01]  /*db60*/  R2UR UR43, R5 ;  /* 0x00000000052b72ca */ /* 0x000fe200000e0000 */
[----:B------:R-:W-:Y:S01]  /*db70*/  UMOV UR42, UR50 ;  /* 0x00000032002a7c82 */ /* 0x000fe20008000000 */
[----:B------:R-:W-:-:S02]  /*db80*/  IMAD.MOV.U32 R4, RZ, RZ, RZ ;  /* 0x000000ffff047224 */ /* 0x000fc400078e00ff */
[----:B------:R-:W-:Y:S02]  /*db90*/  IMAD.MOV.U32 R5, RZ, RZ, 0x1 ;  /* 0x00000001ff057424 */ /* 0x000fe400078e00ff */
[----:B------:R-:W-:-:S07]  /*dba0*/  IMAD.MOV.U32 R14, RZ, RZ, 0x1 ;  /* 0x00000001ff0e7424 */ /* 0x000fce00078e00ff */
[----:B------:R3:W-:Y:S01]  /*dbb0*/  UTMALDG.4D [UR40], [UR4], desc[UR6] ;  /* 0x00000628040075b4 */ /* 0x0007e20008019000 */
[----:B------:R3:W-:Y:S01]  /*dbc0*/  UTMALDG.4D [UR32], [UR4], desc[UR6] ;  /* 0x00000620040075b4 */ /* 0x0007e20008019000 */
[----:B------:R3:W-:Y:S01]  /*dbd0*/  UTMALDG.4D [UR24], [UR4], desc[UR6] ;  /* 0x00000618040075b4 */ /* 0x0007e20008019000 */
[----:B------:R3:W-:Y:S02]  /*dbe0*/  UTMALDG.4D [UR8], [UR4], desc[UR6] ;  /* 0x00000608040075b4 */ /* 0x0007e40008019000 */
[----:B---3--:R-:W-:Y:S05]  /*dbf0*/  @!P1 BRA `(.L_x_221) ;  /* 0x00000008007c9947 */ /* 0x008fea0003800000 */
[----:B------:R-:W0:Y:S01]  /*dc00*/  LDC.64 R16, c[0x0][0x738] ;  /* 0x0001ce00ff107b82 */ /* 0x000e220000000a00 */
[----:B------:R-:W1:Y:S01]  /*dc10*/  S2R R14, SR_CTAID.Y ;  /* 0x00000000000e7919 */ /* 0x000e620000002600 */
[----:B------:R-:W-:Y:S02]  /*dc20*/  VIADD R8, R8, 0x3f ;  /* 0x0000003f08087836 */ /* 0x000fe40000000000 */
[----:B0-----:R-:W-:-:S04]  /*dc30*/  IMAD.WIDE.U32 R4, R16, UR21, R2 ;  /* 0x0000001510047c25 */ /* 0x001fc8000f8e0002 */
[----:B------:R-:W-:-:S04]  /*dc40*/  IMAD R16, R15, R16, RZ ;  /* 0x000000100f107224 */ /* 0x000fc800078e02ff */
[----:B------:R-:W-:Y:S01]  /*dc50*/  IMAD R16, R17, UR21, R16 ;  /* 0x0000001511107c24 */ /* 0x000fe2000f8e0210 */
[----:B-1----:R-:W-:-:S03]  /*dc60*/  SHF.R.S32.HI R14, RZ, 0x1f, R14 ;  /* 0x0000001fff0e7819 */ /* 0x002fc6000001140e */
[----:B------:R-:W-:Y:S02]  /*dc70*/  IMAD.IADD R5, R5, 0x1, R16 ;  /* 0x0000000105057824 */ /* 0x000fe400078e0210 */
[----:B------:R-:W0:Y:S02]  /*dc80*/  LDC.64 R16, c[0x0][0x730] ;  /* 0x0001cc00ff107b82 */ /* 0x000e240000000a00 */
[----:B0-----:R-:W-:Y:S02]  /*dc90*/  IMAD R6, R14, R16, RZ ;  /* 0x000000100e067224 */ /* 0x001fe400078e02ff */
[----:B------:R-:W-:Y:S01]  /*dca0*/  IMAD.WIDE.U32 R4, R16, UR20, R4 ;  /* 0x0000001410047c25 */ /* 0x000fe2000f8e0004 */
[----:B------:R-:W0:Y:S03]  /*dcb0*/  S2R R14, SR_TID.X ;  /* 0x00000000000e7919 */ /* 0x000e260000002100 */
[----:B------:R-:W-:-:S02]  /*dcc0*/  IMAD R6, R17, UR20, R6 ;  /* 0x0000001411067c24 */ /* 0x000fc4000f8e0206 */
[----:B------:R-:W1:Y:S02]  /*dcd0*/  LDC.64 R16, c[0x0][0x728] ;  /* 0x0001ca00ff107b82 */ /* 0x000e640000000a00 */
[----:B------:R-:W-:Y:S01]  /*dce0*/  IMAD.IADD R6, R5, 0x1, R6 ;  /* 0x0000000105067824 */ /* 0x000fe200078e0206 */
[----:B-1----:R-:W-:Y:S01]  /*dcf0*/  LEA R5, P1, R4, R16, 0x2 ;  /* 0x0000001004057211 */ /* 0x002fe200078210ff */
[----:B------:R-:W-:-:S03]  /*dd00*/  IMAD.MOV.U32 R16, RZ, RZ, RZ ;  /* 0x000000ffff107224 */ /* 0x000fc600078e00ff */
[----:B------:R-:W-:Y:S01]  /*dd10*/  LEA.HI.X R17, R4, R17, R6, 0x2, P1 ;  /* 0x0000001104117211 */ /* 0x000fe200008f1406 */
[----:B------:R-:W-:Y:S02]  /*dd20*/  IMAD.MOV.U32 R6, RZ, RZ, R18 ;  /* 0x000000ffff067224 */ /* 0x000fe400078e0012 */
[----:B------:R-:W-:Y:S02]  /*dd30*/  IMAD.MOV.U32 R4, RZ, RZ, RZ ;  /* 0x000000ffff047224 */ /* 0x000fe400078e00ff */
[----:B------:R-:W-:-:S04]  /*dd40*/  IMAD.WIDE.U32 R6, R10, UR20, R6 ;  /* 0x000000140a067c25 */ /* 0x000fc8000f8e0006 */
[----:B------:R-:W-:Y:S01]  /*dd50*/  IMAD.MOV.U32 R18, RZ, RZ, RZ ;  /* 0x000000ffff127224 */ /* 0x000fe200078e00ff */
[----:B------:R-:W-:-:S04]  /*dd60*/  IADD3 R10, P1, R2, R6, RZ ;  /* 0x00000006020a7210 */ /* 0x000fc80007f3e0ff */
[----:B------:R-:W-:Y:S02]  /*dd70*/  IADD3.X R6, R3, R20, R7, P1, !PT ;  /* 0x0000001403067210 */ /* 0x000fe40000ffe407 */
[C---:B------:R-:W-:Y:S02]  /*dd80*/  LEA R12, P1, R10.reuse, R12, 0x2 ;  /* 0x0000000c0a0c7211 */ /* 0x040fe400078210ff */
[----:B------:R-:W-:Y:S02]  /*dd90*/  SHF.R.S32.HI R7, RZ, 0x1f, R8 ;  /* 0x0000001fff077819 */ /* 0x000fe40000011408 */
[----:B------:R-:W-:Y:S01]  /*dda0*/  LEA.HI.X R10, R10, R13, R6, 0x2, P1 ;  /* 0x0000000d0a0a7211 */ /* 0x000fe200008f1406 */
[----:B------:R-:W-:Y:S01]  /*ddb0*/  IMAD.U32 R13, RZ, RZ, UR51 ;  /* 0x00000033ff0d7e24 */ /* 0x000fe2000f8e00ff */
[----:B------:R-:W-:Y:S01]  /*ddc0*/  LEA.HI R8, R7, R8, RZ, 0x6 ;  /* 0x0000000807087211 */ /* 0x000fe200078f30ff */
[----:B------:R-:W-:Y:S01]  /*ddd0*/  IMAD.MOV.U32 R6, RZ, RZ, 0x1 ;  /* 0x00000001ff067424 */ /* 0x000fe200078e00ff */
[----:B------:R-:W-:-:S02]  /*dde0*/  IADD3 R7, P1, R12, 0x100, RZ ;  /* 0x000001000c077810 */ /* 0x000fc40007f3e0ff */
[----:B0-----:R-:W-:Y:S01]  /*ddf0*/  LOP3.LUT R12, R14, 0x1f, RZ, 0xc0, !PT ;  /* 0x0000001f0e0c7812 */ /* 0x001fe200078ec0ff */
[----:B------:R-:W-:Y:S01]  /*de00*/  IMAD.MOV.U32 R14, RZ, RZ, 0x1 ;  /* 0x00000001ff0e7424 */ /* 0x000fe200078e00ff */
[----:B------:R-:W-:Y:S01]  /*de10*/  LEA.HI.SX32 R8, R8, 0xffffffff, 0x1a ;  /* 0xffffffff08087811 */ /* 0x000fe200078fd2ff */
[----:B------:R-:W-:-:S08]  /*de20*/  IMAD.X R10, RZ, RZ, R10, P1 ;  /* 0x000000ffff0a7224 */ /* 0x000fd000008e060a */
.L_x_226:
[----:B------:R-:W-:-:S04]  /*de30*/  SHF.L.U32 R9, R14, 0x1f, RZ ;  /* 0x0000001f0e097819 */ /* 0x000fc800000006ff */
[----:B0-----:R-:W0:Y:S02]  /*de40*/  SYNCS.PHASECHK.TRANS64.TRYWAIT P1, [R0+URZ+0x31638], R9 ;  /* 0x03163809000075a7 */ /* 0x001e24000802017f */
[----:B01---5:R-:W-:Y:S05]  /*de50*/  @!P1 BRA `(.L_x_222) ;  /* 0x0000000c00dc9947 */ /* 0x023fea0003800000 */
.L_x_235:
[----:B------:R-:W-:Y:S05]  /*de60*/  @P0 BRA `(.L_x_223) ;  /* 0x0000000000140947 */ /* 0x000fea0003800000 */
[----:B------:R-:W-:Y:S01]  /*de70*/  ISETP.NE.AND P1, PT, R12, RZ, PT ;  /* 0x000000ff0c00720c */ /* 0x000fe20003f25270 */
[----:B0-----:R-:W-:-:S04]  /*de80*/  IMAD.MOV.U32 R9, RZ, RZ, 0x8100 ;  /* 0x00008100ff097424 */ /* 0x001fc800078e00ff */
[----:B------:R1:W-:Y:S08]  /*de90*/  SYNCS.ARRIVE.TRANS64 RZ, [R0+URZ+0x31630], R9 ;  /* 0x0316300900ff79a7 */ /* 0x0003f0000800003f */
[----:B------:R-:W-:Y:S05]  /*dea0*/  @!P1 BRA `(.L_x_223) ;  /* 0x0000000000049947 */ /* 0x000fea0003800000 */
[----:B------:R-:W-:Y:S01]  /*deb0*/  BPT.TRAP 0x1 ;  /* 0x000000040000795c */ /* 0x000fe20000300000 */
.L_x_223:
[----:B------:R2:W-:Y:S02]  /*dec0*/  STL.64 [R1], R2 ;  /* 0x0000000201007387 */ /* 0x0005e40000100a00 */
[----:B--2---:R-:W0:Y:S02]  /*ded0*/  LDC.64 R2, c[0x0][0x198] ;  /* 0x00006600ff027b82 */ /* 0x004e240000000a00 */
[----:B01----:R-:W-:-:S05]  /*dee0*/  IMAD.MOV.U32 R9, RZ, RZ, R2 ;  /* 0x000000ffff097224 */ /* 0x003fca00078e0002 */
[----:B------:R-:W-:-:S04]  /*def0*/  IADD3 R11, P1, R9, 0x1f0, RZ ;  /* 0x000001f0090b7810 */ /* 0x000fc80007f3e0ff */
[----:B------:R-:W-:Y:S01]  /*df00*/  R2UR UR6, R11 ;  /* 0x000000000b0672ca */ /* 0x000fe200000e0000 */
[----:B------:R-:W-:Y:S02]  /*df10*/  IMAD.MOV.U32 R11, RZ, RZ, R3 ;  /* 0x000000ffff0b7224 */ /* 0x000fe400078e0003 */
[----:B------:R0:W5:Y:S01]  /*df20*/  LDL.LU.64 R2, [R1] ;  /* 0x0000000001027983 */ /* 0x0001620000300a00 */
[----:B------:R-:W-:Y:S01]  /*df30*/  R2UR UR14, R0 ;  /* 0x00000000000e72ca */ /* 0x000fe200000e0000 */
[----:B------:R-:W-:Y:S01]  /*df40*/  IMAD.X R19, RZ, RZ, R11, P1 ;  /* 0x000000ffff137224 */ /* 0x000fe200008e060b */
[----:B------:R-:W-:Y:S01]  /*df50*/  R2UR UR19, R13 ;  /* 0x000000000d1372ca */ /* 0x000fe200000e0000 */
[----:B------:R-:W1:Y:S01]  /*df60*/  S2R R12, SR_TID.X ;  /* 0x00000000000c7919 */ /* 0x000e620000002100 */
[----:B------:R-:W-:Y:S01]  /*df70*/  VIADD R16, R16, 0x1 ;  /* 0x0000000110107836 */ /* 0x000fe20000000000 */
[----:B------:R-:W-:Y:S01]  /*df80*/  UMOV UR8, 0x0 ;  /* 0x0000000000087882 */ /* 0x000fe20000000000 */
[----:B------:R-:W-:Y:S01]  /*df90*/  R2UR UR7, R19 ;  /* 0x00000000130772ca */ /* 0x000fe200000e0000 */
[----:B------:R-:W-:Y:S01]  /*dfa0*/  UMOV UR9, 0x14f00000 ;  /* 0x14f0000000097882 */ /* 0x000fe20000000000 */
[----:B------:R-:W-:Y:S01]  /*dfb0*/  UMOV UR18, URZ ;  /* 0x0000003f00127c82 */ /* 0x000fe20008000000 */
[C---:B------:R-:W-:Y:S01]  /*dfc0*/  ISETP.NE.AND P1, PT, R16.reuse, 0x2, PT ;  /* 0x000000021000780c */ /* 0x040fe20003f25270 */
[----:B------:R-:W-:Y:S01]  /*dfd0*/  UMOV UR34, 0x40 ;  /* 0x0000004000227882 */ /* 0x000fe20000000000 */
[----:B------:R-:W-:Y:S01]  /*dfe0*/  R2UR UR4, R5 ;  /* 0x00000000050472ca */ /* 0x000fe200000e0000 */
[----:B------:R-:W-:Y:S01]  /*dff0*/  UMOV UR36, UR20 ;  /* 0x0000001400247c82 */ /* 0x000fe20008000000 */
[----:B------:R-:W-:Y:S01]  /*e000*/  UIADD3 UR16, UR14, 0x24100, URZ ;  /* 0x000241000e107890 */ /* 0x000fe2000fffe03f */
[----:B------:R-:W-:Y:S01]  /*e010*/  R2UR UR5, R17 ;  /* 0x00000000110572ca */ /* 0x000fe200000e0000 */
[----:B------:R-:W-:Y:S01]  /*e020*/  UIADD3 UR17, UR14, 0x31630, URZ ;  /* 0x000316300e117890 */ /* 0x000fe2000fffe03f */
[----:B------:R-:W-:Y:S01]  /*e030*/  SEL R19, RZ, 0x1, P1 ;  /* 0x00000001ff137807 */ /* 0x000fe20000800000 */
[----:B------:R-:W-:Y:S01]  /*e040*/  UIADD3 UR32, UR14, 0x26100, URZ ;  /* 0x000261000e207890 */ /* 0x000fe2000fffe03f */
[----:B------:R-:W-:Y:S01]  /*e050*/  SEL R16, R16, RZ, P1 ;  /* 0x000000ff10107207 */ /* 0x000fe20000800000 */
[----:B------:R-:W-:Y:S01]  /*e060*/  UIADD3 UR24, UR14, 0x28100, URZ ;  /* 0x000281000e187890 */ /* 0x000fe2000fffe03f */
[----:B------:R-:W-:Y:S01]  /*e070*/  LOP3.LUT R6, R6, R19, RZ, 0x3c, !PT ;  /* 0x0000001306067212 */ /* 0x000fe200078e3cff */
        /* <DEDUP_REMOVED lines=14> */
[----:B-1----:R-:W-:-:S04]  /*e160*/  LOP3.LUT R12, R12, 0x7f, RZ, 0xc0, !PT ;  /* 0x0000007f0c0c7812 */ /* 0x002fc800078ec0ff */
[----:B------:R-:W-:Y:S01]  /*e170*/  ISETP.NE.AND P2, PT, R12, RZ, PT ;  /* 0x000000ff0c00720c */ /* 0x000fe20003f45270 */
[----:B------:R0:W-:Y:S01]  /*e180*/  UTMALDG.4D [UR24], [UR6], desc[UR8] ;  /* 0x00000818060075b4 */ /* 0x0001e20008019000 */
[----:B------:R-:W1:Y:S01]  /*e190*/  S2R R12, SR_TID.X ;  /* 0x00000000000c7919 */ /* 0x000e620000002100 */
[----:B--2---:R-:W-:Y:S02]  /*e1a0*/  UIADD3 UR16, UR14, 0x2a100, URZ ;  /* 0x0002a1000e107890 */ /* 0x004fe4000fffe03f */
[----:B------:R-:W-:Y:S01]  /*e1b0*/  UIADD3 UR14, UR14, 0x2c300, URZ ;  /* 0x0002c3000e0e7890 */ /* 0x000fe2000fffe03f */
[----:B------:R-:W-:-:S06]  /*e1c0*/  UMOV UR18, 0xc0 ;  /* 0x000000c000127882 */ /* 0x000fcc0000000000 */
[----:B------:R0:W-:Y:S02]  /*e1d0*/  UTMALDG.4D [UR16], [UR6], desc[UR8] ;  /* 0x00000810060075b4 */ /* 0x0001e40008019000 */
[----:B------:R0:W-:Y:S01]  /*e1e0*/  UBLKCP.S.G [UR14], [UR4], UR10 ;  /* 0x0000000e040073ba */ /* 0x0001e2000800020a */
[----:B------:R-:W2:Y:S01]  /*e1f0*/  SYNCS.PHASECHK.TRANS64.TRYWAIT P1, [R19+URZ+0x31620], R20 ;  /* 0x03162014130075a7 */ /* 0x000ea2000802017f */
[----:B-1----:R-:W-:Y:S01]  /*e200*/  LOP3.LUT R12, R12, 0x1f, RZ, 0xc0, !PT ;  /* 0x0000001f0c0c7812 */ /* 0x002fe200078ec0ff */
[----:B0-2---:R-:W-:Y:S06]  /*e210*/  @!P1 BRA `(.L_x_224) ;  /* 0x0000000c00009947 */ /* 0x005fec0003800000 */
.L_x_237:
[----:B------:R-:W-:Y:S01]  /*e220*/  LOP3.LUT R14, R14, 0x1, RZ, 0x3c, !PT ;  /* 0x000000010e0e7812 */ /* 0x000fe200078e3cff */
[----:B------:R-:W-:Y:S06]  /*e230*/  @P2 BRA `(.L_x_225) ;  /* 0x0000000000142947 */ /* 0x000fec0003800000 */
[----:B------:R-:W-:Y:S01]  /*e240*/  ISETP.NE.AND P1, PT, R12, RZ, PT ;  /* 0x000000ff0c00720c */ /* 0x000fe20003f25270 */
[----:B0-----:R-:W-:-:S04]  /*e250*/  IMAD.MOV.U32 R20, RZ, RZ, 0x8100 ;  /* 0x00008100ff147424 */ /* 0x001fc800078e00ff */
[----:B------:R1:W-:Y:S08]  /*e260*/  SYNCS.ARRIVE.TRANS64 RZ, [R19+URZ+0x31610], R20 ;  /* 0x0316101413ff79a7 */ /* 0x0003f0000800003f */
[----:B------:R-:W-:Y:S05]  /*e270*/  @!P1 BRA `(.L_x_225) ;  /* 0x0000000000049947 */ /* 0x000fea0003800000 */
[----:B------:R-:W-:Y:S01]  /*e280*/  BPT.TRAP 0x1 ;  /* 0x000000040000795c */ /* 0x000fe20000300000 */
.L_x_225:
        /* <DEDUP_REMOVED lines=24> */
[----:B------:R-:W-:Y:S01]  /*e410*/  VIADD R4, R4, 0x40 ;  /* 0x0000004004047836 */ /* 0x000fe20000000000 */
        /* <DEDUP_REMOVED lines=23> */
[----:B------:R-:W-:Y:S01]  /*e590*/  IMAD.X R10, RZ, RZ, R10, P3 ;  /* 0x000000ffff0a7224 */ /* 0x000fe200018e060a */
[----:B------:R2:W-:Y:S01]  /*e5a0*/  UTMALDG.4D [UR24], [UR4], desc[UR6] ;  /* 0x00000618040075b4 */ /* 0x0005e20008019000 */
[----:B------:R2:W-:Y:S01]  /*e5b0*/  UTMALDG.4D [UR16], [UR4], desc[UR6] ;  /* 0x00000610040075b4 */ /* 0x0005e20008019000 */
[----:B------:R2:W-:Y:S02]  /*e5c0*/  UBLKCP.S.G [UR8], [UR14], UR10 ;  /* 0x000000080e0073ba */ /* 0x0005e4000800020a */
[----:B--2---:R-:W-:Y:S05]  /*e5d0*/  @!P1 BRA `(.L_x_226) ;  /* 0xfffffff800149947 */ /* 0x004fea000383ffff */
[----:B------:R-:W-:-:S07]  /*e5e0*/  VIADD R5, R16, 0x1 ;  /* 0x0000000110057836 */ /* 0x000fce0000000000 */
.L_x_221:
[----:B------:R-:W2:Y:S01]  /*e5f0*/  S2R R8, SR_CTAID.Y ;  /* 0x0000000000087919 */ /* 0x000ea20000002600 */
[----:B------:R-:W-:Y:S01]  /*e600*/  SHF.L.U32 R7, R14, 0x1f, RZ ;  /* 0x0000001f0e077819 */ /* 0x000fe200000006ff */
[----:B------:R-:W3:Y:S03]  /*e610*/  LDC.64 R16, c[0x0][0x730] ;  /* 0x0001cc00ff107b82 */ /* 0x000ee60000000a00 */
[----:B------:R-:W4:Y:S05]  /*e620*/  SYNCS.PHASECHK.TRANS64.TRYWAIT P1, [R0+URZ+0x31638], R7 ;  /* 0x03163807000075a7 */ /* 0x000f2a000802017f */
[----:B------:R-:W0:Y:S01]  /*e630*/  LDC.64 R12, c[0x0][0x738] ;  /* 0x0001ce00ff0c7b82 */ /* 0x000e220000000a00 */
[----:B---3-5:R-:W-:Y:S01]  /*e640*/  IMAD.WIDE.U32 R2, R16, UR20, R2 ;  /* 0x0000001410027c25 */ /* 0x028fe2000f8e0002 */
[----:B--2---:R-:W-:-:S05]  /*e650*/  SHF.R.S32.HI R8, RZ, 0x1f, R8 ;  /* 0x0000001fff087819 */ /* 0x004fca0000011408 */
[----:B------:R-:W-:-:S04]  /*e660*/  IMAD R8, R8, R16, RZ ;  /* 0x0000001008087224 */ /* 0x000fc800078e02ff */
[----:B------:R-:W-:-:S04]  /*e670*/  IMAD R17, R17, UR20, R8 ;  /* 0x0000001411117c24 */ /* 0x000fc8000f8e0208 */
[----:B------:R-:W-:Y:S02]  /*e680*/  IMAD.IADD R3, R17, 0x1, R3 ;  /* 0x0000000111037824 */ /* 0x000fe400078e0203 */
[----:B0-----:R-:W-:Y:S02]  /*e690*/  IMAD R8, R15, R12, RZ ;  /* 0x0000000c0f087224 */ /* 0x001fe400078e02ff */
[----:B------:R-:W-:-:S04]  /*e6a0*/  IMAD.WIDE.U32 R2, R12, UR21, R2 ;  /* 0x000000150c027c25 */ /* 0x000fc8000f8e0002 */
[----:B------:R-:W-:Y:S01]  /*e6b0*/  IMAD R13, R13, UR21, R8 ;  /* 0x000000150d0d7c24 */ /* 0x000fe2000f8e0208 */
[----:B----4-:R-:W-:Y:S06]  /*e6c0*/  @!P1 BRA `(.L_x_227) ;  /* 0x0000000400ec9947 */ /* 0x010fec0003800000 */
.L_x_238:
[----:B0-----:R-:W-:Y:S01]  /*e6d0*/  IMAD.IADD R7, R13, 0x1, R3 ;  /* 0x000000010d077824 */ /* 0x001fe200078e0203 */
[----:B------:R-:W-:Y:S06]  /*e6e0*/  @P0 BRA `(.L_x_228) ;  /* 0x0000000000180947 */ /* 0x000fec0003800000 */
[----:B------:R-:W0:Y:S01]  /*e6f0*/  S2R R8, SR_TID.X ;  /* 0x0000000000087919 */ /* 0x000e220000002100 */
[----:B------:R-:W-:-:S04]  /*e700*/  IMAD.MOV.U32 R13, RZ, RZ, 0x8100 ;  /* 0x00008100ff0d7424 */ /* 0x000fc800078e00ff */
[----:B------:R2:W-:Y:S01]  /*e710*/  SYNCS.ARRIVE.TRANS64 RZ, [R0+URZ+0x31630], R13 ;  /* 0x0316300d00ff79a7 */ /* 0x0005e2000800003f */
[----:B0-----:R-:W-:-:S13]  /*e720*/  LOP3.LUT P0, RZ, R8, 0x1f, RZ, 0xc0, !PT ;  /* 0x0000001f08ff7812 */ /* 0x001fda000780c0ff */
[----:B--2---:R-:W-:Y:S05]  /*e730*/  @!P0 BRA `(.L_x_228) ;  /* 0x0000000000048947 */ /* 0x004fea0003800000 */
[----:B------:R-:W-:Y:S01]  /*e740*/  BPT.TRAP 0x1 ;  /* 0x000000040000795c */ /* 0x000fe20000300000 */
.L_x_228:
[----:B------:R-:W0:Y:S01]  /*e750*/  LDC.64 R12, c[0x0][0x728] ;  /* 0x0001ca00ff0c7b82 */ /* 0x000e220000000a00 */
[C---:B------:R-:W-:Y:S01]  /*e760*/  IADD3 R2, P0, R4.reuse, R2, RZ ;  /* 0x0000000204027210 */ /* 0x040fe20007f1e0ff */
[----:B------:R-:W-:Y:S01]  /*e770*/  UMOV UR6, 0x0 ;  /* 0x0000000000067882 */ /* 0x000fe20000000000 */
[C---:B------:R-:W-:Y:S01]  /*e780*/  R2UR UR43, R4.reuse ;  /* 0x00000000042b72ca */ /* 0x040fe200000e0000 */
[----:B------:R-:W-:Y:S01]  /*e790*/  UMOV UR7, 0x14f00000 ;  /* 0x14f0000000077882 */ /* 0x000fe20000000000 */
[----:B------:R-:W-:Y:S01]  /*e7a0*/  LEA.HI.X.SX32 R3, R4, R7, 0x1, P0 ;  /* 0x0000000704037211 */ /* 0x000fe200000f0eff */
        /* <DEDUP_REMOVED lines=10> */
[----:B------:R-:W-:Y:S01]  /*e850*/  UIADD3 UR43, UR43, UR51, URZ ;  /* 0x000000332b2b7290 */ /* 0x000fe2000fffe03f */
[----:B------:R-:W-:Y:S01]  /*e860*/  LOP3.LUT R4, R14, 0x1, RZ, 0x3c, !PT ;  /* 0x000000010e047812 */ /* 0x000fe200078e3cff */
[----:B------:R-:W-:Y:S01]  /*e870*/  UMOV UR18, 0xc0 ;  /* 0x000000c000127882 */ /* 0x000fe20000000000 */
[----:B------:R-:W-:Y:S01]  /*e880*/  UMOV UR10, 0x10 ;  /* 0x00000010000a7882 */ /* 0x000fe20000000000 */
[----:B------:R-:W-:-:S02]  /*e890*/  UIADD3 UR40, UR8, 0x24100, URZ ;  /* 0x0002410008287890 */ /* 0x000fc4000fffe03f */
[----:B------:R-:W-:Y:S01]  /*e8a0*/  UIADD3 UR41, UR8, 0x31630, URZ ;  /* 0x0003163008297890 */ /* 0x000fe2000fffe03f */
[C---:B0-----:R-:W-:Y:S01]  /*e8b0*/  LEA R12, P0, R2.reuse, R12, 0x2 ;  /* 0x0000000c020c7211 */ /* 0x041fe200078010ff */
[----:B------:R-:W-:Y:S02]  /*e8c0*/  UIADD3 UR32, UR8, 0x26100, URZ ;  /* 0x0002610008207890 */ /* 0x000fe4000fffe03f */
[----:B------:R-:W-:Y:S01]  /*e8d0*/  UIADD3 UR24, UR8, 0x28100, URZ ;  /* 0x0002810008187890 */ /* 0x000fe2000fffe03f */
[----:B------:R-:W-:Y:S01]  /*e8e0*/  LEA.HI.X R13, R2, R13, R3, 0x2, P0 ;  /* 0x0000000d020d7211 */ /* 0x000fe200000f1403 */
[----:B------:R-:W-:Y:S01]  /*e8f0*/  UIADD3 UR16, UR8, 0x2a100, URZ ;  /* 0x0002a10008107890 */ /* 0x000fe2000fffe03f */
[----:B------:R-:W-:Y:S01]  /*e900*/  IADD3 R9, P0, R9, 0x1f0, RZ ;  /* 0x000001f009097810 */ /* 0x000fe20007f1e0ff */
[----:B------:R-:W-:Y:S01]  /*e910*/  UIADD3 UR8, UR8, 0x2c300, URZ ;  /* 0x0002c30008087890 */ /* 0x000fe2000fffe03f */
[----:B------:R-:W-:Y:S01]  /*e920*/  R2UR UR14, R12 ;  /* 0x000000000c0e72ca */ /* 0x000fe200000e0000 */
[----:B------:R-:W-:Y:S01]  /*e930*/  UMOV UR33, UR41 ;  /* 0x0000002900217c82 */ /* 0x000fe20008000000 */
[----:B------:R-:W-:Y:S01]  /*e940*/  R2UR UR4, R9 ;  /* 0x00000000090472ca */ /* 0x000fe200000e0000 */
[----:B------:R-:W-:Y:S01]  /*e950*/  IMAD.X R11, RZ, RZ, R11, P0 ;  /* 0x000000ffff0b7224 */ /* 0x000fe200000e060b */
[----:B------:R-:W-:Y:S01]  /*e960*/  R2UR UR15, R13 ;  /* 0x000000000d0f72ca */ /* 0x000fe200000e0000 */
[----:B------:R-:W-:Y:S01]  /*e970*/  UMOV UR35, UR43 ;  /* 0x0000002b00237c82 */ /* 0x000fe20008000000 */
[----:B------:R-:W-:Y:S01]  /*e980*/  UMOV UR25, UR41 ;  /* 0x0000002900197c82 */ /* 0x000fe20008000000 */
[----:B------:R-:W-:Y:S01]  /*e990*/  UMOV UR27, UR43 ;  /* 0x0000002b001b7c82 */ /* 0x000fe20008000000 */
[----:B------:R-:W-:Y:S01]  /*e9a0*/  R2UR UR5, R11 ;  /* 0x000000000b0572ca */ /* 0x000fe200000e0000 */
[----:B------:R-:W-:Y:S01]  /*e9b0*/  UMOV UR17, UR41 ;  /* 0x0000002900117c82 */ /* 0x000fe20008000000 */
[----:B------:R-:W-:Y:S01]  /*e9c0*/  UMOV UR19, UR43 ;  /* 0x0000002b00137c82 */ /* 0x000fe20008000000 */
[----:B------:R-:W-:Y:S01]  /*e9d0*/  UMOV UR9, UR41 ;  /* 0x0000002900097c82 */ /* 0x000fe20008000000 */
        /* <DEDUP_REMOVED lines=9> */
[----:B0-----:R-:W-:Y:S01]  /*ea70*/  NOP ;  /* 0x0000000000007918 */ /* 0x001fe20000000000 */
.L_x_217:
[----:B------:R-:W-:Y:S05]  /*ea80*/  WARPSYNC.ALL ;  /* 0x0000000000007948 */ /* 0x000fea0003800000 */
[----:B------:R-:W-:-:S13]  /*ea90*/  ELECT P0, URZ, PT ;  /* 0x00000000003f782f */ /* 0x000fda0003800000 */
[----:B------:R-:W-:Y:S05]  /*eaa0*/  @!P0 BRA `(.L_x_117) ;  /* 0x0000000000708947 */ /* 0x000fea0003800000 */
[----:B------:R-:W-:-:S04]  /*eab0*/  LOP3.LUT R21, R21, 0x2, RZ, 0xfc, !PT ;  /* 0x0000000215157812 */ /* 0x000fc800078efcff */
[----:B------:R-:W-:-:S13]  /*eac0*/  ISETP.NE.AND P1, PT, R21, 0x3, PT ;  /* 0x000000031500780c */ /* 0x000fda0003f25270 */
[----:B------:R-:W-:Y:S05]  /*ead0*/  @!P1 BRA `(.L_x_229) ;  /* 0x0000000000049947 */ /* 0x000fea0003800000 */
[----:B-1----:R-:W-:Y:S01]  /*eae0*/  BPT.TRAP 0x1 ;  /* 0x000000040000795c */ /* 0x002fe20000300000 */
.L_x_229:
[----:B------:R-:W0:Y:S01]  /*eaf0*/  S2R R3, SR_CgaCtaId ;  /* 0x0000000000037919 */ /* 0x000e220000008800 */
[----:B------:R-:W-:-:S04]  /*eb00*/  MOV R2, 0x400 ;  /* 0x0000040000027802 */ /* 0x000fc80000000f00 */
[----:B0-----:R-:W-:Y:S02]  /*eb10*/  LEA R7, R3, R2, 0x18 ;  /* 0x0000000203077211 */ /* 0x001fe400078ec0ff */
[----:B------:R-:W-:-:S03]  /*eb20*/  SHF.L.U32 R3, R0, 0x1f, RZ ;  /* 0x0000001f00037819 */ /* 0x000fc600000006ff */
[----:B------:R-:W-:-:S04]  /*eb30*/  VIADD R2, R7, 0x31620 ;  /* 0x0003162007027836 */ /* 0x000fc80000000000 */
[----:B------:R-:W-:-:S04]  /*eb40*/  IMAD R6, R5, 0x8, R2 ;  /* 0x0000000805067824 */ /* 0x000fc800078e0202 */
[----:B------:R-:W0:Y:S02]  /*eb50*/  SYNCS.PHASECHK.TRANS64.TRYWAIT P0, [R6+URZ], R3 ;  /* 0x00000003060075a7 */ /* 0x000e24000800017f */
[----:B0-----:R-:W-:Y:S05]  /*eb60*/  @!P0 BRA `(.L_x_230) ;  /* 0x0000000000d88947 */ /* 0x001fea0003800000 */
.L_x_239:
[----:B------:R-:W-:-:S05]  /*eb70*/  VIADD R5, R5, 0x1 ;  /* 0x0000000105057836 */ /* 0x000fca0000000000 */
[----:B------:R-:W-:-:S04]  /*eb80*/  ISETP.NE.AND P0, PT, R5, 0x2, PT ;  /* 0x000000020500780c */ /* 0x000fc80003f05270 */
[----:B0-----:R-:W-:Y:S02]  /*eb90*/  SEL R3, RZ, 0x1, P0 ;  /* 0x00000001ff037807 */ /* 0x001fe40000000000 */
[----:B------:R-:W-:Y:S02]  /*eba0*/  SEL R5, R5, RZ, P0 ;  /* 0x000000ff05057207 */ /* 0x000fe40000000000 */
[----:B------:R-:W-:-:S03]  /*ebb0*/  LOP3.LUT R0, R0, R3, RZ, 0x3c, !PT ;  /* 0x0000000300007212 */ /* 0x000fc600078e3cff */
[----:B------:R-:W-:Y:S01]  /*ebc0*/  IMAD R5, R5, 0x8, R2 ;  /* 0x0000000805057824 */ /* 0x000fe200078e0202 */
[----:B------:R-:W-:-:S04]  /*ebd0*/  SHF.L.U32 R0, R0, 0x1f, RZ ;  /* 0x0000001f00007819 */ /* 0x000fc800000006ff */
[----:B------:R-:W0:Y:S02]  /*ebe0*/  SYNCS.PHASECHK.TRANS64.TRYWAIT P0, [R5+URZ], R0 ;  /* 0x00000000050075a7 */ /* 0x000e24000800017f */
[----:B0-----:R-:W-:Y:S05]  /*ebf0*/  @!P0 BRA `(.L_x_231) ;  /* 0x0000000000c88947 */ /* 0x001fea0003800000 */
.L_x_240:
[----:B------:R-:W-:Y:S05]  /*ec00*/  @!P1 BRA `(.L_x_232) ;  /* 0x0000000000049947 */ /* 0x000fea0003800000 */
[----:B-1----:R-:W-:Y:S01]  /*ec10*/  BPT.TRAP 0x1 ;  /* 0x000000040000795c */ /* 0x002fe20000300000 */
.L_x_232:
[----:B------:R-:W-:-:S07]  /*ec20*/  SHF.L.U32 R4, R4, 0x1f, RZ ;  /* 0x0000001f04047819 */ /* 0x000fce00000006ff */
.L_x_233:
[----:B--2---:R2:W3:Y:S02]  /*ec30*/  SYNCS.PHASECHK.TRANS64.TRYWAIT P0, [R7+URZ+0x31638], R4 ;  /* 0x03163804070075a7 */ /* 0x0044e4000800017f */
[----:B---3--:R-:W-:Y:S05]  /*ec40*/  @!P0 NANOSLEEP.SYNCS 0x989680 ;  /* 0x009896800000895d */ /* 0x008fea0003900000 */
[----:B------:R-:W3:Y:S02]  /*ec50*/  @!P0 SYNCS.PHASECHK.TRANS64 P0, [R7+URZ+0x31638], R4 ;  /* 0x03163804070085a7 */ /* 0x000ee4000800007f */
[----:B---3--:R-:W-:Y:S05]  /*ec60*/  @!P0 BRA `(.L_x_233) ;  /* 0xfffffffc00f08947 */ /* 0x008fea000383ffff */
.L_x_117:
[----:B-1----:R-:W-:Y:S05]  /*ec70*/  BSYNC B0 ;  /* 0x0000000000007941 */ /* 0x002fea0003800000 */
.L_x_111:
[----:B------:R-:W-:Y:S05]  /*ec80*/  EXIT ;  /* 0x000000000000794d */ /* 0x000fea0003800000 */
.L_x_123:
[----:B0-----:R0:W1:Y:S02]  /*ec90*/  SYNCS.PHASECHK.TRANS64.TRYWAIT P0, [R18+URZ+0x31600], R13 ;  /* 0x0316000d120075a7 */ /* 0x001064000800017f */
[----:B-1----:R-:W-:Y:S05]  /*eca0*/  @!P0 NANOSLEEP.SYNCS 0x989680 ;  /* 0x009896800000895d */ /* 0x002fea0003900000 */
[----:B------:R-:W1:Y:S02]  /*ecb0*/  @!P0 SYNCS.PHASECHK.TRANS64 P0, [R18+URZ+0x31600], R13 ;  /* 0x0316000d120085a7 */ /* 0x000e64000800007f */
[----:B-1----:R-:W-:Y:S05]  /*ecc0*/  @!P0 BRA `(.L_x_123) ;  /* 0xfffffffc00f08947 */ /* 0x002fea000383ffff */
[----:B------:R-:W-:Y:S05]  /*ecd0*/  BRA `(.L_x_122) ;  /* 0xffffff2000f47947 */ /* 0x000fea000383ffff */
.L_x_127:
[----:B-1----:R1:W2:Y:S02]  /*ece0*/  SYNCS.PHASECHK.TRANS64.TRYWAIT P1, [R17+URZ+0x31610], R8 ;  /* 0x03161008110075a7 */ /* 0x0022a4000802017f */
[----:B--2---:R-:W-:Y:S05]  /*ecf0*/  @!P1 NANOSLEEP.SYNCS 0x989680 ;  /* 0x009896800000995d */ /* 0x004fea0003900000 */
[----:B------:R-:W2:Y:S02]  /*ed00*/  @!P1 SYNCS.PHASECHK.TRANS64 P1, [R17+URZ+0x31610], R8 ;  /* 0x03161008110095a7 */ /* 0x000ea4000802007f */
[----:B--2---:R-:W-:Y:S05]  /*ed10*/  @!P1 BRA `(.L_x_127) ;  /* 0xfffffffc00f09947 */ /* 0x004fea000383ffff */
[----:B------:R-:W-:Y:S05]  /*ed20*/  BRA `(.L_x_126) ;  /* 0xffffff2c00607947 */ /* 0x000fea000383ffff */
.L_x_131:
[----:B---3--:R3:W4:Y:S02]  /*ed30*/  SYNCS.PHASECHK.TRANS64.TRYWAIT P1, [R18+URZ+0x31630], R11 ;  /* 0x0316300b120075a7 */ /* 0x008724000802017f */
[----:B----4-:R-:W-:Y:S05]  /*ed40*/  @!P1 NANOSLEEP.SYNCS 0x989680 ;  /* 0x009896800000995d */ /* 0x010fea0003900000 */
[----:B------:R-:W4:Y:S02]  /*ed50*/  @!P1 SYNCS.PHASECHK.TRANS64 P1, [R18+URZ+0x31630], R11 ;  /* 0x0316300b120095a7 */ /* 0x000f24000802007f */
[----:B----4-:R-:W-:Y:S05]  /*ed60*/  @!P1 BRA `(.L_x_131) ;  /* 0xfffffffc00f09947 */ /* 0x010fea000383ffff */
[----:B------:R-:W-:Y:S05]  /*ed70*/  BRA `(.L_x_130) ;  /* 0xffffff4800607947 */ /* 0x000fea000383ffff */
.L_x_219:
[----:B0-----:R0:W1:Y:S02]  /*ed80*/  SYNCS.PHASECHK.TRANS64.TRYWAIT P0, [R0+URZ+0x31620], R5 ;  /* 0x03162005000075a7 */ /* 0x001064000800017f */
[----:B-1----:R-:W-:Y:S05]  /*ed90*/  @!P0 NANOSLEEP.SYNCS 0x989680 ;  /* 0x009896800000895d */ /* 0x002fea0003900000 */
[----:B------:R-:W1:Y:S02]  /*eda0*/  @!P0 SYNCS.PHASECHK.TRANS64 P0, [R0+URZ+0x31620], R5 ;  /* 0x03162005000085a7 */ /* 0x000e64000800007f */
[----:B-1----:R-:W-:Y:S05]  /*edb0*/  @!P0 BRA `(.L_x_219) ;  /* 0xfffffffc00f08947 */ /* 0x002fea000383ffff */
[----:B------:R-:W-:Y:S05]  /*edc0*/  BRA `(.L_x_234) ;  /* 0xffffffe400947947 */ /* 0x000fea000383ffff */
.L_x_222:
[----:B0-----:R0:W1:Y:S02]  /*edd0*/  SYNCS.PHASECHK.TRANS64.TRYWAIT P1, [R0+URZ+0x31638], R9 ;  /* 0x03163809000075a7 */ /* 0x001064000802017f */
[----:B-1----:R-:W-:Y:S05]  /*ede0*/  @!P1 NANOSLEEP.SYNCS 0x989680 ;  /* 0x009896800000995d */ /* 0x002fea0003900000 */
[----:B------:R-:W1:Y:S02]  /*edf0*/  @!P1 SYNCS.PHASECHK.TRANS64 P1, [R0+URZ+0x31638], R9 ;  /* 0x03163809000095a7 */ /* 0x000e64000802007f */
[----:B-1----:R-:W-:Y:S05]  /*ee00*/  @!P1 BRA `(.L_x_222) ;  /* 0xfffffffc00f09947 */ /* 0x002fea000383ffff */
[----:B------:R-:W-:Y:S05]  /*ee10*/  BRA `(.L_x_235) ;  /* 0xfffffff000107947 */ /* 0x000fea000383ffff */
.L_x_224:
[----:B------:R-:W-:-:S07]  /*ee20*/  SHF.L.U32 R20, R6, 0x1f, RZ ;  /* 0x0000001f06147819 */ /* 0x000fce00000006ff */
.L_x_236:
[----:B0-----:R0:W1:Y:S02]  /*ee30*/  SYNCS.PHASECHK.TRANS64.TRYWAIT P1, [R19+URZ+0x31620], R20 ;  /* 0x03162014130075a7 */ /* 0x001064000802017f */
[----:B-1----:R-:W-:Y:S05]  /*ee40*/  @!P1 NANOSLEEP.SYNCS 0x989680 ;  /* 0x009896800000995d */ /* 0x002fea0003900000 */
[----:B------:R-:W1:Y:S02]  /*ee50*/  @!P1 SYNCS.PHASECHK.TRANS64 P1, [R19+URZ+0x31620], R20 ;  /* 0x03162014130095a7 */ /* 0x000e64000802007f */
[----:B-1----:R-:W-:Y:S05]  /*ee60*/  @!P1 BRA `(.L_x_236) ;  /* 0xfffffffc00f09947 */ /* 0x002fea000383ffff */
[----:B------:R-:W-:Y:S05]  /*ee70*/  BRA `(.L_x_237) ;  /* 0xfffffff000e87947 */ /* 0x000fea000383ffff */
.L_x_227:
[----:B0-----:R0:W2:Y:S02]  /*ee80*/  SYNCS.PHASECHK.TRANS64.TRYWAIT P1, [R0+URZ+0x31638], R7 ;  /* 0x03163807000075a7 */ /* 0x0010a4000802017f */
[----:B--2---:R-:W-:Y:S05]  /*ee90*/  @!P1 NANOSLEEP.SYNCS 0x989680 ;  /* 0x009896800000995d */ /* 0x004fea0003900000 */
[----:B------:R-:W2:Y:S02]  /*eea0*/  @!P1 SYNCS.PHASECHK.TRANS64 P1, [R0+URZ+0x31638], R7 ;  /* 0x03163807000095a7 */ /* 0x000ea4000802007f */
[----:B--2---:R-:W-:Y:S05]  /*eeb0*/  @!P1 BRA `(.L_x_227) ;  /* 0xfffffffc00f09947 */ /* 0x004fea000383ffff */
[----:B------:R-:W-:Y:S05]  /*eec0*/  BRA `(.L_x_238) ;  /* 0xfffffff800007947 */ /* 0x000fea000383ffff */
.L_x_230:
[----:B0-----:R0:W2:Y:S02]  /*eed0*/  SYNCS.PHASECHK.TRANS64.TRYWAIT P0, [R6+URZ], R3 ;  /* 0x00000003060075a7 */ /* 0x0010a4000800017f */
[----:B--2---:R-:W-:Y:S05]  /*eee0*/  @!P0 NANOSLEEP.SYNCS 0x989680 ;  /* 0x009896800000895d */ /* 0x004fea0003900000 */
[----:B------:R-:W2:Y:S02]  /*eef0*/  @!P0 SYNCS.PHASECHK.TRANS64 P0, [R6+URZ], R3 ;  /* 0x00000003060085a7 */ /* 0x000ea4000800007f */
[----:B--2---:R-:W-:Y:S05]  /*ef00*/  @!P0 BRA `(.L_x_230) ;  /* 0xfffffffc00f08947 */ /* 0x004fea000383ffff */
[----:B------:R-:W-:Y:S05]  /*ef10*/  BRA `(.L_x_239) ;  /* 0xfffffffc00147947 */ /* 0x000fea000383ffff */
.L_x_231:
[----:B0-----:R0:W2:Y:S02]  /*ef20*/  SYNCS.PHASECHK.TRANS64.TRYWAIT P0, [R5+URZ], R0 ;  /* 0x00000000050075a7 */ /* 0x0010a4000800017f */
[----:B--2---:R-:W-:Y:S05]  /*ef30*/  @!P0 NANOSLEEP.SYNCS 0x989680 ;  /* 0x009896800000895d */ /* 0x004fea0003900000 */
[----:B------:R-:W2:Y:S02]  /*ef40*/  @!P0 SYNCS.PHASECHK.TRANS64 P0, [R5+URZ], R0 ;  /* 0x00000000050085a7 */ /* 0x000ea4000800007f */
[----:B--2---:R-:W-:Y:S05]  /*ef50*/  @!P0 BRA `(.L_x_231) ;  /* 0xfffffffc00f08947 */ /* 0x004fea000383ffff */
[----:B------:R-:W-:Y:S05]  /*ef60*/  BRA `(.L_x_240) ;  /* 0xfffffffc00247947 */ /* 0x000fea000383ffff */
.L_x_241:
        /* <DEDUP_REMOVED lines=9> */
.L_x_2199:


//--------------------- .text._ZN7cutlass13device_kernelIN5flash11enable_sm90INS1_16FlashAttnBwdSm90INS1_25CollectiveMainloopBwdSm90ILi2ELi1ELi1EN4cute5tupleIJNS5_1CILi1EEES8_S8_EEENS6_IJNS7_ILi64EEENS7_ILi80EEENS7_ILi256EEEEEENS_6half_tEfNS_4arch4Sm90ELb0ELb0ELb1ELb1ELb0ELb0ELb1ELb1ELi2ELi1ELi1ELi1ELb0EEENS1_24CollectiveEpilogueBwdGQAISD_fSG_Li256ELb1ELb0EEENS1_19SingleTileSchedulerILb1ELb0ELb0ELi80EEEEEEEEEvNT_6ParamsE --------------------------
	.section	.text._ZN7cutlass13device_kernelIN5flash11enable_sm90INS1_16FlashAttnBwdSm90INS1_25CollectiveMainloopBwdSm90ILi2ELi1ELi1EN4cute5tupleIJNS5_1CILi1EEES8_S8_EEENS6_IJNS7_ILi64EEENS7_ILi80EEENS7_ILi256EEEEEENS_6half_tEfNS_4arch4Sm90ELb0ELb0ELb1ELb1ELb0ELb0ELb1ELb1ELi2ELi1ELi1ELi1ELb0EEENS1_24CollectiveEpilogueBwdGQAISD_fSG_Li256ELb1ELb0EEENS1_19SingleTileSchedulerILb1ELb0ELb0ELi80EEEEEEEEEvNT_6ParamsE,"ax",@progbits
	.align	128
.text._ZN7cutlass13device_kernelIN5flash11enable_sm90INS1_16FlashAttnBwdSm90INS1_25CollectiveMainloopBwdSm90ILi2ELi1ELi1EN4cute5tupleIJNS5_1CILi1EEES8_S8_EEENS6_IJNS7_ILi64EEENS7_ILi80EEENS7_ILi256EEEEEENS_6half_tEfNS_4arch4Sm90ELb0ELb0ELb1ELb1ELb0ELb0ELb1ELb1ELi2ELi1ELi1ELi1ELb0EEENS1_24CollectiveEpilogueBwdGQAISD_fSG_Li256ELb1ELb0EEENS1_19SingleTileSchedulerILb1ELb0ELb0ELi80EEEEEEEEEvNT_6ParamsE:
        .type           _ZN7cutlass13device_kernelIN5flash11enable_sm90INS1_16FlashAttnBwdSm90INS1_25CollectiveMainloopBwdSm90ILi2ELi1ELi1EN4cute5tupleIJNS5_1CILi1EEES8_S8_EEENS6_IJNS7_ILi64EEENS7_ILi80EEENS7_ILi256EEEEEENS_6half_tEfNS_4arch4Sm90ELb0ELb0ELb1ELb1ELb0ELb0ELb1ELb1ELi2ELi1ELi1ELi1ELb0EEENS1_24CollectiveEpilogueBwdGQAISD_fSG_Li256ELb1ELb0EEENS1_19SingleTileSchedulerILb1ELb0ELb0ELi80EEEEEEEEEvNT_6ParamsE,@function
        .size           _ZN7cutlass13device_kernelIN5flash11enable_sm90INS1_16FlashAttnBwdSm90INS1_25CollectiveMainloopBwdSm90ILi2ELi1ELi1EN4cute5tupleIJNS5_1CILi1EEES8_S8_EEENS6_IJNS7_ILi64EEENS7_ILi80EEENS7_ILi256EEEEEENS_6half_tEfNS_4arch4Sm90ELb0ELb0ELb1ELb1ELb0ELb0ELb1ELb1ELi2ELi1ELi1ELi1ELb0EEENS1_24CollectiveEpilogueBwdGQAISD_fSG_Li256ELb1ELb0EEENS1_19SingleTileSchedulerILb1ELb0ELb0ELi80EEEEEEEEEvNT_6ParamsE,(.L_x_2200 - _ZN7cutlass13device_kernelIN5flash11enable_sm90INS1_16FlashAttnBwdSm90INS1_25CollectiveMainloopBwdSm90ILi2ELi1ELi1EN4cute5tupleIJNS5_1CILi1EEES8_S8_EEENS6_IJNS7_ILi64EEENS7_ILi80EEENS7_ILi256EEEEEENS_6half_tEfNS_4arch4Sm90ELb0ELb0ELb1ELb1ELb0ELb0ELb1ELb1ELi2ELi1ELi1ELi1ELb0EEENS1_24CollectiveEpilogueBwdGQAISD_fSG_Li256ELb1ELb0EEENS1_19SingleTileSchedulerILb1ELb0ELb0ELi80EEEEEEEEEvNT_6ParamsE)
        .other          _ZN7cutlass13device_kernelIN5flash11enable_sm90INS1_16FlashAttnBwdSm90INS1_25CollectiveMainloopBwdSm90ILi2ELi1ELi1EN4cute5tupleIJNS5_1CILi1EEES8_S8_EEENS6_IJNS7_ILi64EEENS7_ILi80EEENS7_ILi256EEEEEENS_6half_tEfNS_4arch4Sm90ELb0ELb0ELb1ELb1ELb0ELb0ELb1ELb1ELi2ELi1ELi1ELi1ELb0EEENS1_24CollectiveEpilogueBwdGQAISD_fSG_Li256ELb1ELb0EEENS1_19SingleTileSchedulerILb1ELb0ELb0ELi80EEEEEEEEEvNT_6ParamsE,@"STO_CUDA_ENTRY STV_DEFAULT"
_ZN7cutlass13device_kernelIN5flash11enable_sm90INS1_16FlashAttnBwdSm90INS1_25CollectiveMainloopBwdSm90ILi2ELi1ELi1EN4cute5tupleIJNS5_1CILi1EEES8_S8_EEENS6_IJNS7_ILi64EEENS7_ILi80EEENS7_ILi256EEEEEENS_6half_tEfNS_4arch4Sm90ELb0ELb0ELb1ELb1ELb0ELb0ELb1ELb1ELi2ELi1ELi1ELi1ELb0EEENS1_24CollectiveEpilogueBwdGQAISD_fSG_Li256ELb1ELb0EEENS1_19SingleTileSchedulerILb1ELb0ELb0ELi80EEEEEEEEEvNT_6ParamsE:
        /* <DEDUP_REMOVED lines=23> */
.L_x_243:
[----:B------:R-:W-:Y:S05]  /*0170*/  BSYNC B0 ;  /* 0x0000000000007941 */ /* 0x000fea0003800000 */
.L_x_242:
        /* <DEDUP_REMOVED lines=34> */
.L_x_244:
        /* <DEDUP_REMOVED lines=20> */
.L_x_245:
[----:B-1----:R-:W-:Y:S01]  /*04e0*/  ISETP.NE.AND P0, PT, R2, RZ, PT ;  /* 0x000000ff0200720c */ /* 0x002fe20003f05270 */
[----:B------:R-:W-:Y:S01]  /*04f0*/  IMAD.MOV.U32 R21, RZ, RZ, 0x1 ;  /* 0x00000001ff157424 */ /* 0x000fe200078e00ff */
[----:B------:R-:W-:Y:S01]  /*0500*/  NOP ;  /* 0x0000000000007918 */ /* 0x000fe20000000000 */
[----:B------:R-:W-:Y:S03]  /*0510*/  BSSY B0, `(.L_x_246) ;  /* 0x0000ae0000007945 */ /* 0x000fe60003800000 */
[----:B------:R-:W-:Y:S01]  /*0520*/  SEL R21, R21, 0x2, !P0 ;  /* 0x0000000215157807 */ /* 0x000fe20004000000 */
[----:B--23--:R-:W-:Y:S06]  /*0530*/  BAR.SYNC.DEFER_BLOCKING 0x0 ;  /* 0x0000000000007b1d */ /* 0x00cfec0000010000 */
[----:B------:R-:W-:Y:S05]  /*0540*/  @!P0 BRA `(.L_x_247) ;  /* 0x0000008c00888947 */ /* 0x000fea0003800000 */
.L_x_248:
[----:B------:R-:W-:-:S08]  /*0550*/  NOP ;  /* 0x0000000000007918 */ /* 0x000fd00000000000 */
[----:B------:R-:W1:Y:S02]  /*0560*/  USETMAXREG.TRY_ALLOC.CTAPOOL UP0, 0xf0 ;  /* 0x000000f0000079c8 */ /* 0x000e640008000600 */
[----:B-1----:R-:W-:-:S13]  /*0570*/  PLOP3.LUT P0, PT, PT, PT, UP0, 0x80, 0x0 ;  /* 0x000000000000781c */ /* 0x002fda0003f0f008 */
[----:B------:R-:W-:Y:S05]  /*0580*/  @!P0 BRA `(.L_x_248) ;  /* 0xfffffffc00f08947 */ /* 0x000fea000383ffff */
[----:B------:R-:W-:Y:S01]  /*0590*/  ULDC.64 UR4, c[0x0][0x8e0] ;  /* 0x0002380000047ab9 */ /* 0x000fe20000000a00 */
[----:B------:R-:W1:Y:S01]  /*05a0*/  S2R R11, SR_CTAID.X ;  /* 0x00000000000b7919 */ /* 0x000e620000002500 */
[----:B------:R-:W-:Y:S01]  /*05b0*/  ISETP.NE.U32.AND P0, PT, RZ, UR4, PT ;  /* 0x00000004ff007c0c */ /* 0x000fe2000bf05070 */
[----:B------:R-:W2:Y:S03]  /*05c0*/  S2R R235, SR_CTAID.Z ;  /* 0x0000000000eb7919 */ /* 0x000ea60000002700 */
[----:B------:R-:W-:-:S13]  /*05d0*/  ISETP.NE.AND.EX P0, PT, RZ, UR5, PT, P0 ;  /* 0x00000005ff007c0c */ /* 0x000fda000bf05300 */
[----:B------:R-:W-:Y:S05]  /*05e0*/  @!P0 BRA `(.L_x_249) ;  /* 0x0000000000148947 */ /* 0x000fea0003800000 */
[----:B------:R-:W2:Y:S01]  /*05f0*/  LDC.64 R2, c[0x0][0x8e0] ;  /* 0x00023800ff027b82 */ /* 0x000ea20000000a00 */
[----:B------:R-:W-:Y:S01]  /*0600*/  ULDC.64 UR4, c[0x0][0x208] ;  /* 0x0000820000047ab9 */ /* 0x000fe20000000a00 */
[----:B--2---:R-:W-:-:S05]  /*0610*/  IMAD.WIDE R2, R235, 0x4, R2 ;  /* 0x00000004eb027825 */ /* 0x004fca00078e0202 */
[----:B------:R2:W5:Y:S01]  /*0620*/  LDG.E R0, desc[UR4][R2.64] ;  /* 0x0000000402007981 */ /* 0x000562000c1e1900 */
[----:B------:R-:W-:Y:S05]  /*0630*/  BRA `(.L_x_250) ;  /* 0x0000000000307947 */ /* 0x000fea0003800000 */
.L_x_249:
[----:B------:R-:W-:Y:S02]  /*0640*/  ULDC.64 UR4, c[0x0][0x8d8] ;  /* 0x0002360000047ab9 */ /* 0x000fe40000000a00 */
[----:B------:R-:W-:-:S04]  /*0650*/  ISETP.NE.U32.AND P0, PT, RZ, UR4, PT ;  /* 0x00000004ff007c0c */ /* 0x000fc8000bf05070 */
[----:B------:R-:W-:-:S13]  /*0660*/  ISETP.NE.AND.EX P0, PT, RZ, UR5, PT, P0 ;  /* 0x00000005ff007c0c */ /* 0x000fda000bf05300 */
[----:B------:R-:W-:Y:S05]  /*0670*/  @!P0 BRA `(.L_x_251) ;  /* 0x00000000001c8947 */ /* 0x000fea0003800000 */
[----:B------:R-:W2:Y:S01]  /*0680*/  LDC.64 R2, c[0x0][0x8d8] ;  /* 0x00023600ff027b82 */ /* 0x000ea20000000a00 */
[----:B------:R-:W-:Y:S01]  /*0690*/  ULDC.64 UR4, c[0x0][0x208] ;  /* 0x0000820000047ab9 */ /* 0x000fe20000000a00 */
[----:B--2---:R-:W-:-:S05]  /*06a0*/  IMAD.WIDE R2, R235, 0x4, R2 ;  /* 0x00000004eb027825 */ /* 0x004fca00078e0202 */
[----:B------:R-:W2:Y:S04]  /*06b0*/  LDG.E R0, desc[UR4][R2.64] ;  /* 0x0000000402007981 */ /* 0x000ea8000c1e1900 */
[----:B------:R-:W2:Y:S02]  /*06c0*/  LDG.E R5, desc[UR4][R2.64+0x4] ;  /* 0x0000040402057981 */ /* 0x000ea4000c1e1900 */
[----:B--2---:R-:W-:Y:S01]  /*06d0*/  IMAD.IADD R0, R5, 0x1, -R0 ;  /* 0x0000000105007824 */ /* 0x004fe200078e0a00 */
[----:B------:R-:W-:Y:S06]  /*06e0*/  BRA `(.L_x_250) ;  /* 0x0000000000047947 */ /* 0x000fec0003800000 */
.L_x_251:
[----:B------:R-:W3:Y:S02]  /*06f0*/  LDC R0, c[0x0][0x8c4] ;  /* 0x00023100ff007b82 */ /* 0x000ee40000000800 */
.L_x_250:
[----:B-12---:R-:W-:-:S05]  /*0700*/  IMAD R3, R11, 0x50, RZ ;  /* 0x000000500b037824 */ /* 0x006fca00078e02ff */
[----:B---3-5:R-:W-:-:S04]  /*0710*/  ISETP.GE.AND P0, PT, R3, R0, PT ;  /* 0x000000000300720c */ /* 0x028fc80003f06270 */
[----:B------:R-:W-:-:S04]  /*0720*/  SEL R235, R235, 0xffffffff, !P0 ;  /* 0xffffffffebeb7807 */ /* 0x000fc80004000000 */
[----:B------:R-:W-:-:S13]  /*0730*/  ISETP.GE.AND P0, PT, R235, RZ, PT ;  /* 0x000000ffeb00720c */ /* 0x000fda0003f06270 */
[----:B------:R-:W-:Y:S05]  /*0740*/  @!P0 BRA `(.L_x_252) ;  /* 0x000000a800f08947 */ /* 0x000fea0003800000 */
[----:B------:R-:W1:Y:S01]  /*0750*/  LDC.64 R4, c[0x0][0x770] ;  /* 0x0001dc00ff047b82 */ /* 0x000e620000000a00 */
[----:B------:R-:W-:-:S07]  /*0760*/  ULDC.64 UR6, c[0x0][0x208] ;  /* 0x0000820000067ab9 */ /* 0x000fce0000000a00 */
[----:B------:R-:W2:Y:S08]  /*0770*/  LDC.64 R2, c[0x0][0x770] ;  /* 0x0001dc00ff027b82 */ /* 0x000eb00000000a00 */
[----:B------:R-:W3:Y:S01]  /*0780*/  LDC.64 R8, c[0x0][0x780] ;  /* 0x0001e000ff087b82 */ /* 0x000ee20000000a00 */
[----:B-1----:R-:W-:-:S04]  /*0790*/  ISETP.NE.U32.AND P1, PT, R4, RZ, PT ;  /* 0x000000ff0400720c */ /* 0x002fc80003f25070 */
[----:B------:R-:W-:Y:S01]  /*07a0*/  ISETP.NE.AND.EX P1, PT, R5, RZ, PT, P1 ;  /* 0x000000ff0500720c */ /* 0x000fe20003f25310 */
[----:B--2---:R-:W-:Y:S01]  /*07b0*/  IMAD.WIDE R6, R235, 0x4, R2 ;  /* 0x00000004eb067825 */ /* 0x004fe200078e0202 */
[----:B---3--:R-:W-:-:S11]  /*07c0*/  ISETP.NE.U32.AND P0, PT, R8, RZ, PT ;  /* 0x000000ff0800720c */ /* 0x008fd60003f05070 */
[----:B------:R-:W2:Y:S01]  /*07d0*/  @P1 LDG.E R2, desc[UR6][R6.64] ;  /* 0x0000000606021981 */ /* 0x000ea2000c1e1900 */
[----:B------:R-:W-:Y:S01]  /*07e0*/  ISETP.NE.AND.EX P0, PT, R9, RZ, PT, P0 ;  /* 0x000000ff0900720c */ /* 0x000fe20003f05300 */
[----:B------:R-:W1:-:S12]  /*07f0*/  LDC R8, c[0x0][0x290] ;  /* 0x0000a400ff087b82 */ /* 0x000e580000000800 */
[----:B------:R-:W3:Y:S01]  /*0800*/  @P0 LDC.64 R4, c[0x0][0x780] ;  /* 0x0001e000ff040b82 */ /* 0x000ee20000000a00 */
[----:B------:R-:W-:Y:S02]  /*0810*/  ULDC UR4, c[0x0][0x280] ;  /* 0x0000a00000047ab9 */ /* 0x000fe40000000800 */
[----:B------:R-:W-:Y:S01]  /*0820*/  IMAD.U32 R0, RZ, RZ, UR4 ;  /* 0x00000004ff007e24 */ /* 0x000fe2000f8e00ff */
[----:B------:R-:W-:Y:S02]  /*0830*/  ULDC.64 UR4, c[0x0][0x788] ;  /* 0x0001e20000047ab9 */ /* 0x000fe40000000a00 */
[----:B------:R-:W-:-:S04]  /*0840*/  ISETP.NE.U32.AND P2, PT, RZ, UR4, PT ;  /* 0x00000004ff007c0c */ /* 0x000fc8000bf45070 */
[----:B------:R-:W-:Y:S01]  /*0850*/  ISETP.NE.AND.EX P2, PT, RZ, UR5, PT, P2 ;  /* 0x00000005ff007c0c */ /* 0x000fe2000bf45320 */
[----:B---3--:R-:W-:-:S05]  /*0860*/  @P0 IMAD.WIDE R4, R235, 0x4, R4 ;  /* 0x00000004eb040825 */ /* 0x008fca00078e0204 */
[----:B------:R3:W5:Y:S01]  /*0870*/  @P0 LDG.E R0, desc[UR6][R4.64] ;  /* 0x0000000604000981 */ /* 0x000762000c1e1900 */
[----:B--2---:R-:W-:-:S05]  /*0880*/  @P1 IMAD R2, R235, 0x40, R2 ;  /* 0x00000040eb021824 */ /* 0x004fca00078e0202 */
[----:B------:R-:W-:-:S04]  /*0890*/  @P1 SHF.R.S32.HI R3, RZ, 0x1f, R2 ;  /* 0x0000001fff031819 */ /* 0x000fc80000011402 */
[----:B------:R-:W-:-:S05]  /*08a0*/  @P1 LEA.HI R3, R3, R2, RZ, 0x6 ;  /* 0x0000000203031211 */ /* 0x000fca00078f30ff */
[----:B------:R-:W-:-:S05]  /*08b0*/  @P1 IMAD.SHL.U32 R3, R3, 0x100, RZ ;  /* 0x0000010003031824 */ /* 0x000fca00078e00ff */
[----:B------:R-:W-:Y:S02]  /*08c0*/  @P1 LOP3.LUT R9, R3, 0xffffc000, RZ, 0xc0, !PT ;  /* 0xffffc00003091812 */ /* 0x000fe400078ec0ff */
[----:B------:R-:W-:Y:S02]  /*08d0*/  CS2R R2, SRZ ;  /* 0x0000000000027805 */ /* 0x000fe4000001ff00 */
[----:B---3--:R-:W-:Y:S01]  /*08e0*/  @P1 SHF.R.S32.HI R4, RZ, 0x1f, R9 ;  /* 0x0000001fff041819 */ /* 0x008fe20000011409 */
[----:B-1----:R-:W-:Y:S06]  /*08f0*/  @P0 BRA `(.L_x_253) ;  /* 0x0000000000140947 */ /* 0x002fec0003800000 */
[----:B------:R-:W-:Y:S05]  /*0900*/  @!P1 BRA `(.L_x_253) ;  /* 0x0000000000109947 */ /* 0x000fea0003800000 */
[----:B------:R-:W-:Y:S02]  /*0910*/  ULDC.64 UR4, c[0x0][0x208] ;  /* 0x0000820000047ab9 */ /* 0x000fe40000000a00 */
[----:B------:R-:W2:Y:S04]  /*0920*/  LDG.E R5, desc[UR4][R6.64] ;  /* 0x0000000406057981 */ /* 0x000ea8000c1e1900 */
[----:B-----5:R-:W2:Y:S02]  /*0930*/  LDG.E R0, desc[UR4][R6.64+0x4] ;  /* 0x0000040406007981 */ /* 0x020ea4000c1e1900 */
[----:B--2---:R-:W-:-:S07]  /*0940*/  IMAD.IADD R0, R0, 0x1, -R5 ;  /* 0x0000000100007824 */ /* 0x004fce00078e0a05 */
.L_x_253:
[----:B------:R-:W-:Y:S02]  /*0950*/  @P1 IMAD.MOV.U32 R2, RZ, RZ, R9 ;  /* 0x000000ffff021224 */ /* 0x000fe400078e0009 */
[----:B------:R-:W-:Y:S01]  /*0960*/  @P1 IMAD.MOV.U32 R3, RZ, RZ, R4 ;  /* 0x000000ffff031224 */ /* 0x000fe200078e0004 */
[----:B------:R-:W-:Y:S06]  /*0970*/  @!P2 BRA `(.L_x_254) ;  /* 0x000000000014a947 */ /* 0x000fec0003800000 */
[----:B------:R-:W1:Y:S01]  /*0980*/  LDC.64 R4, c[0x0][0x788] ;  /* 0x0001e200ff047b82 */ /* 0x000e620000000a00 */
[----:B------:R-:W-:Y:S01]  /*0990*/  ULDC.64 UR4, c[0x0][0x208] ;  /* 0x0000820000047ab9 */ /* 0x000fe20000000a00 */
[----:B-1----:R-:W-:-:S05]  /*09a0*/  IMAD.WIDE R4, R235, 0x4, R4 ;  /* 0x00000004eb047825 */ /* 0x002fca00078e0204 */
[----:B------:R1:W5:Y:S01]  /*09b0*/  LDG.E R8, desc[UR4][R4.64] ;  /* 0x0000000404087981 */ /* 0x000362000c1e1900 */
[----:B------:R-:W-:Y:S05]  /*09c0*/  BRA `(.L_x_255) ;  /* 0x0000000000287947 */ /* 0x000fea0003800000 */
.L_x_254:
        /* <DEDUP_REMOVED lines=9> */
[----:B--2---:R-:W-:-:S07]  /*0a60*/  IMAD.IADD R8, R7, 0x1, -R8 ;  /* 0x0000000107087824 */ /* 0x004fce00078e0a08 */
.L_x_255:
        /* <DEDUP_REMOVED lines=83> */
[----:B-1----:R-:W1:Y:S01]  /*0fa0*/  S2R R5, SR_CgaCtaId ;  /* 0x0000000000057919 */ /* 0x002e620000008800 */
[----:B------:R-:W-:Y:S01]  /*0fb0*/  MOV R18, 0x400 ;  /* 0x0000040000127802 */ /* 0x000fe20000000f00 */
[----:B------:R-:W-:Y:S01]  /*0fc0*/  VIADD R9, R0, 0x3f ;  /* 0x0000003f00097836 */ /* 0x000fe20000000000 */
[----:B------:R-:W-:Y:S01]  /*0fd0*/  SHF.L.U32 R13, RZ, 0x1f, RZ ;  /* 0x0000001fff0d7819 */ /* 0x000fe200000006ff */
[----:B------:R-:W2:Y:S01]  /*0fe0*/  S2R R4, SR_TID.X ;  /* 0x0000000000047919 */ /* 0x000ea20000002100 */
[----:B------:R-:W-:Y:S02]  /*0ff0*/  IMAD R10, R11, -0x50, R8 ;  /* 0xffffffb00b0a7824 */ /* 0x000fe400078e0208 */
[----:B------:R-:W-:-:S04]  /*1000*/  SHF.R.S32.HI R12, RZ, 0x1f, R9 ;  /* 0x0000001fff0c7819 */ /* 0x000fc80000011409 */
[----:B------:R-:W-:Y:S02]  /*1010*/  LEA.HI R12, R12, R9, RZ, 0x6 ;  /* 0x000000090c0c7211 */ /* 0x000fe400078f30ff */
[----:B-1----:R-:W-:-:S04]  /*1020*/  LEA R18, R5, R18, 0x18 ;  /* 0x0000001205127211 */ /* 0x002fc800078ec0ff */
[----:B------:R-:W1:Y:S01]  /*1030*/  SYNCS.PHASECHK.TRANS64.TRYWAIT P0, [R18+URZ+0x31800], R13 ;  /* 0x0318000d120075a7 */ /* 0x000e62000800017f */
[----:B--2---:R-:W-:-:S05]  /*1040*/  VIADD R4, R4, 0xffffff80 ;  /* 0xffffff8004047836 */ /* 0x004fca0000000000 */
[----:B------:R-:W-:-:S04]  /*1050*/  SHF.R.S32.HI R5, RZ, 0x1f, R4 ;  /* 0x0000001fff057819 */ /* 0x000fc80000011404 */
[CC--:B------:R-:W-:Y:S02]  /*1060*/  LEA.HI R6, R5.reuse, R4.reuse, RZ, 0x7 ;  /* 0x0000000405067211 */ /* 0x0c0fe400078f38ff */
[CC--:B------:R-:W-:Y:S02]  /*1070*/  LEA.HI R8, R5.reuse, R4.reuse, RZ, 0x5 ;  /* 0x0000000405087211 */ /* 0x0c0fe400078f28ff */
[----:B------:R-:W-:Y:S02]  /*1080*/  SHF.R.S32.HI R0, RZ, 0x7, R6 ;  /* 0x00000007ff007819 */ /* 0x000fe40000011406 */
[----:B------:R-:W-:-:S03]  /*1090*/  LEA.HI R9, R5, R4, RZ, 0x4 ;  /* 0x0000000405097211 */ /* 0x000fc600078f20ff */
[----:B------:R2:W3:Y:S02]  /*10a0*/  SHFL.IDX PT, R7, R0, RZ, 0x1f ;  /* 0x00001fff00077589 */ /* 0x0004e400000e0000 */
[----:B-12---:R-:W-:Y:S05]  /*10b0*/  @P0 BRA `(.L_x_257) ;  /* 0x0000000000080947 */ /* 0x006fea0003800000 */
[----:B------:R-:W1:Y:S02]  /*10c0*/  SYNCS.PHASECHK.TRANS64.TRYWAIT P0, [R18+URZ+0x31800], R13 ;  /* 0x0318000d120075a7 */ /* 0x000e64000800017f */
[----:B-1----:R-:W-:Y:S05]  /*10d0*/  @!P0 BRA `(.L_x_258) ;  /* 0x000000a000948947 */ /* 0x002fea0003800000 */
.L_x_257:
[----:B------:R-:W2:Y:S01]  /*10e0*/  S2UR UR4, SR_CTAID.Y ;  /* 0x00000000000479c3 */ /* 0x000ea20000002600 */
[----:B------:R-:W-:Y:S01]  /*10f0*/  LOP3.LUT R11, R9, 0xffffff0, RZ, 0xc0, !PT ;  /* 0x0ffffff0090b7812 */ /* 0x000fe200078ec0ff */
[----:B------:R-:W-:Y:S01]  /*1100*/  IMAD.MOV.U32 R228, RZ, RZ, RZ ;  /* 0x000000ffffe47224 */ /* 0x000fe200078e00ff */
[--C-:B------:R-:W-:Y:S01]  /*1110*/  SHF.R.S32.HI R9, RZ, 0x5, R8.reuse ;  /* 0x00000005ff097819 */ /* 0x100fe20000011408 */
[----:B------:R-:W-:Y:S01]  /*1120*/  IMAD.MOV.U32 R19, RZ, RZ, RZ ;  /* 0x000000ffff137224 */ /* 0x000fe200078e00ff */
[----:B------:R-:W-:Y:S01]  /*1130*/  LOP3.LUT R5, R6, 0xffffff80, RZ, 0xc0, !PT ;  /* 0xffffff8006057812 */ /* 0x000fe200078ec0ff */
[----:B------:R-:W-:Y:S01]  /*1140*/  IMAD.IADD R11, R4, 0x1, -R11 ;  /* 0x00000001040b7824 */ /* 0x000fe200078e0a0b */
[----:B------:R-:W-:Y:S01]  /*1150*/  SHF.R.S32.HI R8, RZ, 0x1f, R8 ;  /* 0x0000001fff087819 */ /* 0x000fe20000011408 */
[----:B------:R-:W4:Y:S01]  /*1160*/  LDC.64 R16, c[0x0][0x2d8] ;  /* 0x0000b600ff107b82 */ /* 0x000f220000000a00 */
[----:B------:R-:W-:Y:S01]  /*1170*/  LEA.HI R6, R0, R0, RZ, 0x1 ;  /* 0x0000000000067211 */ /* 0x000fe200078f08ff */
[----:B------:R-:W-:Y:S01]  /*1180*/  IMAD.IADD R5, R4, 0x1, -R5 ;  /* 0x0000000104057824 */ /* 0x000fe200078e0a05 */
[----:B------:R-:W-:Y:S01]  /*1190*/  LEA.HI R8, R8, R9, RZ, 0x2 ;  /* 0x0000000908087211 */ /* 0x000fe200078f10ff */
[----:B------:R-:W-:Y:S01]  /*11a0*/  IMAD R11, R0, 0x40, R11 ;  /* 0x00000040000b7824 */ /* 0x000fe200078e020b */
[----:B-1----:R-:W-:Y:S01]  /*11b0*/  LOP3.LUT R13, R6, 0xfffffffe, RZ, 0xc0, !PT ;  /* 0xfffffffe060d7812 */ /* 0x002fe200078ec0ff */
[----:B------:R-:W-:Y:S01]  /*11c0*/  IMAD R14, R0, 0x800, R5 ;  /* 0x00000800000e7824 */ /* 0x000fe200078e0205 */
[----:B---3--:R-:W-:-:S02]  /*11d0*/  LEA.HI R4, R7, R7, RZ, 0x1 ;  /* 0x0000000707047211 */ /* 0x008fc400078f08ff */
[----:B------:R-:W-:Y:S02]  /*11e0*/  CS2R R214, SRZ ;  /* 0x0000000000d67805 */ /* 0x000fe4000001ff00 */
[----:B------:R-:W-:Y:S01]  /*11f0*/  LOP3.LUT R8, R8, 0xfffffc, RZ, 0xc0, !PT ;  /* 0x00fffffc08087812 */ /* 0x000fe200078ec0ff */
[----:B------:R-:W-:Y:S01]  /*1200*/  IMAD.IADD R13, R0, 0x1, -R13 ;  /* 0x00000001000d7824 */ /* 0x000fe200078e0a0d */
[----:B------:R-:W-:Y:S02]  /*1210*/  SHF.R.S32.HI R6, RZ, 0x1f, R5 ;  /* 0x0000001fff067819 */ /* 0x000fe40000011405 */
[----:B------:R-:W-:Y:S02]  /*1220*/  CS2R R212, SRZ ;  /* 0x0000000000d47805 */ /* 0x000fe4000001ff00 */
[----:B------:R-:W-:Y:S01]  /*1230*/  LOP3.LUT R4, R4, 0xfffffffe, RZ, 0xc0, !PT ;  /* 0xfffffffe04047812 */ /* 0x000fe200078ec0ff */
[----:B------:R-:W-:Y:S01]  /*1240*/  IMAD.IADD R8, R9, 0x1, -R8 ;  /* 0x0000000109087824 */ /* 0x000fe200078e0a08 */
[----:B------:R-:W-:Y:S01]  /*1250*/  LEA.HI R0, R6, R5, RZ, 0x2 ;  /* 0x0000000506007211 */ /* 0x000fe200078f10ff */
[----:B------:R-:W-:Y:S01]  /*1260*/  IMAD.SHL.U32 R9, R14, 0x4, RZ ;  /* 0x000000040e097824 */ /* 0x000fe200078e00ff */
[----:B--2---:R-:W-:Y:S01]  /*1270*/  USHF.R.S32.HI UR5, URZ, 0x1f, UR4 ;  /* 0x0000001f3f057899 */ /* 0x004fe20008011404 */
[----:B------:R-:W-:Y:S01]  /*1280*/  IMAD.IADD R4, R7, 0x1, -R4 ;  /* 0x0000000107047824 */ /* 0x000fe200078e0a04 */
[--C-:B------:R-:W-:Y:S01]  /*1290*/  SHF.R.S32.HI R7, RZ, 0x2, R0.reuse ;  /* 0x00000002ff077819 */ /* 0x100fe20000011400 */
[----:B------:R-:W-:Y:S01]  /*12a0*/  IMAD R11, R8, 0x10, R11 ;  /* 0x00000010080b7824 */ /* 0x000fe200078e020b */
[----:B------:R-:W-:Y:S01]  /*12b0*/  SHF.R.S32.HI R8, RZ, 0x1f, R0 ;  /* 0x0000001fff087819 */ /* 0x000fe20000011400 */
[----:B------:R-:W-:Y:S01]  /*12c0*/  IMAD R13, R13, -0x8, R10 ;  /* 0xfffffff80d0d7824 */ /* 0x000fe200078e020a */
[----:B------:R-:W-:Y:S01]  /*12d0*/  LOP3.LUT R0, R0, 0xfffffffc, RZ, 0xc0, !PT ;  /* 0xfffffffc00007812 */ /* 0x000fe200078ec0ff */
[----:B----4-:R-:W-:Y:S01]  /*12e0*/  IMAD R10, R16, UR5, RZ ;  /* 0x00000005100a7c24 */ /* 0x010fe2000f8e02ff */
[----:B------:R-:W-:-:S02]  /*12f0*/  IADD3 R2, P0, R9, R2, RZ ;  /* 0x0000000209027210 */ /* 0x000fc40007f1e0ff */
[----:B------:R-:W-:Y:S02]  /*1300*/  CS2R R210, SRZ ;  /* 0x0000000000d27805 */ /* 0x000fe4000001ff00 */
[----:B------:R-:W-:Y:S01]  /*1310*/  LEA.HI R6, R6, R5, RZ, 0x5 ;  /* 0x0000000506067211 */ /* 0x000fe200078f28ff */
[----:B------:R-:W-:Y:S01]  /*1320*/  IMAD.IADD R0, R5, 0x1, -R0 ;  /* 0x0000000105007824 */ /* 0x000fe200078e0a00 */
[----:B------:R-:W-:Y:S02]  /*1330*/  LEA.HI R8, R8, R7, RZ, 0x3 ;  /* 0x0000000708087211 */ /* 0x000fe400078f18ff */
[----:B------:R-:W-:Y:S02]  /*1340*/  CS2R R208, SRZ ;  /* 0x0000000000d07805 */ /* 0x000fe4000001ff00 */
[----:B------:R-:W-:Y:S01]  /*1350*/  SHF.R.S32.HI R5, RZ, 0x1f, R235 ;  /* 0x0000001fff057819 */ /* 0x000fe200000114eb */
[----:B------:R-:W-:Y:S01]  /*1360*/  IMAD R0, R0, -0x2, R13 ;  /* 0xfffffffe00007824 */ /* 0x000fe200078e020d */
[----:B------:R-:W-:Y:S01]  /*1370*/  LEA.HI.X.SX32 R3, R9, R3, 0x1, P0 ;  /* 0x0000000309037211 */ /* 0x000fe200000f0eff */
[----:B------:R-:W-:Y:S01]  /*1380*/  IMAD R9, R17, UR4, R10 ;  /* 0x0000000411097c24 */ /* 0x000fe2000f8e020a */
[----:B------:R-:W-:-:S02]  /*1390*/  LOP3.LUT R8, R8, 0xfffffff8, RZ, 0xc0, !PT ;  /* 0xfffffff808087812 */ /* 0x000fc400078ec0ff */
[----:B------:R-:W-:Y:S02]  /*13a0*/  CS2R R206, SRZ ;  /* 0x0000000000ce7805 */ /* 0x000fe4000001ff00 */
[----:B------:R-:W-:Y:S01]  /*13b0*/  SEL R5, R5, RZ, !P1 ;  /* 0x000000ff05057207 */ /* 0x000fe20004800000 */
[----:B------:R-:W-:Y:S01]  /*13c0*/  IMAD.WIDE.U32 R2, R16, UR4, R2 ;  /* 0x0000000410027c25 */ /* 0x000fe2000f8e0002 */
[----:B------:R-:W-:Y:S01]  /*13d0*/  ULDC.64 UR4, c[0x0][0x2e0] ;  /* 0x0000b80000047ab9 */ /* 0x000fe20000000a00 */
[----:B------:R-:W-:Y:S02]  /*13e0*/  SEL R231, R235, RZ, !P1 ;  /* 0x000000ffebe77207 */ /* 0x000fe40004800000 */
[----:B------:R-:W-:Y:S01]  /*13f0*/  CS2R R204, SRZ ;  /* 0x0000000000cc7805 */ /* 0x000fe2000001ff00 */
[----:B------:R-:W-:Y:S01]  /*1400*/  IMAD.IADD R7, R7, 0x1, -R8 ;  /* 0x0000000107077824 */ /* 0x000fe200078e0a08 */
[----:B------:R-:W-:Y:S01]  /*1410*/  SHF.R.S32.HI R6, RZ, 0x5, R6 ;  /* 0x00000005ff067819 */ /* 0x000fe20000011406 */
[----:B------:R-:W-:Y:S01]  /*1420*/  IMAD R8, R5, UR4, RZ ;  /* 0x0000000405087c24 */ /* 0x000fe2000f8e02ff */
[----:B------:R-:W-:Y:S01]  /*1430*/  LOP3.LUT R229, R21, 0x1, RZ, 0xfc, !PT ;  /* 0x0000000115e57812 */ /* 0x000fe200078efcff */
[----:B------:R-:W-:Y:S01]  /*1440*/  IMAD.IADD R3, R3, 0x1, R9 ;  /* 0x0000000103037824 */ /* 0x000fe200078e0209 */
        /* <DEDUP_REMOVED lines=9> */
[----:B------:R-:W-:Y:S01]  /*14e0*/  IMAD R232, R6, 0x10, R7 ;  /* 0x0000001006e87824 */ /* 0x000fe200078e0207 */
[----:B------:R-:W-:Y:S01]  /*14f0*/  CS2R R190, SRZ ;  /* 0x0000000000be7805 */ /* 0x000fe2000001ff00 */
[----:B------:R-:W-:Y:S01]  /*1500*/  IMAD.MOV.U32 R16, RZ, RZ, RZ ;  /* 0x000000ffff107224 */ /* 0x000fe200078e00ff */
[----:B------:R-:W-:Y:S01]  /*1510*/  CS2R R188, SRZ ;  /* 0x0000000000bc7805 */ /* 0x000fe2000001ff00 */
[----:B------:R-:W-:Y:S01]  /*1520*/  IMAD.MOV.U32 R3, RZ, RZ, RZ ;  /* 0x000000ffff037224 */ /* 0x000fe200078e00ff */
        /* <DEDUP_REMOVED lines=71> */
.L_x_269:
[----:B------:R-:W-:-:S13]  /*19a0*/  ISETP.NE.AND P0, PT, R229, 0x3, PT ;  /* 0x00000003e500780c */ /* 0x000fda0003f05270 */
[----:B-1----:R-:W-:Y:S05]  /*19b0*/  @!P0 BRA `(.L_x_259) ;  /* 0x0000000000048947 */ /* 0x002fea0003800000 */
[----:B------:R-:W-:Y:S01]  /*19c0*/  BPT.TRAP 0x1 ;  /* 0x000000040000795c */ /* 0x000fe20000300000 */
.L_x_259:
[----:B------:R-:W-:Y:S01]  /*19d0*/  IMAD R17, R3, 0x8, R18 ;  /* 0x0000000803117824 */ /* 0x000fe200078e0212 */
[----:B------:R-:W-:-:S04]  /*19e0*/  SHF.L.U32 R8, R228, 0x1f, RZ ;  /* 0x0000001fe4087819 */ /* 0x000fc800000006ff */
[----:B------:R1:W2:Y:S01]  /*19f0*/  SYNCS.PHASECHK.TRANS64.TRYWAIT P1, [R17+URZ+0x31810], R8 ;  /* 0x03181008110075a7 */ /* 0x0002a2000802017f */
[----:B------:R-:W-:Y:S05]  /*1a00*/  @!P0 BRA `(.L_x_260) ;  /* 0x0000000000048947 */ /* 0x000fea0003800000 */
[----:B------:R-:W-:Y:S01]  /*1a10*/  BPT.TRAP 0x1 ;  /* 0x000000040000795c */ /* 0x000fe20000300000 */
.L_x_260:
        /* <DEDUP_REMOVED lines=11> */
.L_x_261:
[----:B------:R-:W-:Y:S01]  /*1ad0*/  IMAD R7, R3, 0x800, R10 ;  /* 0x0000080003077824 */ /* 0x000fe200078e020a */
[C---:B------:R-:W-:Y:S01]  /*1ae0*/  R2UR UR6, R6.reuse ;  /* 0x00000000060672ca */ /* 0x040fe200000e0000 */
[C---:B-12---:R-:W-:Y:S01]  /*1af0*/  VIADD R8, R6.reuse, 0x80 ;  /* 0x0000008006087836 */ /* 0x046fe20000000000 */
        /* <DEDUP_REMOVED lines=417> */
[----:B------:R1:W2:Y:S02]  /*3510*/  LDS R8, [R7+0x2c100] ;  /* 0x02c1000007087984 */ /* 0x0002a40000000800 */
[----:B------:R-:W-:Y:S02]  /*3520*/  R2UR UR11, R6 ;  /* 0x00000000060b72ca */ /* 0x000fe400000e0000 */
[----:B------:R1:W3:Y:S01]  /*3530*/  LDS R9, [R7+0x2c120] ;  /* 0x02c1200007097984 */ /* 0x0002e20000000800 */
        /* <DEDUP_REMOVED lines=13> */
[----:B-1----:R-:W-:Y:S05]  /*3610*/  @!P0 BRA `(.L_x_263) ;  /* 0x0000000000048947 */ /* 0x002fea0003800000 */
[----:B------:R-:W-:Y:S01]  /*3620*/  BPT.TRAP 0x1 ;  /* 0x000000040000795c */ /* 0x000fe20000300000 */
.L_x_263:
[----:B------:R-:W-:-:S04]  /*3630*/  SHF.L.U32 R11, R19, 0x1f, RZ ;  /* 0x0000001f130b7819 */ /* 0x000fc800000006ff */
[----:B------:R1:W4:Y:S01]  /*3640*/  SYNCS.PHASECHK.TRANS64.TRYWAIT P1, [R18+URZ+0x31830], R11 ;  /* 0x0318300b120075a7 */ /* 0x000322000802017f */
[----:B------:R-:W-:Y:S05]  /*3650*/  @!P0 BRA `(.L_x_264) ;  /* 0x0000000000048947 */ /* 0x000fea0003800000 */
[----:B------:R-:W-:Y:S01]  /*3660*/  BPT.TRAP 0x1 ;  /* 0x000000040000795c */ /* 0x000fe20000300000 */
.L_x_264:
        /* <DEDUP_REMOVED lines=8> */
[----:B----4-:R-:W-:Y:S06]  /*36f0*/  @P1 BRA `(.L_x_265) ;  /* 0x0000000000081947 */ /* 0x010fec0003800000 */
[----:B------:R-:W4:Y:S02]  /*3700*/  SYNCS.PHASECHK.TRANS64.TRYWAIT P1, [R18+URZ+0x31830], R11 ;  /* 0x0318300b120075a7 */ /* 0x000f24000802017f */
[----:B----4-:R-:W-:Y:S05]  /*3710*/  @!P1 BRA `(.L_x_266) ;  /* 0x0000007c002c9947 */ /* 0x010fea0003800000 */
.L_x_265:
[C---:B------:R-:W-:Y:S01]  /*3720*/  VIADD R10, R6.reuse, 0x80 ;  /* 0x00000080060a7836 */ /* 0x040fe20000000000 */
[----:B------:R-:W-:Y:S01]  /*3730*/  R2UR UR4, R7 ;  /* 0x00000000070472ca */ /* 0x000fe200000e0000 */
[C---:B-1--4-:R-:W-:Y:S01]  /*3740*/  VIADD R11, R6.reuse, 0x100 ;  /* 0x00000100060b7836 */ /* 0x052fe20000000000 */
        /* <DEDUP_REMOVED lines=466> */
[----:B------:R-:W1:Y:S01]  /*5470*/  MUFU.TANH R10, R10 ;  /* 0x0000000a000a7308 */ /* 0x000e620000002400 */
[----:B------:R-:W-:Y:S01]  /*5480*/  FMUL.FTZ R25, R29, UR61 ;  /* 0x0000003d1d197c20 */ /* 0x000fe20008410000 */
[----:B------:R-:W-:Y:S01]  /*5490*/  FMUL.FTZ R28, R32, UR61 ;  /* 0x0000003d201c7c20 */ /* 0x000fe20008410000 */
[----:B------:R-:W4:Y:S01]  /*54a0*/  LDS R15, [R27+0x2c300] ;  /* 0x02c300001b0f7984 */ /* 0x000f220000000800 */
[----:B------:R-:W-:Y:S01]  /*54b0*/  FMUL.FTZ R29, R35, UR61 ;  /* 0x0000003d231d7c20 */ /* 0x000fe20008410000 */
[----:B------:R-:W-:Y:S01]  /*54c0*/  FMUL.FTZ R26, R30, UR61 ;  /* 0x0000003d1e1a7c20 */ /* 0x000fe20008410000 */
[----:B------:R-:W-:Y:S01]  /*54d0*/  FMUL.FTZ R30, R36, UR61 ;  /* 0x0000003d241e7c20 */ /* 0x000fe20008410000 */
[----:B------:R5:W4:Y:S01]  /*54e0*/  LDS R14, [R27+0x2c320] ;  /* 0x02c320001b0e7984 */ /* 0x000b220000000800 */
[----:B------:R-:W3:Y:S01]  /*54f0*/  MUFU.TANH R11, R11 ;  /* 0x0000000b000b7308 */ /* 0x000ee20000002400 */
[----:B------:R-:W-:Y:S01]  /*5500*/  FMUL.FTZ R36, R40, UR61 ;  /* 0x0000003d28247c20 */ /* 0x000fe20008410000 */
[----:B------:R-:W-:Y:S01]  /*5510*/  FMUL.FTZ R32, R38, UR61 ;  /* 0x0000003d26207c20 */ /* 0x000fe20008410000 */
[----:B------:R-:W-:Y:S01]  /*5520*/  FMUL.FTZ R39, R39, UR61 ;  /* 0x0000003d27277c20 */ /* 0x000fe20008410000 */
[----:B------:R-:W-:Y:S01]  /*5530*/  FMUL.FTZ R40, R42, UR61 ;  /* 0x0000003d2a287c20 */ /* 0x000fe20008410000 */
[----:B-----5:R-:W-:-:S03]  /*5540*/  FMUL.FTZ R27, R31, UR61 ;  /* 0x0000003d1f1b7c20 */ /* 0x020fc60008410000 */
[----:B------:R-:W5:Y:S01]  /*5550*/  MUFU.TANH R12, R12 ;  /* 0x0000000c000c7308 */ /* 0x000f620000002400 */
[C---:B-1----:R-:W-:Y:S01]  /*5560*/  FSEL R7, R10.reuse, -INF , P1 ;  /* 0xff8000000a077808 */ /* 0x042fe20000800000 */
[----:B------:R-:W-:Y:S01]  /*5570*/  FFMA.FTZ R10, -R10, R10, 1 ;  /* 0x3f8000000a0a7423 */ /* 0x000fe2000001010a */
[----:B------:R-:W-:-:S03]  /*5580*/  FMUL.FTZ R31, R37, UR61 ;  /* 0x0000003d251f7c20 */ /* 0x000fc60008410000 */
[----:B--2---:R-:W-:Y:S02]  /*5590*/  FFMA.FTZ R23, R7, UR60, -R8 ;  /* 0x0000003c07177c23 */ /* 0x004fe40008010808 */
[----:B------:R-:W1:Y:S01]  /*55a0*/  MUFU.TANH R13, R13 ;  /* 0x0000000d000d7308 */ /* 0x000e620000002400 */
[----:B---3--:R-:W-:Y:S02]  /*55b0*/  FSEL R6, R11, -INF , P1 ;  /* 0xff8000000b067808 */ /* 0x008fe40000800000 */
[----:B------:R-:W-:-:S03]  /*55c0*/  ISETP.GT.AND P1, PT, R0, 0x1, PT ;  /* 0x000000010000780c */ /* 0x000fc60003f24270 */
[----:B------:R-:W-:Y:S02]  /*55d0*/  FFMA.FTZ R21, R6, UR60, -R9 ;  /* 0x0000003c06157c23 */ /* 0x000fe40008010809 */
[----:B------:R-:W-:Y:S01]  /*55e0*/  MUFU.EX2 R23, R23 ;  /* 0x0000001700177308 */ /* 0x000fe20000000800 */
[----:B-----5:R-:W-:Y:S01]  /*55f0*/  FSEL R7, R12, -INF , P1 ;  /* 0xff8000000c077808 */ /* 0x020fe20000800000 */
[----:B------:R-:W-:-:S04]  /*5600*/  WARPGROUP.DEPBAR.LE gsb0, 0x0 ;  /* 0x00008000000079c5 */ /* 0x000fc80000010000 */
[----:B------:R-:W-:Y:S02]  /*5610*/  FFMA.FTZ R22, R7, UR60, -R8 ;  /* 0x0000003c07167c23 */ /* 0x000fe40008010808 */
[----:B------:R-:W-:Y:S01]  /*5620*/  MUFU.EX2 R21, R21 ;  /* 0x0000001500157308 */ /* 0x000fe20000000800 */
[C---:B-1----:R-:W-:Y:S01]  /*5630*/  FSEL R6, R13.reuse, -INF , P1 ;  /* 0xff8000000d067808 */ /* 0x042fe20000800000 */
[----:B------:R-:W-:Y:S01]  /*5640*/  FFMA.FTZ R13, -R13, R13, 1 ;  /* 0x3f8000000d0d7423 */ /* 0x000fe2000001010d */
[--C-:B----4-:R-:W-:Y:S01]  /*5650*/  FADD.FTZ R44, R44, -R15.reuse ;  /* 0x8000000f2c2c7221 */ /* 0x110fe20000010000 */
[----:B------:R-:W-:Y:S01]  /*5660*/  ISETP.GT.AND P1, PT, R0, 0x11, PT ;  /* 0x000000110000780c */ /* 0x000fe20003f24270 */
[----:B------:R-:W-:Y:S01]  /*5670*/  FADD.FTZ R48, R48, -R15 ;  /* 0x8000000f30307221 */ /* 0x000fe20000010000 */
[----:B------:R-:W-:Y:S01]  /*5680*/  FFMA.FTZ R20, R6, UR60, -R9 ;  /* 0x0000003c06147c23 */ /* 0x000fe20008010809 */
[--C-:B------:R-:W-:Y:S01]  /*5690*/  FADD.FTZ R46, R46, -R14.reuse ;  /* 0x8000000e2e2e7221 */ /* 0x100fe20000010000 */
[----:B------:R-:W1:Y:S01]  /*56a0*/  MUFU.EX2 R22, R22 ;  /* 0x0000001600167308 */ /* 0x000e620000000800 */
[--C-:B------:R-:W-:Y:S01]  /*56b0*/  FADD.FTZ R47, R47, -R14.reuse ;  /* 0x8000000e2f2f7221 */ /* 0x100fe20000010000 */
[--C-:B------:R-:W-:Y:S01]  /*56c0*/  FADD.FTZ R45, R45, -R15.reuse ;  /* 0x8000000f2d2d7221 */ /* 0x100fe20000010000 */
[--C-:B------:R-:W-:Y:S01]  /*56d0*/  FADD.FTZ R49, R49, -R15.reuse ;  /* 0x8000000f31317221 */ /* 0x100fe20000010000 */
[--C-:B------:R-:W-:Y:S01]  /*56e0*/  FADD.FTZ R52, R52, -R15.reuse ;  /* 0x8000000f34347221 */ /* 0x100fe20000010000 */
[--C-:B------:R-:W-:Y:S01]  /*56f0*/  FADD.FTZ R53, R53, -R15.reuse ;  /* 0x8000000f35357221 */ /* 0x100fe20000010000 */
[--C-:B------:R-:W-:Y:S01]  /*5700*/  FADD.FTZ R220, R220, -R15.reuse ;  /* 0x8000000fdcdc7221 */ /* 0x100fe20000010000 */
[--C-:B------:R-:W-:Y:S01]  /*5710*/  FADD.FTZ R216, R216, -R15.reuse ;  /* 0x8000000fd8d87221 */ /* 0x100fe20000010000 */
[----:B------:R-:W2:Y:S01]  /*5720*/  MUFU.EX2 R20, R20 ;  /* 0x0000001400147308 */ /* 0x000ea20000000800 */
[--C-:B------:R-:W-:Y:S01]  /*5730*/  FADD.FTZ R217, R217, -R15.reuse ;  /* 0x8000000fd9d97221 */ /* 0x100fe20000010000 */
[----:B------:R-:W-:Y:S01]  /*5740*/  FADD.FTZ R15, R221, -R15 ;  /* 0x8000000fdd0f7221 */ /* 0x000fe20000010000 */
[--C-:B------:R-:W-:Y:S01]  /*5750*/  FADD.FTZ R50, R50, -R14.reuse ;  /* 0x8000000e32327221 */ /* 0x100fe20000010000 */
[--C-:B------:R-:W-:Y:S01]  /*5760*/  FADD.FTZ R54, R54, -R14.reuse ;  /* 0x8000000e36367221 */ /* 0x100fe20000010000 */
[--C-:B------:R-:W-:Y:S01]  /*5770*/  FADD.FTZ R51, R51, -R14.reuse ;  /* 0x8000000e33337221 */ /* 0x100fe20000010000 */
[--C-:B------:R-:W-:Y:S01]  /*5780*/  FADD.FTZ R55, R55, -R14.reuse ;  /* 0x8000000e37377221 */ /* 0x100fe20000010000 */
[--C-:B------:R-:W-:Y:S01]  /*5790*/  FADD.FTZ R218, R218, -R14.reuse ;  /* 0x8000000edada7221 */ /* 0x100fe20000010000 */
[----:B------:R-:W3:Y:S01]  /*57a0*/  MUFU.TANH R24, R24 ;  /* 0x0000001800187308 */ /* 0x000ee20000002400 */
[C---:B-1----:R-:W-:Y:S01]  /*57b0*/  F2FP.F16.F32.PACK_AB R6, R22.reuse, R23 ;  /* 0x000000171606723e */ /* 0x042fe200000000ff */
[----:B------:R-:W-:Y:S01]  /*57c0*/  FMUL.FTZ R38, R22, R45 ;  /* 0x0000002d16267220 */ /* 0x000fe20000410000 */
[--C-:B------:R-:W-:Y:S01]  /*57d0*/  FADD.FTZ R219, R219, -R14.reuse ;  /* 0x8000000edbdb7221 */ /* 0x100fe20000010000 */
[--C-:B------:R-:W-:Y:S01]  /*57e0*/  FADD.FTZ R222, R222, -R14.reuse ;  /* 0x8000000edede7221 */ /* 0x100fe20000010000 */
[----:B------:R-:W-:-:S03]  /*57f0*/  FADD.FTZ R14, R223, -R14 ;  /* 0x8000000edf0e7221 */ /* 0x000fc60000010000 */
[----:B------:R-:W1:Y:S01]  /*5800*/  MUFU.TANH R25, R25 ;  /* 0x0000001900197308 */ /* 0x000e620000002400 */
[----:B--2---:R-:W-:Y:S01]  /*5810*/  F2FP.F16.F32.PACK_AB R7, R20, R21 ;  /* 0x000000151407723e */ /* 0x004fe200000000ff */
[----:B------:R-:W-:Y:S06]  /*5820*/  BAR.SYNC.DEFER_BLOCKING 0x9, 0x100 ;  /* 0x0244000000007b1d */ /* 0x000fec0000010000 */
[----:B------:R-:W2:Y:S08]  /*5830*/  MUFU.TANH R28, R28 ;  /* 0x0000001c001c7308 */ /* 0x000eb00000002400 */
[----:B------:R-:W-:Y:S08]  /*5840*/  MUFU.TANH R30, R30 ;  /* 0x0000001e001e7308 */ /* 0x000ff00000002400 */
[----:B------:R-:W-:Y:S01]  /*5850*/  MUFU.TANH R31, R31 ;  /* 0x0000001f001f7308 */ /* 0x000fe20000002400 */
[----:B------:R4:W-:Y:S07]  /*5860*/  STSM.16.M88.2 [R2+0x2c500], R6 ;  /* 0x02c5000602007844 */ /* 0x0009ee0000000100 */
[----:B------:R-:W5:Y:S01]  /*5870*/  MUFU.TANH R26, R26 ;  /* 0x0000001a001a7308 */ /* 0x000f620000002400 */
[----:B----4-:R-:W-:Y:S01]  /*5880*/  FMUL.FTZ R6, R33, UR61 ;  /* 0x0000003d21067c20 */ /* 0x010fe20008410000 */
[----:B------:R-:W-:Y:S01]  /*5890*/  FMUL.FTZ R33, R23, R44 ;  /* 0x0000002c17217220 */ /* 0x000fe20000410000 */
[----:B------:R-:W-:Y:S01]  /*58a0*/  FMUL.FTZ R23, R21, R46 ;  /* 0x0000002e15177220 */ /* 0x000fe20000410000 */
[----:B---3--:R-:W-:Y:S01]  /*58b0*/  FSEL R21, R24, -INF , P6 ;  /* 0xff80000018157808 */ /* 0x008fe20003000000 */
[----:B------:R-:W-:Y:S01]  /*58c0*/  FMUL.FTZ R7, R34, UR61 ;  /* 0x0000003d22077c20 */ /* 0x000fe20008410000 */
[----:B------:R-:W-:-:S02]  /*58d0*/  FMUL.FTZ R34, R20, R47 ;  /* 0x0000002f14227220 */ /* 0x000fc40000410000 */
[----:B------:R-:W-:Y:S01]  /*58e0*/  MUFU.TANH R6, R6 ;  /* 0x0000000600067308 */ /* 0x000fe20000002400 */
[----:B------:R-:W-:Y:S01]  /*58f0*/  FMUL.FTZ R10, R10, R33 ;  /* 0x000000210a0a7220 */ /* 0x000fe20000410000 */
[--C-:B------:R-:W-:Y:S01]  /*5900*/  FFMA.FTZ R35, R21, UR60, -R8.reuse ;  /* 0x0000003c15237c23 */ /* 0x100fe20008010808 */
[----:B-1----:R-:W-:Y:S01]  /*5910*/  FSEL R21, R25, -INF , P1 ;  /* 0xff80000019157808 */ /* 0x002fe20000800000 */
[----:B------:R-:W-:Y:S01]  /*5920*/  FMUL.FTZ R44, R41, UR61 ;  /* 0x0000003d292c7c20 */ /* 0x000fe20008410000 */
[----:B--2---:R-:W-:Y:S01]  /*5930*/  FSEL R33, R28, -INF , P2 ;  /* 0xff8000001c217808 */ /* 0x004fe20001000000 */
[----:B------:R-:W-:Y:S01]  /*5940*/  FFMA.FTZ R25, -R25, R25, 1 ;  /* 0x3f80000019197423 */ /* 0x000fe20000010119 */
[----:B-----5:R-:W-:Y:S01]  /*5950*/  FSEL R46, R26, -INF , P6 ;  /* 0xff8000001a2e7808 */ /* 0x020fe20003000000 */
[----:B------:R-:W1:Y:S01]  /*5960*/  MUFU.EX2 R35, R35 ;  /* 0x0000002300237308 */ /* 0x000e620000000800 */
[--C-:B------:R-:W-:Y:S01]  /*5970*/  FFMA.FTZ R20, R21, UR60, -R8.reuse ;  /* 0x0000003c15147c23 */ /* 0x100fe20008010808 */
[----:B------:R-:W-:Y:S01]  /*5980*/  FFMA.FTZ R33, R33, UR60, -R8 ;  /* 0x0000003c21217c23 */ /* 0x000fe20008010808 */
[----:B------:R-:W-:Y:S01]  /*5990*/  FFMA.FTZ R21, -R12, R12, 1 ;  /* 0x3f8000000c157423 */ /* 0x000fe2000001010c */
[----:B------:R-:W-:Y:S01]  /*59a0*/  FFMA.FTZ R12, -R24, R24, 1 ;  /* 0x3f800000180c7423 */ /* 0x000fe20000010118 */
[----:B------:R-:W-:Y:S01]  /*59b0*/  ISETP.GT.AND P6, PT, R0, 0x40, PT ;  /* 0x000000400000780c */ /* 0x000fe20003fc4270 */
[----:B------:R-:W-:Y:S01]  /*59c0*/  FMUL.FTZ R34, R13, R34 ;  /* 0x000000220d227220 */ /* 0x000fe20000410000 */
[----:B------:R-:W-:Y:S01]  /*59d0*/  FMUL.FTZ R21, R21, R38 ;  /* 0x0000002615157220 */ /* 0x000fe20000410000 */
[----:B------:R-:W2:Y:S08]  /*59e0*/  MUFU.EX2 R20, R20 ;  /* 0x0000001400147308 */ /* 0x000eb00000000800 */
[----:B------:R-:W3:Y:S01]  /*59f0*/  MUFU.TANH R27, R27 ;  /* 0x0000001b001b7308 */ /* 0x000ee20000002400 */
[----:B-1----:R-:W-:-:S04]  /*5a00*/  FMUL.FTZ R37, R35, R48 ;  /* 0x0000003023257220 */ /* 0x002fc80000410000 */
[----:B------:R-:W-:Y:S01]  /*5a10*/  FMUL.FTZ R12, R12, R37 ;  /* 0x000000250c0c7220 */ /* 0x000fe20000410000 */
[----:B------:R-:W-:Y:S02]  /*5a20*/  FSEL R37, R6, -INF , P3 ;  /* 0xff80000006257808 */ /* 0x000fe40001800000 */
[----:B------:R-:W-:Y:S01]  /*5a30*/  MUFU.EX2 R33, R33 ;  /* 0x0000002100217308 */ /* 0x000fe20000000800 */
[----:B--2---:R-:W-:Y:S02]  /*5a40*/  FMUL.FTZ R24, R20, R49 ;  /* 0x0000003114187220 */ /* 0x004fe40000410000 */
[--C-:B------:R-:W-:Y:S01]  /*5a50*/  FFMA.FTZ R38, R37, UR60, -R8.reuse ;  /* 0x0000003c25267c23 */ /* 0x100fe20008010808 */
[----:B------:R-:W-:Y:S01]  /*5a60*/  FSEL R37, R30, -INF , P4 ;  /* 0xff8000001e257808 */ /* 0x000fe20002000000 */
[----:B------:R-:W-:Y:S01]  /*5a70*/  FMUL.FTZ R25, R25, R24 ;  /* 0x0000001819197220 */ /* 0x000fe20000410000 */
[----:B------:R-:W-:Y:S02]  /*5a80*/  FFMA.FTZ R24, -R28, R28, 1 ;  /* 0x3f8000001c187423 */ /* 0x000fe4000001011c */
[----:B------:R-:W1:Y:S01]  /*5a90*/  MUFU.TANH R36, R36 ;  /* 0x0000002400247308 */ /* 0x000e620000002400 */
[----:B------:R-:W-:Y:S01]  /*5aa0*/  FFMA.FTZ R41, R37, UR60, -R8 ;  /* 0x0000003c25297c23 */ /* 0x000fe20008010808 */
[C---:B------:R-:W-:Y:S01]  /*5ab0*/  FSEL R37, R31.reuse, -INF , P5 ;  /* 0xff8000001f257808 */ /* 0x040fe20002800000 */
[----:B------:R-:W-:Y:S01]  /*5ac0*/  FFMA.FTZ R31, -R31, R31, 1 ;  /* 0x3f8000001f1f7423 */ /* 0x000fe2000001011f */
[----:B---3--:R-:W-:-:S02]  /*5ad0*/  FSEL R42, R27, -INF , P1 ;  /* 0xff8000001b2a7808 */ /* 0x008fc40000800000 */
[----:B------:R-:W-:Y:S01]  /*5ae0*/  ISETP.GT.AND P1, PT, R0, 0x41, PT ;  /* 0x000000410000780c */ /* 0x000fe20003f24270 */
[----:B------:R-:W-:Y:S01]  /*5af0*/  FFMA.FTZ R28, R37, UR60, -R8 ;  /* 0x0000003c251c7c23 */ /* 0x000fe20008010808 */
[----:B------:R-:W2:Y:S01]  /*5b00*/  MUFU.TANH R44, R44 ;  /* 0x0000002c002c7308 */ /* 0x000ea20000002400 */
[----:B------:R-:W-:-:S07]  /*5b10*/  FFMA.FTZ R42, R42, UR60, -R9 ;  /* 0x0000003c2a2a7c23 */ /* 0x000fce0008010809 */
[----:B------:R3:W-:Y:S01]  /*5b20*/  MUFU.TANH R22, R39 ;  /* 0x0000002700167308 */ /* 0x0007e20000002400 */
[C---:B-1----:R-:W-:Y:S01]  /*5b30*/  FSEL R37, R36.reuse, -INF , P6 ;  /* 0xff80000024257808 */ /* 0x042fe20003000000 */
[----:B------:R-:W-:-:S04]  /*5b40*/  FFMA.FTZ R36, -R36, R36, 1 ;  /* 0x3f80000024247423 */ /* 0x000fc80000010124 */
[----:B------:R-:W-:Y:S01]  /*5b50*/  FFMA.FTZ R45, R37, UR60, -R8 ;  /* 0x0000003c252d7c23 */ /* 0x000fe20008010808 */
[----:B------:R-:W-:Y:S01]  /*5b60*/  FFMA.FTZ R37, -R6, R6, 1 ;  /* 0x3f80000006257423 */ /* 0x000fe20000010106 */
[----:B------:R-:W1:Y:S01]  /*5b70*/  MUFU.EX2 R38, R38 ;  /* 0x0000002600267308 */ /* 0x000e620000000800 */
[----:B---3--:R-:W-:-:S04]  /*5b80*/  FMUL.FTZ R39, R33, R52 ;  /* 0x0000003421277220 */ /* 0x008fc80000410000 */
[----:B------:R-:W-:Y:S01]  /*5b90*/  FMUL.FTZ R24, R24, R39 ;  /* 0x0000002718187220 */ /* 0x000fe20000410000 */
[----:B--2---:R-:W-:Y:S02]  /*5ba0*/  FSEL R39, R44, -INF , P1 ;  /* 0xff8000002c277808 */ /* 0x004fe40000800000 */
[----:B------:R-:W2:Y:S03]  /*5bb0*/  MUFU.TANH R7, R7 ;  /* 0x0000000700077308 */ /* 0x000ea60000002400 */
[----:B------:R-:W-:Y:S01]  /*5bc0*/  FFMA.FTZ R47, R39, UR60, -R8 ;  /* 0x0000003c272f7c23 */ /* 0x000fe20008010808 */
[----:B------:R-:W-:-:S04]  /*5bd0*/  FFMA.FTZ R8, -R30, R30, 1 ;  /* 0x3f8000001e087423 */ /* 0x000fc8000001011e */
[----:B------:R3:W4:Y:S01]  /*5be0*/  MUFU.EX2 R39, R45 ;  /* 0x0000002d00277308 */ /* 0x0007220000000800 */
[----:B-1----:R-:W-:-:S04]  /*5bf0*/  FMUL.FTZ R6, R38, R53 ;  /* 0x0000003526067220 */ /* 0x002fc80000410000 */
[----:B------:R-:W-:Y:S01]  /*5c00*/  FMUL.FTZ R37, R37, R6 ;  /* 0x0000000625257220 */ /* 0x000fe20000410000 */
[----:B------:R-:W-:Y:S02]  /*5c10*/  FMUL.FTZ R6, R43, UR61 ;  /* 0x0000003d2b067c20 */ /* 0x000fe40008410000 */
[----:B------:R-:W1:Y:S01]  /*5c20*/  MUFU.EX2 R30, R47 ;  /* 0x0000002f001e7308 */ /* 0x000e620000000800 */
[----:B---3--:R-:W-:Y:S01]  /*5c30*/  FFMA.FTZ R45, R46, UR60, -R9 ;  /* 0x0000003c2e2d7c23 */ /* 0x008fe20008010809 */
[----:B--2---:R-:W-:Y:S02]  /*5c40*/  FSEL R46, R7, -INF , P2 ;  /* 0xff800000072e7808 */ /* 0x004fe40001000000 */
[----:B------:R-:W-:-:S04]  /*5c50*/  F2FP.F16.F32.PACK_AB R24, R37, R24 ;  /* 0x000000182518723e */ /* 0x000fc800000000ff */
[----:B------:R-:W2:Y:S01]  /*5c60*/  MUFU.TANH R29, R29 ;  /* 0x0000001d001d7308 */ /* 0x000ea20000002400 */
[----:B----4-:R-:W-:-:S04]  /*5c70*/  FMUL.FTZ R43, R39, R220 ;  /* 0x000000dc272b7220 */ /* 0x010fc80000410000 */
[----:B------:R-:W-:Y:S01]  /*5c80*/  FMUL.FTZ R36, R36, R43 ;  /* 0x0000002b24247220 */ /* 0x000fe20000410000 */
[----:B------:R-:W-:Y:S02]  /*5c90*/  FFMA.FTZ R43, -R44, R44, 1 ;  /* 0x3f8000002c2b7423 */ /* 0x000fe4000001012c */
[----:B------:R-:W3:Y:S01]  /*5ca0*/  MUFU.TANH R32, R32 ;  /* 0x0000002000207308 */ /* 0x000ee20000002400 */
[----:B-1----:R-:W-:Y:S01]  /*5cb0*/  FMUL.FTZ R44, R30, R15 ;  /* 0x0000000f1e2c7220 */ /* 0x002fe20000410000 */
[----:B------:R-:W-:-:S03]  /*5cc0*/  FFMA.FTZ R15, R46, UR60, -R9 ;  /* 0x0000003c2e0f7c23 */ /* 0x000fc60008010809 */
[----:B------:R-:W-:Y:S01]  /*5cd0*/  FMUL.FTZ R43, R43, R44 ;  /* 0x0000002c2b2b7220 */ /* 0x000fe20000410000 */
[----:B------:R-:W-:Y:S01]  /*5ce0*/  FFMA.FTZ R44, -R11, R11, 1 ;  /* 0x3f8000000b2c7423 */ /* 0x000fe2000001010b */
[----:B------:R-:W-:Y:S01]  /*5cf0*/  FFMA.FTZ R11, -R26, R26, 1 ;  /* 0x3f8000001a0b7423 */ /* 0x000fe2000001011a */
[----:B------:R-:W1:Y:S01]  /*5d00*/  MUFU.EX2 R45, R45 ;  /* 0x0000002d002d7308 */ /* 0x000e620000000800 */
[----:B--2---:R-:W-:Y:S01]  /*5d10*/  FSEL R46, R29, -INF , P3 ;  /* 0xff8000001d2e7808 */ /* 0x004fe20001800000 */
[----:B------:R-:W-:Y:S01]  /*5d20*/  FMUL.FTZ R23, R44, R23 ;  /* 0x000000172c177220 */ /* 0x000fe20000410000 */
[----:B------:R-:W-:Y:S01]  /*5d30*/  FFMA.FTZ R44, -R27, R27, 1 ;  /* 0x3f8000001b2c7423 */ /* 0x000fe2000001011b */
[----:B------:R-:W-:Y:S02]  /*5d40*/  F2FP.F16.F32.PACK_AB R36, R43, R36 ;  /* 0x000000242b24723e */ /* 0x000fe400000000ff */
[----:B------:R-:W-:Y:S02]  /*5d50*/  FFMA.FTZ R13, R46, UR60, -R9 ;  /* 0x0000003c2e0d7c23 */ /* 0x000fe40008010809 */
[----:B------:R-:W2:Y:S01]  /*5d60*/  MUFU.TANH R40, R40 ;  /* 0x0000002800287308 */ /* 0x000ea20000002400 */
[C---:B---3--:R-:W-:Y:S01]  /*5d70*/  FSEL R46, R32.reuse, -INF , P4 ;  /* 0xff800000202e7808 */ /* 0x048fe20002000000 */
[----:B------:R-:W-:-:S04]  /*5d80*/  FFMA.FTZ R32, -R32, R32, 1 ;  /* 0x3f80000020207423 */ /* 0x000fc80000010120 */
[----:B------:R-:W-:Y:S01]  /*5d90*/  FFMA.FTZ R27, R46, UR60, -R9 ;  /* 0x0000003c2e1b7c23 */ /* 0x000fe20008010809 */
[----:B------:R-:W-:Y:S01]  /*5da0*/  VIADD R46, R18, 0x2c500 ;  /* 0x0002c500122e7836 */ /* 0x000fe20000000000 */
[----:B------:R-:W3:Y:S01]  /*5db0*/  MUFU.EX2 R41, R41 ;  /* 0x0000002900297308 */ /* 0x000ee20000000800 */
[----:B-1----:R-:W-:-:S03]  /*5dc0*/  FMUL.FTZ R50, R45, R50 ;  /* 0x000000322d327220 */ /* 0x002fc60000410000 */
[----:B------:R-:W-:Y:S01]  /*5dd0*/  SHF.R.U32.HI R47, RZ, 0x4, R46 ;  /* 0x00000004ff2f7819 */ /* 0x000fe2000001162e */
[----:B------:R-:W-:Y:S01]  /*5de0*/  FMUL.FTZ R11, R11, R50 ;  /* 0x000000320b0b7220 */ /* 0x000fe20000410000 */
[----:B------:R-:W-:Y:S02]  /*5df0*/  FFMA.FTZ R46, -R7, R7, 1 ;  /* 0x3f800000072e7423 */ /* 0x000fe40000010107 */
[----:B------:R-:W-:Y:S01]  /*5e00*/  MUFU.TANH R6, R6 ;  /* 0x0000000600067308 */ /* 0x000fe20000002400 */
[C---:B--2---:R-:W-:Y:S01]  /*5e10*/  FSEL R50, R40.reuse, -INF , P6 ;  /* 0xff80000028327808 */ /* 0x044fe20003000000 */
[----:B------:R-:W-:-:S06]  /*5e20*/  FFMA.FTZ R40, -R40, R40, 1 ;  /* 0x3f80000028287423 */ /* 0x000fcc0000010128 */
[----:B------:R-:W1:Y:S01]  /*5e30*/  MUFU.EX2 R28, R28 ;  /* 0x0000001c001c7308 */ /* 0x000e620000000800 */
[----:B---3--:R-:W-:-:S04]  /*5e40*/  FMUL.FTZ R49, R41, R216 ;  /* 0x000000d829317220 */ /* 0x008fc80000410000 */
[----:B------:R-:W-:-:S03]  /*5e50*/  FMUL.FTZ R8, R8, R49 ;  /* 0x0000003108087220 */ /* 0x000fc60000410000 */
[----:B------:R-:W2:Y:S08]  /*5e60*/  MUFU.EX2 R15, R15 ;  /* 0x0000000f000f7308 */ /* 0x000eb00000000800 */
[----:B------:R3:W4:Y:S01]  /*5e70*/  MUFU.EX2 R26, R13 ;  /* 0x0000000d001a7308 */ /* 0x0007220000000800 */
[C---:B-1----:R-:W-:Y:S01]  /*5e80*/  FMUL.FTZ R48, R28.reuse, R217 ;  /* 0x000000d91c307220 */ /* 0x042fe20000410000 */
[----:B------:R-:W-:-:S02]  /*5e90*/  F2FP.F16.F32.PACK_AB R28, R28, R41 ;  /* 0x000000291c1c723e */ /* 0x000fc400000000ff */
[----:B------:R-:W-:Y:S01]  /*5ea0*/  MOV R217, UR31 ;  /* 0x0000001f00d97c02 */ /* 0x000fe20008000f00 */
[----:B------:R-:W-:Y:S01]  /*5eb0*/  FMUL.FTZ R31, R31, R48 ;  /* 0x000000301f1f7220 */ /* 0x000fe20000410000 */
[C---:B------:R-:W-:Y:S01]  /*5ec0*/  FSEL R48, R22.reuse, -INF , P5 ;  /* 0xff80000016307808 */ /* 0x040fe20002800000 */
[----:B------:R-:W-:Y:S01]  /*5ed0*/  FFMA.FTZ R22, -R22, R22, 1 ;  /* 0x3f80000016167423 */ /* 0x000fe20000010116 */
[----:B------:R-:W1:Y:S01]  /*5ee0*/  MUFU.EX2 R42, R42 ;  /* 0x0000002a002a7308 */ /* 0x000e620000000800 */
[----:B---3--:R-:W-:Y:S01]  /*5ef0*/  LOP3.LUT R13, R47, 0x3fff, RZ, 0xc0, !PT ;  /* 0x00003fff2f0d7812 */ /* 0x008fe200078ec0ff */
[--C-:B------:R-:W-:Y:S01]  /*5f00*/  FFMA.FTZ R47, R50, UR60, -R9.reuse ;  /* 0x0000003c322f7c23 */ /* 0x100fe20008010809 */
[----:B------:R-:W-:Y:S01]  /*5f10*/  FSEL R50, R6, -INF , P1 ;  /* 0xff80000006327808 */ /* 0x000fe20000800000 */
[----:B--2---:R-:W-:Y:S01]  /*5f20*/  FMUL.FTZ R7, R15, R54 ;  /* 0x000000360f077220 */ /* 0x004fe20000410000 */
[----:B------:R-:W-:Y:S01]  /*5f30*/  LOP3.LUT R13, R13, 0x80000, RZ, 0xfc, !PT ;  /* 0x000800000d0d7812 */ /* 0x000fe200078efcff */
[--C-:B------:R-:W-:Y:S01]  /*5f40*/  FFMA.FTZ R48, R48, UR60, -R9.reuse ;  /* 0x0000003c30307c23 */ /* 0x100fe20008010809 */
[----:B------:R-:W-:Y:S01]  /*5f50*/  FFMA.FTZ R6, -R6, R6, 1 ;  /* 0x3f80000006067423 */ /* 0x000fe20000010106 */
[----:B------:R-:W-:Y:S01]  /*5f60*/  FFMA.FTZ R49, R50, UR60, -R9 ;  /* 0x0000003c32317c23 */ /* 0x000fe20008010809 */
[----:B------:R-:W2:Y:S01]  /*5f70*/  MUFU.EX2 R27, R27 ;  /* 0x0000001b001b7308 */ /* 0x000ea20000000800 */
[----:B------:R-:W-:Y:S01]  /*5f80*/  FMUL.FTZ R46, R46, R7 ;  /* 0x000000072e2e7220 */ /* 0x000fe20000410000 */
[----:B------:R-:W-:-:S02]  /*5f90*/  VIADD R7, R13, 0x80 ;  /* 0x000000800d077836 */ /* 0x000fc40000000000 */
[----:B------:R-:W-:Y:S01]  /*5fa0*/  FFMA.FTZ R9, -R29, R29, 1 ;  /* 0x3f8000001d097423 */ /* 0x000fe2000001011d */
[----:B------:R-:W-:Y:S01]  /*5fb0*/  VIADD R29, R13, 0x180 ;  /* 0x000001800d1d7836 */ /* 0x000fe20000000000 */
[C---:B----4-:R-:W-:Y:S01]  /*5fc0*/  F2FP.F16.F32.PACK_AB R15, R26.reuse, R15 ;  /* 0x0000000f1a0f723e */ /* 0x050fe200000000ff */
[----:B------:R-:W-:Y:S01]  /*5fd0*/  FMUL.FTZ R50, R26, R55 ;  /* 0x000000371a327220 */ /* 0x000fe20000410000 */
[----:B------:R-:W-:Y:S01]  /*5fe0*/  R2UR UR4, R7 ;  /* 0x00000000070472ca */ /* 0x000fe200000e0000 */
[----:B------:R-:W3:Y:S01]  /*5ff0*/  MUFU.EX2 R49, R49 ;  /* 0x0000003100317308 */ /* 0x000ee20000000800 */
[----:B------:R-:W-:Y:S02]  /*6000*/  VIADD R7, R13, 0x100 ;  /* 0x000001000d077836 */ /* 0x000fe40000000000 */
[----:B-1----:R-:W-:Y:S01]  /*6010*/  FMUL.FTZ R51, R42, R51 ;  /* 0x000000332a337220 */ /* 0x002fe20000410000 */
[----:B------:R-:W-:Y:S01]  /*6020*/  R2UR UR6, R29 ;  /* 0x000000001d0672ca */ /* 0x000fe200000e0000 */
[----:B------:R-:W-:Y:S01]  /*6030*/  FMUL.FTZ R9, R9, R50 ;  /* 0x0000003209097220 */ /* 0x000fe20000410000 */
[----:B------:R-:W-:Y:S01]  /*6040*/  F2FP.F16.F32.PACK_AB R26, R30, R39 ;  /* 0x000000271e1a723e */ /* 0x000fe200000000ff */
[----:B------:R-:W-:Y:S01]  /*6050*/  FMUL.FTZ R44, R44, R51 ;  /* 0x000000332c2c7220 */ /* 0x000fe20000410000 */
[----:B------:R-:W-:Y:S01]  /*6060*/  R2UR UR5, R7 ;  /* 0x00000000070572ca */ /* 0x000fe200000e0000 */
[----:B------:R-:W1:Y:S01]  /*6070*/  MUFU.EX2 R47, R47 ;  /* 0x0000002f002f7308 */ /* 0x000e620000000800 */
[----:B--2---:R-:W-:Y:S01]  /*6080*/  FMUL.FTZ R7, R27, R218 ;  /* 0x000000da1b077220 */ /* 0x004fe20000410000 */
[----:B------:R-:W-:-:S02]  /*6090*/  F2FP.F16.F32.PACK_AB R8, R31, R8 ;  /* 0x000000081f08723e */ /* 0x000fc400000000ff */
[----:B------:R-:W-:Y:S01]  /*60a0*/  F2FP.F16.F32.PACK_AB R11, R44, R11 ;  /* 0x0000000b2c0b723e */ /* 0x000fe200000000ff */
[----:B------:R-:W-:Y:S01]  /*60b0*/  FMUL.FTZ R32, R32, R7 ;  /* 0x0000000720207220 */ /* 0x000fe20000410000 */
[----:B------:R-:W-:Y:S01]  /*60c0*/  F2FP.F16.F32.PACK_AB R7, R42, R45 ;  /* 0x0000002d2a07723e */ /* 0x000fe200000000ff */
[----:B------:R-:W-:Y:S01]  /*60d0*/  UMOV UR14, UR4 ;  /* 0x00000004000e7c82 */ /* 0x000fe20008000000 */
[----:B------:R-:W2:Y:S01]  /*60e0*/  MUFU.EX2 R48, R48 ;  /* 0x0000003000307308 */ /* 0x000ea20000000800 */
[----:B---3--:R-:W-:Y:S01]  /*60f0*/  FMUL.FTZ R51, R49, R14 ;  /* 0x0000000e31337220 */ /* 0x008fe20000410000 */
[----:B------:R-:W-:Y:S01]  /*6100*/  F2FP.F16.F32.PACK_AB R14, R38, R33 ;  /* 0x00000021260e723e */ /* 0x000fe200000000ff */
[----:B------:R-:W-:Y:S01]  /*6110*/  UMOV UR18, UR6 ;  /* 0x0000000600127c82 */ /* 0x000fe20008000000 */
[----:B------:R-:W-:Y:S01]  /*6120*/  R2UR UR58, R13 ;  /* 0x000000000d3a72ca */ /* 0x000fe200000e0000 */
[----:B------:R-:W-:Y:S01]  /*6130*/  FMUL.FTZ R51, R6, R51 ;  /* 0x0000003306337220 */ /* 0x000fe20000410000 */
[----:B------:R-:W-:Y:S01]  /*6140*/  F2FP.F16.F32.PACK_AB R6, R20, R35 ;  /* 0x000000231406723e */ /* 0x000fe200000000ff */
[----:B------:R-:W-:Y:S01]  /*6150*/  UMOV UR10, UR5 ;  /* 0x00000005000a7c82 */ /* 0x000fe20008000000 */
[----:B------:R-:W-:Y:S01]  /*6160*/  F2FP.F16.F32.PACK_AB R20, R21, R10 ;  /* 0x0000000a1514723e */ /* 0x000fe200000000ff */
[----:B-1----:R-:W-:Y:S01]  /*6170*/  FMUL.FTZ R29, R47, R222 ;  /* 0x000000de2f1d7220 */ /* 0x002fe20000410000 */
[----:B------:R-:W-:Y:S01]  /*6180*/  F2FP.F16.F32.PACK_AB R21, R34, R23 ;  /* 0x000000172215723e */ /* 0x000fe200000000ff */
[----:B------:R1:W-:Y:S01]  /*6190*/  STSM.16.M88.2 [R2+0x2cd00], R6 ;  /* 0x02cd000602007844 */ /* 0x0003e20000000100 */
[----:B------:R-:W-:Y:S01]  /*61a0*/  F2FP.F16.F32.PACK_AB R10, R25, R12 ;  /* 0x0000000c190a723e */ /* 0x000fe200000000ff */
[----:B------:R-:W-:Y:S01]  /*61b0*/  FMUL.FTZ R40, R40, R29 ;  /* 0x0000001d28287220 */ /* 0x000fe20000410000 */
[----:B------:R-:W-:Y:S01]  /*61c0*/  F2FP.F16.F32.PACK_AB R25, R9, R46 ;  /* 0x0000002e0919723e */ /* 0x000fe200000000ff */
[----:B------:R-:W-:Y:S01]  /*61d0*/  STSM.16.M88.2 [R2+0x2d500], R14 ;  /* 0x02d5000e02007844 */ /* 0x000fe20000000100 */
[C---:B--2---:R-:W-:Y:S01]  /*61e0*/  F2FP.F16.F32.PACK_AB R29, R48.reuse, R27 ;  /* 0x0000001b301d723e */ /* 0x044fe200000000ff */
[----:B------:R-:W-:Y:S01]  /*61f0*/  FMUL.FTZ R219, R48, R219 ;  /* 0x000000db30db7220 */ /* 0x000fe20000410000 */
[----:B------:R-:W-:-:S02]  /*6200*/  F2FP.F16.F32.PACK_AB R27, R49, R47 ;  /* 0x0000002f311b723e */ /* 0x000fc400000000ff */
[----:B------:R-:W-:Y:S01]  /*6210*/  F2FP.F16.F32.PACK_AB R37, R51, R40 ;  /* 0x000000283325723e */ /* 0x000fe200000000ff */
[----:B------:R-:W-:Y:S01]  /*6220*/  STSM.16.M88.2 [R2+0x2dd00], R28 ;  /* 0x02dd001c02007844 */ /* 0x000fe20000000100 */
[----:B------:R-:W-:Y:S01]  /*6230*/  FMUL.FTZ R219, R22, R219 ;  /* 0x000000db16db7220 */ /* 0x000fe20000410000 */
[----:B------:R-:W-:Y:S02]  /*6240*/  IMAD R22, R4, 0x2000, R5 ;  /* 0x0000200004167824 */ /* 0x000fe400078e0205 */
[----:B------:R-:W-:Y:S01]  /*6250*/  STSM.16.M88.2 [R2+0x2e500], R26 ;  /* 0x02e5001a02007844 */ /* 0x000fe20000000100 */
[----:B-1----:R-:W-:Y:S01]  /*6260*/  VIADD R6, R13, 0x10 ;  /* 0x000000100d067836 */ /* 0x002fe20000000000 */
[----:B------:R-:W-:Y:S01]  /*6270*/  F2FP.F16.F32.PACK_AB R9, R219, R32 ;  /* 0x00000020db09723e */ /* 0x000fe200000000ff */
[----:B------:R1:W-:Y:S06]  /*6280*/  MEMBAR.ALL.CTA ;  /* 0x0000000000007992 */ /* 0x0003ec0000008000 */
[----:B-1----:R-:W1:Y:S01]  /*6290*/  FENCE.VIEW.ASYNC.S ;  /* 0x00000000000073c6 */ /* 0x002e620000000000 */
[----:B------:R-:W-:-:S02]  /*62a0*/  SHF.R.U32.HI R5, RZ, 0x4, R22 ;  /* 0x00000004ff057819 */ /* 0x000fc40000011616 */
[----:B------:R-:W-:Y:S01]  /*62b0*/  R2UR UR50, R6 ;  /* 0x00000000063272ca */ /* 0x000fe200000e0000 */
[----:B------:R-:W-:Y:S01]  /*62c0*/  VIADD R6, R13, 0x110 ;  /* 0x000001100d067836 */ /* 0x000fe20000000000 */
[----:B------:R-:W-:Y:S01]  /*62d0*/  LOP3.LUT R23, R5, 0x3fff, RZ, 0xc0, !PT ;  /* 0x00003fff05177812 */ /* 0x000fe200078ec0ff */
[----:B------:R-:W-:-:S03]  /*62e0*/  VIADD R5, R13, 0x200 ;  /* 0x000002000d057836 */ /* 0x000fc60000000000 */
[----:B------:R-:W-:Y:S02]  /*62f0*/  R2UR UR56, R23 ;  /* 0x00000000173872ca */ /* 0x000fe400000e0000 */
        /* <DEDUP_REMOVED lines=10> */
[----:B-1----:R-:W-:Y:S01]  /*63a0*/  BAR.SYNC.DEFER_BLOCKING 0x9, 0x100 ;  /* 0x0244000000007b1d */ /* 0x002fe20000010000 */
        /* <DEDUP_REMOVED lines=12> */
[----:B------:R-:W-:Y:S02]  /*6470*/  LOP3.LUT R216, R6, 0x3fff, RZ, 0xc0, !PT ;  /* 0x00003fff06d87812 */ /* 0x000fe400078ec0ff */
[----:B------:R-:W-:-:S02]  /*6480*/  MOV R7, UR30 ;  /* 0x0000001e00077c02 */ /* 0x000fc40008000f00 */
        /* <DEDUP_REMOVED lines=19> */
[----:B-1----:R-:W-:-:S03]  /*65c0*/  VIADD R10, R13, 0xb0 ;  /* 0x000000b00d0a7836 */ /* 0x002fc60000000000 */
[----:B------:R-:W-:Y:S01]  /*65d0*/  HGMMA.64x16x16.F32 R56, gdesc[UR56].tnspA.tnspB, R56 ;  /* 0x60200000383879f0 */ /* 0x000fe20008700838 */
[----:B--2---:R-:W-:Y:S01]  /*65e0*/  VIADD R8, R23, 0x180 ;  /* 0x0000018017087836 */ /* 0x004fe20000000000 */
[----:B------:R-:W-:Y:S01]  /*65f0*/  SHF.R.U32.HI R5, RZ, 0x4, R5 ;  /* 0x00000004ff057819 */ /* 0x000fe20000011605 */
[----:B------:R-:W-:Y:S01]  /*6600*/  VIADD R9, R13, 0x30 ;  /* 0x000000300d097836 */ /* 0x000fe20000000000 */
[----:B------:R-:W-:Y:S01]  /*6610*/  HGMMA.64x16x16.F32 R64, gdesc[UR12].tnspA.tnspB, R64 ;  /* 0x602000000c4079f0 */ /* 0x000fe20008700840 */
[----:B------:R-:W-:Y:S01]  /*6620*/  UMOV UR12, UR14 ;  /* 0x0000000e000c7c82 */ /* 0x000fe20008000000 */
[----:B------:R-:W-:Y:S01]  /*6630*/  LOP3.LUT R5, R5, 0x3fff, RZ, 0xc0, !PT ;  /* 0x00003fff05057812 */ /* 0x000fe200078ec0ff */
        /* <DEDUP_REMOVED lines=48> */
[----:B------:R-:W-:Y:S01]  /*6940*/  VIADD R8, R13, 0x130 ;  /* 0x000001300d087836 */ /* 0x000fe20000000000 */
        /* <DEDUP_REMOVED lines=43> */
[----:B-1----:R-:W1:Y:S01]  /*6c00*/  FENCE.VIEW.ASYNC.S ;  /* 0x00000000000073c6 */ /* 0x002e620000000000 */
[----:B------:R-:W-:Y:S01]  /*6c10*/  R2UR UR4, R8 ;  /* 0x00000000080472ca */ /* 0x000fe200000e0000 */
[----:B------:R-:W-:Y:S01]  /*6c20*/  VIADD R8, R5, 0x100 ;  /* 0x0000010005087836 */ /* 0x000fe20000000000 */
[----:B------:R-:W-:Y:S01]  /*6c30*/  R2UR UR5, R9 ;  /* 0x00000000090572ca */ /* 0x000fe200000e0000 */
[----:B------:R-:W-:Y:S01]  /*6c40*/  VIADD R9, R6, 0x100 ;  /* 0x0000010006097836 */ /* 0x000fe20000000000 */
[----:B-1----:R-:W-:Y:S06]  /*6c50*/  BAR.SYNC.DEFER_BLOCKING 0x9, 0x100 ;  /* 0x0244000000007b1d */ /* 0x002fec0000010000 */
[----:B---3--:R-:W-:-:S06]  /*6c60*/  WARPGROUP.ARRIVE ;  /* 0x00000000000079c5 */ /* 0x008fcc0000000000 */
        /* <DEDUP_REMOVED lines=33> */
[----:B------:R-:W-:Y:S01]  /*6e80*/  VIADD R6, R23, 0x480 ;  /* 0x0000048017067836 */ /* 0x000fe20000000000 */
[----:B------:R-:W-:Y:S05]  /*6e90*/  HGMMA.64x64x16.F32 R24, gdesc[UR28].tnspA, R24 ;  /* 0x20e000001c1879f0 */ /* 0x000fea0008700818 */
        /* <DEDUP_REMOVED lines=10> */
[----:B------:R-:W-:Y:S01]  /*6f40*/  UMOV UR29, 0x40000040 ;  /* 0x40000040001d7882 */ /* 0x000fe20000000000 */
[----:B------:R-:W-:Y:S01]  /*6f50*/  R2UR UR30, R7 ;  /* 0x00000000071e72ca */ /* 0x000fe200000e0000 */
[----:B------:R-:W-:-:S02]  /*6f60*/  UMOV UR25, UR29 ;  /* 0x0000001d00197c82 */ /* 0x000fc40008000000 */
        /* <DEDUP_REMOVED lines=19> */
[----:B------:R-:W-:Y:S01]  /*70a0*/  SHF.R.U32.HI R22, RZ, 0x4, R22 ;  /* 0x00000004ff167819 */ /* 0x000fe20000011616 */
[----:B------:R-:W-:Y:S01]  /*70b0*/  VIADD R23, R23, 0x580 ;  /* 0x0000058017177836 */ /* 0x000fe20000000000 */
[----:B------:R-:W-:-:S02]  /*70c0*/  ULDC.64 UR56, c[0x0][0x208] ;  /* 0x0000820000387ab9 */ /* 0x000fc40000000a00 */
[----:B------:R-:W-:Y:S01]  /*70d0*/  R2UR UR28, R6 ;  /* 0x00000000061c72ca */ /* 0x000fe200000e0000 */
[----:B------:R-:W-:Y:S01]  /*70e0*/  IMAD.SHL.U32 R6, R16, 0x4000, RZ ;  /* 0x0000400010067824 */ /* 0x000fe200078e00ff */
[----:B------:R-:W-:-:S04]  /*70f0*/  R2UR UR8, R23 ;  /* 0x00000000170872ca */ /* 0x000fc800000e0000 */
[----:B------:R-:W-:-:S04]  /*7100*/  IADD3 R7, P1, R6, R230, RZ ;  /* 0x000000e606077210 */ /* 0x000fc80007f3e0ff */
[----:B------:R-:W-:Y:S02]  /*7110*/  LEA.HI.X.SX32 R218, R6, R233, 0x1, P1 ;  /* 0x000000e906da7211 */ /* 0x000fe400008f0eff */
[C---:B------:R-:W-:Y:S01]  /*7120*/  LEA R6, P1, R7.reuse, UR4, 0x2 ;  /* 0x0000000407067c11 */ /* 0x040fe2000f8210ff */
        /* <DEDUP_REMOVED lines=40> */
[----:B-1----:R-:W-:Y:S01]  /*73b0*/  LOP3.LUT R24, R216, 0x80000, RZ, 0xfc, !PT ;  /* 0x00080000d8187812 */ /* 0x002fe200078efcff */
        /* <DEDUP_REMOVED lines=151> */
.L_x_267:
        /* <DEDUP_REMOVED lines=10> */
[----:B-1----:R-:W-:-:S06]  /*7dd0*/  WARPGROUP.ARRIVE ;  /* 0x00000000000079c5 */ /* 0x002fcc0000000000 */
        /* <DEDUP_REMOVED lines=101> */
.L_x_268:
        /* <DEDUP_REMOVED lines=94> */
.L_x_256:
[----:B------:R-:W-:Y:S05]  /*8a10*/  @P0 BRA `(.L_x_252) ;  /* 0x00000028003c0947 */ /* 0x000fea0003800000 */
[----:B------:R-:W2:Y:S01]  /*8a20*/  LDC.64 R2, c[0x0][0x878] ;  /* 0x00021e00ff027b82 */ /* 0x000ea20000000a00 */
[----:B------:R-:W-:Y:S01]  /*8a30*/  ULDC.64 UR4, c[0x0][0x208] ;  /* 0x0000820000047ab9 */ /* 0x000fe20000000a00 */
[----:B------:R-:W3:Y:S06]  /*8a40*/  S2R R22, SR_TID.X ;  /* 0x0000000000167919 */ /* 0x000eec0000002100 */
[----:B------:R-:W4:Y:S01]  /*8a50*/  LDC R0, c[0x0][0x850] ;  /* 0x00021400ff007b82 */ /* 0x000f220000000800 */
[----:B------:R-:W5:Y:S01]  /*8a60*/  S2R R7, SR_CTAID.Y ;  /* 0x0000000000077919 */ /* 0x000f620000002600 */
[----:B------:R-:W5:Y:S06]  /*8a70*/  S2R R8, SR_CTAID.X ;  /* 0x0000000000087919 */ /* 0x000f6c0000002500 */
[----:B------:R-:W5:Y:S01]  /*8a80*/  LDC.64 R10, c[0x0][0x818] ;  /* 0x00020600ff0a7b82 */ /* 0x000f620000000a00 */
[----:B--2---:R-:W-:-:S07]  /*8a90*/  ISETP.NE.U32.AND P0, PT, R2, RZ, PT ;  /* 0x000000ff0200720c */ /* 0x004fce0003f05070 */
[----:B------:R-:W2:Y:S01]  /*8aa0*/  LDC.64 R14, c[0x0][0x840] ;  /* 0x00021000ff0e7b82 */ /* 0x000ea20000000a00 */
[----:B------:R-:W-:-:S07]  /*8ab0*/  ISETP.NE.AND.EX P0, PT, R3, RZ, PT, P0 ;  /* 0x000000ff0300720c */ /* 0x000fce0003f05300 */
[----:B------:R-:W2:Y:S08]  /*8ac0*/  LDC.64 R12, c[0x0][0x820] ;  /* 0x00020800ff0c7b82 */ /* 0x000eb00000000a00 */
[----:B------:R-:W3:Y:S08]  /*8ad0*/  @P0 LDC.64 R2, c[0x0][0x878] ;  /* 0x00021e00ff020b82 */ /* 0x000ef00000000a00 */
[----:B-1----:R-:W1:Y:S08]  /*8ae0*/  LDC.64 R16, c[0x0][0x848] ;  /* 0x00021200ff107b82 */ /* 0x002e700000000a00 */
[----:B------:R-:W1:Y:S01]  /*8af0*/  LDC.64 R18, c[0x0][0x800] ;  /* 0x00020000ff127b82 */ /* 0x000e620000000a00 */
[----:B---3--:R-:W-:-:S07]  /*8b00*/  @P0 IMAD.WIDE R2, R235, 0x4, R2 ;  /* 0x00000004eb020825 */ /* 0x008fce00078e0202 */
[----:B------:R-:W3:Y:S01]  /*8b10*/  LDC.64 R20, c[0x0][0x828] ;  /* 0x00020a00ff147b82 */ /* 0x000ee20000000a00 */
[----:B------:R5:W2:Y:S01]  /*8b20*/  @P0 LDG.E R2, desc[UR4][R2.64] ;  /* 0x0000000402020981 */ /* 0x000aa2000c1e1900 */
[----:B------:R-:W-:-:S06]  /*8b30*/  VIADD R23, R22, 0xffffff80 ;  /* 0xffffff8016177836 */ /* 0x000fcc0000000000 */
[----:B------:R-:W-:Y:S01]  /*8b40*/  BAR.SYNC.DEFER_BLOCKING 0x1, 0x100 ;  /* 0x0044000000007b1d */ /* 0x000fe20000010000 */
[----:B----4-:R-:W-:Y:S02]  /*8b50*/  ISETP.NE.AND P1, PT, R0, 0x1, PT ;  /* 0x000000010000780c */ /* 0x010fe40003f25270 */
[----:B------:R-:W-:-:S05]  /*8b60*/  SHF.R.S32.HI R0, RZ, 0x1f, R23 ;  /* 0x0000001fff007819 */ /* 0x000fca0000011417 */
[----:B------:R-:W4:Y:S01]  /*8b70*/  S2UR UR5, SR_CgaCtaId ;  /* 0x00000000000579c3 */ /* 0x000f220000008800 */
[----:B------:R-:W-:Y:S01]  /*8b80*/  LEA.HI R6, R0, R23, RZ, 0x7 ;  /* 0x0000001700067211 */ /* 0x000fe200078f38ff */
[----:B------:R-:W-:Y:S01]  /*8b90*/  UMOV UR4, 0x400 ;  /* 0x0000040000047882 */ /* 0x000fe20000000000 */
[----:B------:R-:W-:Y:S02]  /*8ba0*/  BSSY B1, `(.L_x_270) ;  /* 0x0000054000017945 */ /* 0x000fe40003800000 */
[----:B------:R-:W-:Y:S02]  /*8bb0*/  LOP3.LUT R0, R6, 0x3fffff80, RZ, 0xc0, !PT ;  /* 0x3fffff8006007812 */ /* 0x000fe400078ec0ff */
[----:B-----5:R-:W-:Y:S01]  /*8bc0*/  SHF.R.S32.HI R3, RZ, 0x7, R6 ;  /* 0x00000007ff037819 */ /* 0x020fe20000011406 */
[----:B------:R-:W5:Y:S02]  /*8bd0*/  @P1 LDC R4, c[0x0][0x854] ;  /* 0x00021500ff041b82 */ /* 0x000f640000000800 */
[----:B------:R-:W-:-:S04]  /*8be0*/  IMAD.IADD R0, R23, 0x1, -R0 ;  /* 0x0000000117007824 */ /* 0x000fc800078e0a00 */
[----:B------:R-:W-:Y:S02]  /*8bf0*/  IMAD R0, R3, 0xa00, R0 ;  /* 0x00000a0003007824 */ /* 0x000fe400078e0200 */
[----:B------:R-:W1:Y:S02]  /*8c00*/  @P1 LDC R5, c[0x0][0x858] ;  /* 0x00021600ff051b82 */ /* 0x000e640000000800 */
[----:B------:R-:W-:Y:S01]  /*8c10*/  IMAD.SHL.U32 R3, R0, 0x4, RZ ;  /* 0x0000000400037824 */ /* 0x000fe200078e00ff */
[----:B----4-:R-:W-:-:S06]  /*8c20*/  ULEA UR4, UR5, UR4, 0x18 ;  /* 0x0000000405047291 */ /* 0x010fcc000f8ec03f */
[----:B------:R-:W-:Y:S01]  /*8c30*/  LEA R6, R3, UR4, 0x2 ;  /* 0x0000000403067c11 */ /* 0x000fe2000f8e10ff */
[----:B-----5:R-:W-:-:S04]  /*8c40*/  @P1 IMAD.HI.U32 R0, R7, R4, RZ ;  /* 0x0000000407001227 */ /* 0x020fc800078e00ff */
[----:B------:R4:W-:Y:S04]  /*8c50*/  STS.128 [R6], R56 ;  /* 0x0000003806007388 */ /* 0x0009e80000000c00 */
[----:B------:R4:W-:Y:S01]  /*8c60*/  STS.128 [R6+0x800], R60 ;  /* 0x0008003c06007388 */ /* 0x0009e20000000c00 */
[----:B-1----:R-:W-:Y:S01]  /*8c70*/  @P1 SHF.R.U32.HI R7, RZ, R5, R0 ;  /* 0x00000005ff071219 */ /* 0x002fe20000011600 */
[----:B------:R-:W-:Y:S02]  /*8c80*/  IMAD R5, R8, 0x5000, RZ ;  /* 0x0000500008057824 */ /* 0x000fe400078e02ff */
[----:B------:R4:W-:Y:S01]  /*8c90*/  STS.128 [R6+0x1000], R96 ;  /* 0x0010006006007388 */ /* 0x0009e20000000c00 */
[----:B------:R-:W-:-:S03]  /*8ca0*/  SHF.R.S32.HI R9, RZ, 0x1f, R7 ;  /* 0x0000001fff097819 */ /* 0x000fc60000011407 */
[----:B------:R4:W-:Y:S02]  /*8cb0*/  STS.128 [R6+0x1800], R100 ;  /* 0x0018006406007388 */ /* 0x0009e40000000c00 */
[----:B------:R-:W-:Y:S02]  /*8cc0*/  IMAD R0, R9, R10, RZ ;  /* 0x0000000a09007224 */ /* 0x000fe400078e02ff */
        /* <DEDUP_REMOVED lines=17> */
[----:B-1----:R-:W1:Y:S01]  /*8de0*/  FENCE.VIEW.ASYNC.S ;  /* 0x00000000000073c6 */ /* 0x002e620000000000 */
[----:B--2---:R-:W-:-:S04]  /*8df0*/  @P0 IMAD R2, R235, 0x50, R2 ;  /* 0x00000050eb020824 */ /* 0x004fc800078e0202 */
[----:B------:R-:W-:-:S05]  /*8e00*/  @P0 IMAD.HI R2, R2, 0x66666667, RZ ;  /* 0x6666666702020827 */ /* 0x000fca00078e02ff */
[----:B------:R-:W-:-:S04]  /*8e10*/  @P0 SHF.R.U32.HI R3, RZ, 0x1f, R2 ;  /* 0x0000001fff030819 */ /* 0x000fc80000011602 */
[----:B------:R-:W-:-:S05]  /*8e20*/  @P0 LEA.HI.SX32 R3, R2, R3, 0x1b ;  /* 0x0000000302030211 */ /* 0x000fca00078fdaff */
[----:B------:R-:W-:-:S05]  /*8e30*/  @P0 IMAD R2, R3, 0x5000, RZ ;  /* 0x0000500003020824 */ /* 0x000fca00078e02ff */
[----:B------:R-:W-:Y:S02]  /*8e40*/  @P0 SHF.R.S32.HI R3, RZ, 0x1f, R2 ;  /* 0x0000001fff030819 */ /* 0x000fe40000011402 */
[----:B------:R-:W-:Y:S01]  /*8e50*/  @!P0 CS2R R2, SRZ ;  /* 0x0000000000028805 */ /* 0x000fe2000001ff00 */
[----:B-1----:R-:W-:Y:S05]  /*8e60*/  BAR.SYNC.DEFER_BLOCKING 0x1, 0x100 ;  /* 0x0044000000007b1d */ /* 0x002fea0000010000 */
[----:B------:R-:W-:Y:S01]  /*8e70*/  IADD3 R4, P1, R5, R2, RZ ;  /* 0x0000000205047210 */ /* 0x000fe20007f3e0ff */
[----:B------:R-:W-:Y:S02]  /*8e80*/  IMAD R2, R9, R14, RZ ;  /* 0x0000000e09027224 */ /* 0x000fe400078e02ff */
[----:B------:R-:W-:Y:S01]  /*8e90*/  IMAD R9, R7, R11, R0 ;  /* 0x0000000b07097224 */ /* 0x000fe200078e0200 */
[----:B------:R-:W-:Y:S01]  /*8ea0*/  LEA.HI.X.SX32 R5, R5, R3, 0x1, P1 ;  /* 0x0000000305057211 */ /* 0x000fe200008f0eff */
[----:B------:R-:W-:-:S02]  /*8eb0*/  IMAD R11, R7, R15, R2 ;  /* 0x0000000f070b7224 */ /* 0x000fc400078e0202 */
[----:B------:R-:W-:-:S04]  /*8ec0*/  IMAD.WIDE.U32 R2, R7, R10, R4 ;  /* 0x0000000a07027225 */ /* 0x000fc800078e0004 */
[----:B------:R-:W-:Y:S01]  /*8ed0*/  IMAD.WIDE.U32 R4, R7, R14, R4 ;  /* 0x0000000e07047225 */ /* 0x000fe200078e0004 */
[----:B------:R-:W-:Y:S02]  /*8ee0*/  SHF.R.S32.HI R7, RZ, 0x1f, R235 ;  /* 0x0000001fff077819 */ /* 0x000fe400000114eb */
[----:B------:R-:W-:Y:S01]  /*8ef0*/  SEL R235, R235, RZ, !P0 ;  /* 0x000000ffebeb7207 */ /* 0x000fe20004000000 */
[----:B------:R-:W-:Y:S01]  /*8f00*/  IMAD.IADD R3, R3, 0x1, R9 ;  /* 0x0000000103037824 */ /* 0x000fe200078e0209 */
[----:B------:R-:W-:Y:S01]  /*8f10*/  SEL R7, R7, RZ, !P0 ;  /* 0x000000ff07077207 */ /* 0x000fe20004000000 */
[----:B------:R-:W-:Y:S01]  /*8f20*/  IMAD.IADD R5, R5, 0x1, R11 ;  /* 0x0000000105057824 */ /* 0x000fe200078e020b */
[----:B------:R-:W-:Y:S01]  /*8f30*/  ISETP.NE.AND P0, PT, R23, RZ, PT ;  /* 0x000000ff1700720c */ /* 0x000fe20003f05270 */
[----:B------:R-:W-:-:S04]  /*8f40*/  IMAD.WIDE.U32 R2, R235, R12, R2 ;  /* 0x0000000ceb027225 */ /* 0x000fc800078e0002 */
[C---:B------:R-:W-:Y:S01]  /*8f50*/  IMAD R0, R7.reuse, R12, RZ ;  /* 0x0000000c07007224 */ /* 0x040fe200078e02ff */
[----:B------:R-:W-:Y:S01]  /*8f60*/  LEA R18, P1, R2, R18, 0x2 ;  /* 0x0000001202127211 */ /* 0x000fe200078210ff */
[-C--:B------:R-:W-:Y:S02]  /*8f70*/  IMAD R8, R7, R16.reuse, RZ ;  /* 0x0000001007087224 */ /* 0x080fe400078e02ff */
[----:B------:R-:W-:-:S04]  /*8f80*/  IMAD.WIDE.U32 R4, R235, R16, R4 ;  /* 0x00000010eb047225 */ /* 0x000fc800078e0004 */
[C---:B------:R-:W-:Y:S01]  /*8f90*/  IMAD R7, R235.reuse, R13, R0 ;  /* 0x0000000deb077224 */ /* 0x040fe200078e0200 */
[----:B---3--:R-:W-:Y:S01]  /*8fa0*/  LEA R20, P2, R4, R20, 0x2 ;  /* 0x0000001404147211 */ /* 0x008fe200078410ff */
[----:B------:R-:W-:Y:S02]  /*8fb0*/  IMAD R235, R235, R17, R8 ;  /* 0x00000011ebeb7224 */ /* 0x000fe400078e0208 */
[----:B------:R-:W-:Y:S02]  /*8fc0*/  IMAD.IADD R3, R3, 0x1, R7 ;  /* 0x0000000103037824 */ /* 0x000fe400078e0207 */
[----:B------:R-:W-:-:S03]  /*8fd0*/  IMAD.IADD R0, R5, 0x1, R235 ;  /* 0x0000000105007824 */ /* 0x000fc600078e02eb */
[----:B------:R-:W-:Y:S02]  /*8fe0*/  LEA.HI.X R3, R2, R19, R3, 0x2, P1 ;  /* 0x0000001302037211 */ /* 0x000fe400008f1403 */
[----:B------:R-:W-:Y:S01]  /*8ff0*/  LEA.HI.X R0, R4, R21, R0, 0x2, P2 ;  /* 0x0000001504007211 */ /* 0x000fe200010f1400 */
[----:B----4-:R-:W-:Y:S06]  /*9000*/  @P0 BRA `(.L_x_271) ;  /* 0x0000000000340947 */ /* 0x010fec0003800000 */
[----:B------:R-:W-:Y:S01]  /*9010*/  R2UR UR6, R20 ;  /* 0x00000000140672ca */ /* 0x000fe200000e0000 */
[----:B------:R-:W-:Y:S01]  /*9020*/  UMOV UR5, 0x1400 ;  /* 0x0000140000057882 */ /* 0x000fe20000000000 */
[----:B------:R-:W-:Y:S01]  /*9030*/  R2UR UR7, R0 ;  /* 0x00000000000772ca */ /* 0x000fe200000e0000 */
[----:B------:R-:W-:Y:S01]  /*9040*/  UMOV UR8, 0x0 ;  /* 0x0000000000087882 */ /* 0x000fe20000000000 */
[----:B------:R-:W-:Y:S01]  /*9050*/  PLOP3.LUT P0, PT, PT, PT, PT, 0x80, 0x0 ;  /* 0x000000000000781c */ /* 0x000fe20003f0f070 */
[----:B------:R-:W-:-:S12]  /*9060*/  UMOV UR9, 0x14f00000 ;  /* 0x14f0000000097882 */ /* 0x000fd80000000000 */
.L_x_272:
[----:B------:R-:W-:Y:S01]  /*9070*/  @P0 ELECT P1, URZ, PT ;  /* 0x00000000003f082f */ /* 0x000fe20003820000 */
[----:B------:R1:W-:-:S12]  /*9080*/  UBLKRED.G.S.ADD.F32.RN [UR6], [UR4], UR5, desc[UR8] ;  /* 0x00000806040073bb */ /* 0x0003d800080a1405 */
[----:B------:R-:W-:Y:S02]  /*9090*/  @P1 PLOP3.LUT P0, PT, P1, PT, PT, 0x8, 0x0 ;  /* 0x000000000000181c */ /* 0x000fe40000f0e170 */
[----:B------:R-:W-:-:S11]  /*90a0*/  PLOP3.LUT P1, PT, PT, PT, PT, 0x8, 0x0 ;  /* 0x000000000000781c */ /* 0x000fd60003f2e170 */
[----:B-1----:R-:W-:Y:S05]  /*90b0*/  @P0 BRA.U.ANY `(.L_x_272) ;  /* 0xfffffffd00ec0947 */ /* 0x002fea000393ffff */
[----:B------:R0:W-:Y:S01]  /*90c0*/  UTMACMDFLUSH ;  /* 0x00000000000079b7 */ /* 0x0001e20000000000 */
[----:B------:R-:W-:-:S04]  /*90d0*/  DEPBAR.LE SB0, 0x0 ;  /* 0x000080000000791a */ /* 0x000fc80000000000 */
.L_x_271:
[----:B------:R-:W-:Y:S05]  /*90e0*/  BSYNC B1 ;  /* 0x0000000000017941 */ /* 0x000fea0003800000 */
.L_x_270:
[----:B------:R-:W-:Y:S01]  /*90f0*/  BAR.SYNC.DEFER_BLOCKING 0x1, 0x100 ;  /* 0x0044000000007b1d */ /* 0x000fe20000010000 */
[----:B------:R-:W-:-:S05]  /*9100*/  ISETP.NE.AND P0, PT, R22, 0x80, PT ;  /* 0x000000801600780c */ /* 0x000fca0003f05270 */
        /* <DEDUP_REMOVED lines=21> */
[----:B-1----:R-:W1:Y:S02]  /*9260*/  FENCE.VIEW.ASYNC.S ;  /* 0x00000000000073c6 */ /* 0x002e640000000000 */
[----:B-1----:R-:W-:Y:S06]  /*9270*/  BAR.SYNC.DEFER_BLOCKING 0x1, 0x100 ;  /* 0x0044000000007b1d */ /* 0x002fec0000010000 */
[----:B------:R-:W-:Y:S05]  /*9280*/  @P0 BRA `(.L_x_252) ;  /* 0x0000002000200947 */ /* 0x000fea0003800000 */
[----:B------:R-:W-:Y:S01]  /*9290*/  R2UR UR6, R18 ;  /* 0x00000000120672ca */ /* 0x000fe200000e0000 */
[----:B------:R-:W-:Y:S01]  /*92a0*/  UMOV UR5, 0x1400 ;  /* 0x0000140000057882 */ /* 0x000fe20000000000 */
[----:B------:R-:W-:Y:S01]  /*92b0*/  R2UR UR7, R3 ;  /* 0x00000000030772ca */ /* 0x000fe200000e0000 */
[----:B------:R-:W-:Y:S01]  /*92c0*/  UMOV UR8, 0x0 ;  /* 0x0000000000087882 */ /* 0x000fe20000000000 */
[----:B------:R-:W-:Y:S01]  /*92d0*/  PLOP3.LUT P0, PT, PT, PT, PT, 0x80, 0x0 ;  /* 0x000000000000781c */ /* 0x000fe20003f0f070 */
[----:B------:R-:W-:-:S12]  /*92e0*/  UMOV UR9, 0x14f00000 ;  /* 0x14f0000000097882 */ /* 0x000fd80000000000 */
.L_x_273:
[----:B------:R-:W-:Y:S01]  /*92f0*/  @P0 ELECT P1, URZ, PT ;  /* 0x00000000003f082f */ /* 0x000fe20003820000 */
[----:B------:R1:W-:-:S12]  /*9300*/  UBLKRED.G.S.ADD.F32.RN [UR6], [UR4], UR5, desc[UR8] ;  /* 0x00000806040073bb */ /* 0x0003d800080a1405 */
[----:B------:R-:W-:Y:S02]  /*9310*/  @P1 PLOP3.LUT P0, PT, P1, PT, PT, 0x8, 0x0 ;  /* 0x000000000000181c */ /* 0x000fe40000f0e170 */
[----:B------:R-:W-:-:S11]  /*9320*/  PLOP3.LUT P1, PT, PT, PT, PT, 0x8, 0x0 ;  /* 0x000000000000781c */ /* 0x000fd60003f2e170 */
[----:B-1----:R-:W-:Y:S05]  /*9330*/  @P0 BRA.U.ANY `(.L_x_273) ;  /* 0xfffffffd00ec0947 */ /* 0x002fea000393ffff */
[----:B------:R0:W-:Y:S01]  /*9340*/  UTMACMDFLUSH ;  /* 0x00000000000079b7 */ /* 0x0001e20000000000 */
[----:B------:R-:W-:-:S04]  /*9350*/  DEPBAR.LE SB0, 0x0 ;  /* 0x000080000000791a */ /* 0x000fc80000000000 */
[----:B------:R-:W-:Y:S05]  /*9360*/  BRA `(.L_x_252) ;  /* 0x0000001c00e87947 */ /* 0x000fea0003800000 */
.L_x_247:
[----:B------:R-:W-:-:S08]  /*9370*/  NOP ;  /* 0x0000000000007918 */ /* 0x000fd00000000000 */
[----:B------:R-:W1:-:S00]  /*9380*/  USETMAXREG.DEALLOC.CTAPOOL 0x18 ;  /* 0x00000018000079c8 */ /* 0x000e4000080e0500 */
[----:B-1----:R-:W-:-:S06]  /*9390*/  LOP3.LUT R0, R0, 0x3, RZ, 0xc0, !PT ;  /* 0x0000000300007812 */ /* 0x002fcc00078ec0ff */
[----:B------:R-:W1:Y:S02]  /*93a0*/  SHFL.IDX PT, R0, R0, RZ, 0x1f ;  /* 0x00001fff00007589 */ /* 0x000e6400000e0000 */
[----:B-1----:R-:W-:-:S13]  /*93b0*/  ISETP.NE.AND P0, PT, R0, RZ, PT ;  /* 0x000000ff0000720c */ /* 0x002fda0003f05270 */
[----:B------:R-:W-:Y:S05]  /*93c0*/  @P0 BRA `(.L_x_252) ;  /* 0x0000001c00d00947 */ /* 0x000fea0003800000 */
[----:B------:R-:W-:Y:S01]  /*93d0*/  ULDC.64 UR4, c[0x0][0x8e0] ;  /* 0x0002380000047ab9 */ /* 0x000fe20000000a00 */
[----:B------:R-:W1:Y:S01]  /*93e0*/  S2R R9, SR_CTAID.Z ;  /* 0x0000000000097919 */ /* 0x000e620000002700 */
[----:B------:R-:W-:Y:S01]  /*93f0*/  ISETP.NE.U32.AND P0, PT, RZ, UR4, PT ;  /* 0x00000004ff007c0c */ /* 0x000fe2000bf05070 */
[----:B------:R-:W2:Y:S03]  /*9400*/  S2UR UR20, SR_CTAID.Y ;  /* 0x00000000001479c3 */ /* 0x000ea60000002600 */
[----:B------:R-:W-:-:S13]  /*9410*/  ISETP.NE.AND.EX P0, PT, RZ, UR5, PT, P0 ;  /* 0x00000005ff007c0c */ /* 0x000fda000bf05300 */
[----:B------:R-:W-:Y:S05]  /*9420*/  @!P0 BRA `(.L_x_274) ;  /* 0x0000000000148947 */ /* 0x000fea0003800000 */
[----:B------:R-:W1:Y:S01]  /*9430*/  LDC.64 R2, c[0x0][0x8e0] ;  /* 0x00023800ff027b82 */ /* 0x000e620000000a00 */
[----:B------:R-:W-:Y:S01]  /*9440*/  ULDC.64 UR4, c[0x0][0x208] ;  /* 0x0000820000047ab9 */ /* 0x000fe20000000a00 */
[----:B-1----:R-:W-:-:S05]  /*9450*/  IMAD.WIDE R2, R9, 0x4, R2 ;  /* 0x0000000409027825 */ /* 0x002fca00078e0202 */
[----:B------:R1:W5:Y:S01]  /*9460*/  LDG.E R0, desc[UR4][R2.64] ;  /* 0x0000000402007981 */ /* 0x000362000c1e1900 */
[----:B------:R-:W-:Y:S05]  /*9470*/  BRA `(.L_x_275) ;  /* 0x0000000000307947 */ /* 0x000fea0003800000 */
.L_x_274:
[----:B------:R-:W-:Y:S02]  /*9480*/  ULDC.64 UR4, c[0x0][0x8d8] ;  /* 0x0002360000047ab9 */ /* 0x000fe40000000a00 */
[----:B------:R-:W-:-:S04]  /*9490*/  ISETP.NE.U32.AND P0, PT, RZ, UR4, PT ;  /* 0x00000004ff007c0c */ /* 0x000fc8000bf05070 */
[----:B------:R-:W-:-:S13]  /*94a0*/  ISETP.NE.AND.EX P0, PT, RZ, UR5, PT, P0 ;  /* 0x00000005ff007c0c */ /* 0x000fda000bf05300 */
[----:B------:R-:W-:Y:S05]  /*94b0*/  @!P0 BRA `(.L_x_276) ;  /* 0x00000000001c8947 */ /* 0x000fea0003800000 */
[----:B------:R-:W1:Y:S01]  /*94c0*/  LDC.64 R2, c[0x0][0x8d8] ;  /* 0x00023600ff027b82 */ /* 0x000e620000000a00 */
[----:B------:R-:W-:Y:S01]  /*94d0*/  ULDC.64 UR4, c[0x0][0x208] ;  /* 0x0000820000047ab9 */ /* 0x000fe20000000a00 */
[----:B-1----:R-:W-:-:S05]  /*94e0*/  IMAD.WIDE R2, R9, 0x4, R2 ;  /* 0x0000000409027825 */ /* 0x002fca00078e0202 */
[----:B------:R-:W3:Y:S04]  /*94f0*/  LDG.E R0, desc[UR4][R2.64] ;  /* 0x0000000402007981 */ /* 0x000ee8000c1e1900 */
[----:B------:R-:W3:Y:S02]  /*9500*/  LDG.E R5, desc[UR4][R2.64+0x4] ;  /* 0x0000040402057981 */ /* 0x000ee4000c1e1900 */
[----:B---3--:R-:W-:Y:S01]  /*9510*/  IMAD.IADD R0, R5, 0x1, -R0 ;  /* 0x0000000105007824 */ /* 0x008fe200078e0a00 */
[----:B------:R-:W-:Y:S06]  /*9520*/  BRA `(.L_x_275) ;  /* 0x0000000000047947 */ /* 0x000fec0003800000 */
.L_x_276:
[----:B------:R-:W3:Y:S02]  /*9530*/  LDC R0, c[0x0][0x8c4] ;  /* 0x00023100ff007b82 */ /* 0x000ee40000000800 */
.L_x_275:
[----:B------:R-:W4:Y:S01]  /*9540*/  S2R R15, SR_CTAID.X ;  /* 0x00000000000f7919 */ /* 0x000f220000002500 */
[----:B------:R-:W-:Y:S02]  /*9550*/  IMAD.MOV.U32 R5, RZ, RZ, RZ ;  /* 0x000000ffff057224 */ /* 0x000fe400078e00ff */
[----:B------:R-:W-:Y:S02]  /*9560*/  IMAD.MOV.U32 R4, RZ, RZ, 0x1 ;  /* 0x00000001ff047424 */ /* 0x000fe400078e00ff */
[----:B----4-:R-:W-:-:S05]  /*9570*/  IMAD R15, R15, 0x50, RZ ;  /* 0x000000500f0f7824 */ /* 0x010fca00078e02ff */
[----:B---3-5:R-:W-:Y:S01]  /*9580*/  ISETP.GE.AND P0, PT, R15, R0, PT ;  /* 0x000000000f00720c */ /* 0x028fe20003f06270 */
[----:B------:R-:W-:-:S03]  /*9590*/  IMAD.MOV.U32 R0, RZ, RZ, 0x1 ;  /* 0x00000001ff007424 */ /* 0x000fc600078e00ff */
[----:B-1----:R-:W-:-:S04]  /*95a0*/  SEL R9, R9, 0xffffffff, !P0 ;  /* 0xffffffff09097807 */ /* 0x002fc80004000000 */
[----:B------:R-:W-:-:S13]  /*95b0*/  ISETP.GE.AND P0, PT, R9, RZ, PT ;  /* 0x000000ff0900720c */ /* 0x000fda0003f06270 */
[----:B------:R-:W-:Y:S05]  /*95c0*/  @!P0 BRA `(.L_x_277) ;  /* 0x0000001800d48947 */ /* 0x000fea0003800000 */
[----:B------:R-:W1:Y:S01]  /*95d0*/  LDC.64 R10, c[0x0][0x770] ;  /* 0x0001dc00ff0a7b82 */ /* 0x000e620000000a00 */
[----:B------:R-:W-:-:S07]  /*95e0*/  ULDC.64 UR6, c[0x0][0x208] ;  /* 0x0000820000067ab9 */ /* 0x000fce0000000a00 */
[----:B------:R-:W3:Y:S08]  /*95f0*/  LDC.64 R4, c[0x0][0x770] ;  /* 0x0001dc00ff047b82 */ /* 0x000ef00000000a00 */
[----:B------:R-:W4:Y:S01]  /*9600*/  LDC.64 R6, c[0x0][0x778] ;  /* 0x0001de00ff067b82 */ /* 0x000f220000000a00 */
[----:B-1----:R-:W-:-:S07]  /*9610*/  ISETP.NE.U32.AND P1, PT, R10, RZ, PT ;  /* 0x000000ff0a00720c */ /* 0x002fce0003f25070 */
[----:B------:R-:W1:Y:S01]  /*9620*/  LDC.64 R2, c[0x0][0x780] ;  /* 0x0001e000ff027b82 */ /* 0x000e620000000a00 */
[----:B------:R-:W-:Y:S01]  /*9630*/  ISETP.NE.AND.EX P1, PT, R11, RZ, PT, P1 ;  /* 0x000000ff0b00720c */ /* 0x000fe20003f25310 */
[----:B---3--:R-:W-:Y:S01]  /*9640*/  IMAD.WIDE R4, R9, 0x4, R4 ;  /* 0x0000000409047825 */ /* 0x008fe200078e0204 */
[----:B----4-:R-:W-:-:S11]  /*9650*/  ISETP.NE.U32.AND P0, PT, R6, RZ, PT ;  /* 0x000000ff0600720c */ /* 0x010fd60003f05070 */
[----:B------:R-:W3:Y:S01]  /*9660*/  @P1 LDG.E R13, desc[UR6][R4.64] ;  /* 0x00000006040d1981 */ /* 0x000ee2000c1e1900 */
[----:B------:R-:W-:-:S03]  /*9670*/  ISETP.NE.AND.EX P0, PT, R7, RZ, PT, P0 ;  /* 0x000000ff0700720c */ /* 0x000fc60003f05300 */
[----:B------:R-:W4:Y:S01]  /*9680*/  @P1 LDG.E R14, desc[UR6][R4.64] ;  /* 0x00000006040e1981 */ /* 0x000f22000c1e1900 */
[----:B-1----:R-:W-:-:S04]  /*9690*/  ISETP.NE.U32.AND P2, PT, R2, RZ, PT ;  /* 0x000000ff0200720c */ /* 0x002fc80003f45070 */
[----:B------:R-:W-:-:S05]  /*96a0*/  ISETP.NE.AND.EX P2, PT, R3, RZ, PT, P2 ;  /* 0x000000ff0300720c */ /* 0x000fca0003f45320 */
[----:B------:R-:W1:Y:S08]  /*96b0*/  @P0 LDC.64 R2, c[0x0][0x778] ;  /* 0x0001de00ff020b82 */ /* 0x000e700000000a00 */
[----:B------:R-:W2:Y:S01]  /*96c0*/  @P2 LDC.64 R6, c[0x0][0x780] ;  /* 0x0001e000ff062b82 */ /* 0x000ea20000000a00 */
[----:B------:R-:W-:Y:S01]  /*96d0*/  IMAD.MOV.U32 R12, RZ, RZ, RZ ;  /* 0x000000ffff0c7224 */ /* 0x000fe200078e00ff */
[----:B------:R-:W-:Y:S01]  /*96e0*/  ULDC UR4, c[0x0][0x280] ;  /* 0x0000a00000047ab9 */ /* 0x000fe20000000800 */
[----:B-1----:R-:W-:-:S05]  /*96f0*/  @P0 IMAD.WIDE R2, R9, 0x4, R2 ;  /* 0x0000000409020825 */ /* 0x002fca00078e0202 */
[----:B------:R2:W5:Y:S01]  /*9700*/  @P0 LDG.E R12, desc[UR6][R2.64] ;  /* 0x00000006020c0981 */ /* 0x000562000c1e1900 */
[----:B------:R-:W-:Y:S02]  /*9710*/  IMAD.U32 R8, RZ, RZ, UR4 ;  /* 0x00000004ff087e24 */ /* 0x000fe4000f8e00ff */
[----:B--2---:R-:W-:Y:S01]  /*9720*/  @P2 IMAD.WIDE R2, R9, 0x4, R6 ;  /* 0x0000000409022825 */ /* 0x004fe200078e0206 */
[----:B------:R-:W-:-:S04]  /*9730*/  VOTEU.ANY UP0, P1 ;  /* 0x00000000003f7886 */ /* 0x000fc80000800100 */
[----:B------:R1:W5:Y:S02]  /*9740*/  @P2 LDG.E R8, desc[UR6][R2.64] ;  /* 0x0000000602082981 */ /* 0x000364000c1e1900 */
[----:B-1----:R-:W-:Y:S01]  /*9750*/  CS2R R2, SRZ ;  /* 0x0000000000027805 */ /* 0x002fe2000001ff00 */
[----:B---3--:R-:W-:-:S05]  /*9760*/  @P1 IMAD R13, R9, 0x40, R13 ;  /* 0x00000040090d1824 */ /* 0x008fca00078e020d */
[----:B------:R-:W-:-:S04]  /*9770*/  @P1 SHF.R.S32.HI R6, RZ, 0x1f, R13 ;  /* 0x0000001fff061819 */ /* 0x000fc8000001140d */
[----:B------:R-:W-:-:S04]  /*9780*/  @P1 LEA.HI R6, R6, R13, RZ, 0x6 ;  /* 0x0000000d06061211 */ /* 0x000fc800078f30ff */
[----:B------:R-:W-:Y:S02]  /*9790*/  @P1 LOP3.LUT R6, R6, 0xffffffc0, RZ, 0xc0, !PT ;  /* 0xffffffc006061812 */ /* 0x000fe400078ec0ff */
[----:B----4-:R-:W-:Y:S02]  /*97a0*/  @P1 R2UR UR4, R14 ;  /* 0x000000000e0412ca */ /* 0x010fe400000e0000 */
        /* <DEDUP_REMOVED lines=9> */
.L_x_278:
        /* <DEDUP_REMOVED lines=8> */
[----:B------:R-:W1:Y:S01]  /*98c0*/  LDC.64 R12, c[0x0][0x720] ;  /* 0x0001c800ff0c7b82 */ /* 0x000e620000000a00 */
[----:B------:R-:W-:Y:S01]  /*98d0*/  ISETP.NE.U32.AND P1, PT, R10, RZ, PT ;  /* 0x000000ff0a00720c */ /* 0x000fe20003f25070 */
[----:B------:R-:W-:Y:S01]  /*98e0*/  UISETP.NE.AND UP0, UPT, UR5, 0x1, UPT ;  /* 0x000000010500788c */ /* 0x000fe2000bf05270 */
[----:B------:R-:W-:Y:S01]  /*98f0*/  R2UR UR11, R15 ;  /* 0x000000000f0b72ca */ /* 0x000fe200000e0000 */
[----:B------:R-:W-:Y:S01]  /*9900*/  VOTEU.ANY UP1, P0 ;  /* 0x00000000003f7886 */ /* 0x000fe20000020100 */
[----:B------:R-:W-:Y:S02]  /*9910*/  R2UR UR21, R9 ;  /* 0x00000000091572ca */ /* 0x000fe400000e0000 */
[----:B------:R-:W-:Y:S02]  /*9920*/  ELECT P0, URZ, PT ;  /* 0x00000000003f782f */ /* 0x000fe40003800000 */
[----:B------:R-:W-:Y:S01]  /*9930*/  ISETP.NE.AND.EX P1, PT, R11, RZ, PT, P1 ;  /* 0x000000ff0b00720c */ /* 0x000fe20003f25310 */
[----:B------:R-:W-:Y:S01]  /*9940*/  UMOV UR12, UR20 ;  /* 0x00000014000c7c82 */ /* 0x000fe20008000000 */
[----:B------:R-:W-:Y:S01]  /*9950*/  SHF.R.S32.HI R15, RZ, 0x1f, R9 ;  /* 0x0000001fff0f7819 */ /* 0x000fe20000011409 */
[----:B------:R-:W-:-:S02]  /*9960*/  IMAD.MOV.U32 R5, RZ, RZ, RZ ;  /* 0x000000ffff057224 */ /* 0x000fc400078e00ff */
[----:B------:R-:W-:Y:S01]  /*9970*/  IMAD.MOV.U32 R4, RZ, RZ, 0x1 ;  /* 0x00000001ff047424 */ /* 0x000fe200078e00ff */
[----:B------:R-:W-:Y:S01]  /*9980*/  SEL R15, R15, RZ, !P1 ;  /* 0x000000ff0f0f7207 */ /* 0x000fe20004800000 */
[----:B------:R-:W-:Y:S01]  /*9990*/  @UP0 ULDC UR6, c[0x0][0x2f0] ;  /* 0x0000bc0000060ab9 */ /* 0x000fe20000000800 */
[----:B------:R-:W-:Y:S02]  /*99a0*/  UIADD3 UR11, UR11, UR4, URZ ;  /* 0x000000040b0b7290 */ /* 0x000fe4000fffe03f */
[----:B------:R-:W-:Y:S01]  /*99b0*/  USEL UR13, UR21, URZ, !UP1 ;  /* 0x0000003f150d7287 */ /* 0x000fe2000c800000 */
[----:B------:R-:W-:Y:S02]  /*99c0*/  @UP0 ULDC UR4, c[0x0][0x2ec] ;  /* 0x0000bb0000040ab9 */ /* 0x000fe40000000800 */
[----:B------:R-:W-:Y:S01]  /*99d0*/  VOTEU.ANY UP1, P1 ;  /* 0x00000000003f7886 */ /* 0x000fe20000820100 */
[----:B------:R-:W-:Y:S02]  /*99e0*/  UIMAD.WIDE.U32 UR4, UR20, UR4, URZ ;  /* 0x00000004140472a5 */ /* 0x000fe4000f8e003f */
[----:B------:R-:W-:Y:S01]  /*99f0*/  USEL UR21, UR21, URZ, !UP1 ;  /* 0x0000003f15157287 */ /* 0x000fe2000c800000 */
[----:B-1----:R-:W-:Y:S01]  /*9a00*/  IMAD R14, R15, R12, RZ ;  /* 0x0000000c0f0e7224 */ /* 0x002fe200078e02ff */
[----:B------:R-:W-:-:S04]  /*9a10*/  @UP0 USHF.R.U32.HI UR12, URZ, UR6, UR5 ;  /* 0x000000063f0c0299 */ /* 0x000fc80008011605 */
[----:B------:R-:W-:Y:S01]  /*9a20*/  IMAD R14, R13, UR21, R14 ;  /* 0x000000150d0e7c24 */ /* 0x000fe2000f8e020e */
[----:B------:R-:W-:Y:S07]  /*9a30*/  @!P0 BRA `(.L_x_277) ;  /* 0x0000001400b88947 */ /* 0x000fee0003800000 */
[----:B------:R-:W1:Y:S01]  /*9a40*/  S2R R5, SR_CgaCtaId ;  /* 0x0000000000057919 */ /* 0x000e620000008800 */
[----:B------:R-:W-:Y:S01]  /*9a50*/  MOV R0, 0x400 ;  /* 0x0000040000007802 */ /* 0x000fe20000000f00 */
[----:B------:R-:W2:Y:S03]  /*9a60*/  S2R R4, SR_CTAID.Y ;  /* 0x0000000000047919 */ /* 0x000ea60000002600 */
[----:B-1----:R-:W-:Y:S01]  /*9a70*/  LEA R0, R5, R0, 0x18 ;  /* 0x0000000005007211 */ /* 0x002fe200078ec0ff */
[----:B------:R-:W-:-:S05]  /*9a80*/  IMAD.MOV.U32 R5, RZ, RZ, 0x1 ;  /* 0x00000001ff057424 */ /* 0x000fca00078e00ff */
[----:B------:R-:W-:-:S04]  /*9a90*/  SHF.L.U32 R5, R5, 0x1f, RZ ;  /* 0x0000001f05057819 */ /* 0x000fc800000006ff */
[----:B------:R-:W1:Y:S02]  /*9aa0*/  SYNCS.PHASECHK.TRANS64.TRYWAIT P0, [R0+URZ+0x31820], R5 ;  /* 0x03182005000075a7 */ /* 0x000e64000800017f */
[----:B-12---:R-:W-:Y:S05]  /*9ab0*/  @!P0 BRA `(.L_x_279) ;  /* 0x0000001800588947 */ /* 0x006fea0003800000 */
.L_x_294:
[----:B------:R-:W2:Y:S01]  /*9ac0*/  S2R R6, SR_TID.X ;  /* 0x0000000000067919 */ /* 0x000ea20000002100 */
[----:B------:R-:W-:Y:S01]  /*9ad0*/  IMAD.WIDE.U32 R18, R12, UR21, RZ ;  /* 0x000000150c127c25 */ /* 0x000fe2000f8e00ff */
[----:B------:R-:W-:-:S03]  /*9ae0*/  SHF.R.S32.HI R4, RZ, 0x1f, R4 ;  /* 0x0000001fff047819 */ /* 0x000fc60000011404 */
[----:B------:R-:W-:Y:S01]  /*9af0*/  IMAD.IADD R7, R19, 0x1, R14 ;  /* 0x0000000113077824 */ /* 0x000fe200078e020e */
[----:B--2---:R-:W-:-:S04]  /*9b00*/  LOP3.LUT R6, R6, 0x7f, RZ, 0xc0, !PT ;  /* 0x0000007f06067812 */ /* 0x004fc800078ec0ff */
[----:B------:R-:W-:Y:S01]  /*9b10*/  ISETP.NE.AND P0, PT, R6, RZ, PT ;  /* 0x000000ff0600720c */ /* 0x000fe20003f05270 */
[----:B------:R-:W-:-:S12]  /*9b20*/  IMAD.MOV.U32 R6, RZ, RZ, 0x1 ;  /* 0x00000001ff067424 */ /* 0x000fd800078e00ff */
[----:B------:R-:W-:Y:S05]  /*9b30*/  @P0 BRA `(.L_x_280) ;  /* 0x0000000000180947 */ /* 0x000fea0003800000 */
[----:B------:R-:W2:Y:S01]  /*9b40*/  S2R R9, SR_TID.X ;  /* 0x0000000000097919 */ /* 0x000ea20000002100 */
[----:B-1----:R-:W-:-:S04]  /*9b50*/  IMAD.MOV.U32 R5, RZ, RZ, 0x8100 ;  /* 0x00008100ff057424 */ /* 0x002fc800078e00ff */
[----:B------:R3:W-:Y:S01]  /*9b60*/  SYNCS.ARRIVE.TRANS64 RZ, [R0+URZ+0x31810], R5 ;  /* 0x0318100500ff79a7 */ /* 0x0007e2000800003f */
[----:B--2---:R-:W-:-:S13]  /*9b70*/  LOP3.LUT P1, RZ, R9, 0x1f, RZ, 0xc0, !PT ;  /* 0x0000001f09ff7812 */ /* 0x004fda000782c0ff */
[----:B---3--:R-:W-:Y:S05]  /*9b80*/  @!P1 BRA `(.L_x_280) ;  /* 0x0000000000049947 */ /* 0x008fea0003800000 */
[----:B------:R-:W-:Y:S01]  /*9b90*/  BPT.TRAP 0x1 ;  /* 0x000000040000795c */ /* 0x000fe20000300000 */
.L_x_280:
[----:B------:R-:W2:Y:S01]  /*9ba0*/  LDC.64 R16, c[0x0][0x198] ;  /* 0x00006600ff107b82 */ /* 0x000ea20000000a00 */
[----:B------:R-:W-:Y:S01]  /*9bb0*/  R2UR UR8, R0 ;  /* 0x00000000000872ca */ /* 0x000fe200000e0000 */
[----:B------:R-:W-:Y:S01]  /*9bc0*/  UMOV UR6, 0x0 ;  /* 0x0000000000067882 */ /* 0x000fe20000000000 */
[----:B------:R-:W-:Y:S01]  /*9bd0*/  UMOV UR7, 0x14f00000 ;  /* 0x14f0000000077882 */ /* 0x000fe20000000000 */
[----:B------:R-:W-:Y:S01]  /*9be0*/  UMOV UR50, URZ ;  /* 0x0000003f00327c82 */ /* 0x000fe20008000000 */
[----:B------:R-:W-:Y:S01]  /*9bf0*/  UMOV UR52, UR20 ;  /* 0x0000001400347c82 */ /* 0x000fe20008000000 */
[----:B------:R-:W-:Y:S01]  /*9c00*/  UMOV UR53, UR21 ;  /* 0x0000001500357c82 */ /* 0x000fe20008000000 */
[----:B------:R-:W-:Y:S01]  /*9c10*/  UMOV UR34, 0x40 ;  /* 0x0000004000227882 */ /* 0x000fe20000000000 */
[----:B------:R-:W3:Y:S01]  /*9c20*/  LDC.64 R10, c[0x0][0x718] ;  /* 0x0001c600ff0a7b82 */ /* 0x000ee20000000a00 */
        /* <DEDUP_REMOVED lines=10> */
[----:B--2---:R-:W-:Y:S01]  /*9cd0*/  IMAD.MOV.U32 R9, RZ, RZ, R16 ;  /* 0x000000ffff097224 */ /* 0x004fe200078e0010 */
[----:B------:R-:W-:Y:S01]  /*9ce0*/  UIADD3 UR30, UR8, 0x2c100, URZ ;  /* 0x0002c100081e7890 */ /* 0x000fe2000fffe03f */
[----:B------:R-:W-:Y:S01]  /*9cf0*/  UMOV UR33, UR49 ;  /* 0x0000003100217c82 */ /* 0x000fe20008000000 */
[----:B------:R-:W-:Y:S01]  /*9d00*/  UMOV UR28, UR20 ;  /* 0x00000014001c7c82 */ /* 0x000fe20008000000 */
[----:B------:R-:W-:Y:S01]  /*9d10*/  UMOV UR29, UR21 ;  /* 0x00000015001d7c82 */ /* 0x000fe20008000000 */
[----:B------:R-:W-:Y:S01]  /*9d20*/  UMOV UR25, UR49 ;  /* 0x0000003100197c82 */ /* 0x000fe20008000000 */
[----:B------:R-:W-:Y:S01]  /*9d30*/  UMOV UR18, 0xc0 ;  /* 0x000000c000127882 */ /* 0x000fe20000000000 */
[----:B---3--:R-:W-:Y:S01]  /*9d40*/  IMAD R20, R4, R10, RZ ;  /* 0x0000000a04147224 */ /* 0x008fe200078e02ff */
        /* <DEDUP_REMOVED lines=15> */
[----:B-1----:R-:W-:Y:S01]  /*9e40*/  IMAD.WIDE.U32 R4, R10, UR20, R2 ;  /* 0x000000140a047c25 */ /* 0x002fe2000f8e0002 */
        /* <DEDUP_REMOVED lines=8> */
[----:B------:R-:W1:Y:S02]  /*9ed0*/  LDC.64 R12, c[0x0][0x700] ;  /* 0x0001c000ff0c7b82 */ /* 0x000e640000000a00 */
[----:B------:R-:W-:Y:S01]  /*9ee0*/  IMAD.IADD R14, R14, 0x1, R5 ;  /* 0x000000010e0e7824 */ /* 0x000fe200078e0205 */
[----:B------:R-:W-:Y:S01]  /*9ef0*/  UTMALDG.4D [UR48], [UR4], desc[UR6] ;  /* 0x00000630040075b4 */ /* 0x000fe20008019000 */
[----:B------:R2:W-:Y:S01]  /*9f00*/  UTMALDG.4D [UR32], [UR4], desc[UR6] ;  /* 0x00000620040075b4 */ /* 0x0005e20008019000 */
[----:B------:R3:W-:Y:S01]  /*9f10*/  UTMALDG.4D [UR24], [UR4], desc[UR6] ;  /* 0x00000618040075b4 */ /* 0x0007e20008019000 */
[C---:B-1----:R-:W-:Y:S01]  /*9f20*/  LEA R5, P1, R4.reuse, R12, 0x2 ;  /* 0x0000000c04057211 */ /* 0x042fe200078210ff */
[----:B------:R1:W-:Y:S03]  /*9f30*/  UTMALDG.4D [UR16], [UR4], desc[UR6] ;  /* 0x00000610040075b4 */ /* 0x0003e60008019000 */
[----:B------:R-:W-:-:S02]  /*9f40*/  LEA.HI.X R14, R4, R13, R14, 0x2, P1 ;  /* 0x0000000d040e7211 */ /* 0x000fc400008f140e */
[----:B------:R-:W-:Y:S01]  /*9f50*/  R2UR UR14, R5 ;  /* 0x00000000050e72ca */ /* 0x000fe200000e0000 */
[----:B------:R-:W-:Y:S01]  /*9f60*/  IMAD.MOV.U32 R5, RZ, RZ, 0x14000 ;  /* 0x00014000ff057424 */ /* 0x000fe200078e00ff */
[----:B------:R-:W-:Y:S02]  /*9f70*/  R2UR UR15, R14 ;  /* 0x000000000e0f72ca */ /* 0x000fe400000e0000 */
[----:B------:R-:W-:Y:S02]  /*9f80*/  IADD3 R4, P1, R9, 0x2f0, RZ ;  /* 0x000002f009047810 */ /* 0x000fe40007f3e0ff */
[----:B------:R-:W-:Y:S01]  /*9f90*/  MOV R14, UR45 ;  /* 0x0000002d000e7c02 */ /* 0x000fe20008000f00 */
[----:B--2---:R-:W-:Y:S01]  /*9fa0*/  UIADD3 UR32, UR8, 0xc800, URZ ;  /* 0x0000c80008207890 */ /* 0x004fe2000fffe03f */
        /* <DEDUP_REMOVED lines=8> */
[----:B---3--:R-:W-:Y:S01]  /*a030*/  UIADD3 UR24, UR8, 0x2800, URZ ;  /* 0x0000280008187890 */ /* 0x008fe2000fffe03f */
[----:B------:R3:W-:Y:S01]  /*a040*/  SYNCS.ARRIVE.TRANS64 RZ, [R0+URZ+0x31800], R5 ;  /* 0x0318000500ff79a7 */ /* 0x0007e2000800003f */
[----:B------:R-:W-:Y:S01]  /*a050*/  UMOV UR26, 0x40 ;  /* 0x00000040001a7882 */ /* 0x000fe20000000000 */
[----:B------:R-:W-:Y:S01]  /*a060*/  UMOV UR27, UR11 ;  /* 0x0000000b001b7c82 */ /* 0x000fe20008000000 */
[----:B------:R-:W-:Y:S01]  /*a070*/  UMOV UR28, UR12 ;  /* 0x0000000c001c7c82 */ /* 0x000fe20008000000 */
[----:B------:R-:W-:Y:S01]  /*a080*/  UMOV UR29, UR13 ;  /* 0x0000000d001d7c82 */ /* 0x000fe20008000000 */
[----:B-1----:R-:W-:Y:S01]  /*a090*/  R2UR UR4, R4 ;  /* 0x00000000040472ca */ /* 0x002fe200000e0000 */
[----:B------:R-:W-:Y:S01]  /*a0a0*/  IMAD.X R4, RZ, RZ, R11, P1 ;  /* 0x000000ffff047224 */ /* 0x000fe200008e060b */
[----:B------:R-:W-:Y:S01]  /*a0b0*/  UMOV UR7, 0x10000000 ;  /* 0x1000000000077882 */ /* 0x000fe20000000000 */
[----:B------:R-:W-:-:S02]  /*a0c0*/  ISETP.GE.AND P1, PT, R8, 0x41, PT ;  /* 0x000000410800780c */ /* 0x000fc40003f26270 */
[----:B---3--:R-:W-:Y:S02]  /*a0d0*/  MOV R5, UR43 ;  /* 0x0000002b00057c02 */ /* 0x008fe40008000f00 */
[----:B------:R-:W-:Y:S01]  /*a0e0*/  R2UR UR5, R4 ;  /* 0x00000000040572ca */ /* 0x000fe200000e0000 */
[----:B--2---:R-:W-:Y:S01]  /*a0f0*/  UIADD3 UR9, UR8, 0x31800, URZ ;  /* 0x0003180008097890 */ /* 0x004fe2000fffe03f */
        /* <DEDUP_REMOVED lines=9> */
[----:B-1----:R-:W-:Y:S01]  /*a190*/  UMOV UR10, 0xc0 ;  /* 0x000000c0000a7882 */ /* 0x002fe20000000000 */
[----:B--2---:R-:W-:Y:S01]  /*a1a0*/  UIADD3 UR24, UR8, 0xf000, URZ ;  /* 0x0000f00008187890 */ /* 0x004fe2000fffe03f */
[----:B------:R-:W-:Y:S01]  /*a1b0*/  UMOV UR26, 0x80 ;  /* 0x00000080001a7882 */ /* 0x000fe20000000000 */
[----:B---3--:R-:W-:Y:S01]  /*a1c0*/  R2UR UR45, R14 ;  /* 0x000000000e2d72ca */ /* 0x008fe200000e0000 */
        /* <DEDUP_REMOVED lines=12> */
[----:B----4-:R-:W-:Y:S05]  /*a290*/  @!P1 BRA `(.L_x_281) ;  /* 0x00000008007c9947 */ /* 0x010fea0003800000 */
[----:B------:R-:W1:Y:S01]  /*a2a0*/  LDC.64 R16, c[0x0][0x738] ;  /* 0x0001ce00ff107b82 */ /* 0x000e620000000a00 */
[----:B------:R-:W2:Y:S01]  /*a2b0*/  S2R R14, SR_CTAID.Y ;  /* 0x00000000000e7919 */ /* 0x000ea20000002600 */
[----:B------:R-:W-:Y:S02]  /*a2c0*/  VIADD R8, R8, 0x3f ;  /* 0x0000003f08087836 */ /* 0x000fe40000000000 */
[----:B-1----:R-:W-:-:S04]  /*a2d0*/  IMAD.WIDE.U32 R4, R16, UR21, R2 ;  /* 0x0000001510047c25 */ /* 0x002fc8000f8e0002 */
[----:B------:R-:W-:-:S04]  /*a2e0*/  IMAD R16, R15, R16, RZ ;  /* 0x000000100f107224 */ /* 0x000fc800078e02ff */
[----:B------:R-:W-:Y:S01]  /*a2f0*/  IMAD R16, R17, UR21, R16 ;  /* 0x0000001511107c24 */ /* 0x000fe2000f8e0210 */
[----:B--2---:R-:W-:-:S03]  /*a300*/  SHF.R.S32.HI R14, RZ, 0x1f, R14 ;  /* 0x0000001fff0e7819 */ /* 0x004fc6000001140e */
[----:B------:R-:W-:Y:S02]  /*a310*/  IMAD.IADD R5, R5, 0x1, R16 ;  /* 0x0000000105057824 */ /* 0x000fe400078e0210 */
[----:B------:R-:W1:Y:S02]  /*a320*/  LDC.64 R16, c[0x0][0x730] ;  /* 0x0001cc00ff107b82 */ /* 0x000e640000000a00 */
[----:B-1----:R-:W-:Y:S02]  /*a330*/  IMAD R6, R14, R16, RZ ;  /* 0x000000100e067224 */ /* 0x002fe400078e02ff */
[----:B------:R-:W-:Y:S01]  /*a340*/  IMAD.WIDE.U32 R4, R16, UR20, R4 ;  /* 0x0000001410047c25 */ /* 0x000fe2000f8e0004 */
[----:B------:R-:W1:Y:S03]  /*a350*/  S2R R14, SR_TID.X ;  /* 0x00000000000e7919 */ /* 0x000e660000002100 */
[----:B------:R-:W-:-:S02]  /*a360*/  IMAD R6, R17, UR20, R6 ;  /* 0x0000001411067c24 */ /* 0x000fc4000f8e0206 */
[----:B------:R-:W2:Y:S02]  /*a370*/  LDC.64 R16, c[0x0][0x728] ;  /* 0x0001ca00ff107b82 */ /* 0x000ea40000000a00 */
[----:B------:R-:W-:Y:S01]  /*a380*/  IMAD.IADD R6, R5, 0x1, R6 ;  /* 0x0000000105067824 */ /* 0x000fe200078e0206 */
[----:B--2---:R-:W-:Y:S01]  /*a390*/  LEA R5, P1, R4, R16, 0x2 ;  /* 0x0000001004057211 */ /* 0x004fe200078210ff */
        /* <DEDUP_REMOVED lines=15> */
[----:B-1----:R-:W-:Y:S01]  /*a490*/  LOP3.LUT R12, R14, 0x1f, RZ, 0xc0, !PT ;  /* 0x0000001f0e0c7812 */ /* 0x002fe200078ec0ff */
[----:B------:R-:W-:Y:S01]  /*a4a0*/  IMAD.MOV.U32 R14, RZ, RZ, 0x1 ;  /* 0x00000001ff0e7424 */ /* 0x000fe200078e00ff */
[----:B------:R-:W-:Y:S01]  /*a4b0*/  LEA.HI.SX32 R8, R8, 0xffffffff, 0x1a ;  /* 0xffffffff08087811 */ /* 0x000fe200078fd2ff */
[----:B------:R-:W-:-:S08]  /*a4c0*/  IMAD.X R10, RZ, RZ, R10, P1 ;  /* 0x000000ffff0a7224 */ /* 0x000fd000008e060a */
.L_x_286:
[----:B------:R-:W-:-:S04]  /*a4d0*/  SHF.L.U32 R9, R14, 0x1f, RZ ;  /* 0x0000001f0e097819 */ /* 0x000fc800000006ff */
[----:B-1----:R-:W1:Y:S02]  /*a4e0*/  SYNCS.PHASECHK.TRANS64.TRYWAIT P1, [R0+URZ+0x31838], R9 ;  /* 0x03183809000075a7 */ /* 0x002e64000802017f */
[----:B-12--5:R-:W-:Y:S05]  /*a4f0*/  @!P1 BRA `(.L_x_282) ;  /* 0x0000000c00dc9947 */ /* 0x026fea0003800000 */
.L_x_295:
[----:B------:R-:W-:Y:S05]  /*a500*/  @P0 BRA `(.L_x_283) ;  /* 0x0000000000140947 */ /* 0x000fea0003800000 */
[----:B------:R-:W-:Y:S01]  /*a510*/  ISETP.NE.AND P1, PT, R12, RZ, PT ;  /* 0x000000ff0c00720c */ /* 0x000fe20003f25270 */
[----:B-1----:R-:W-:-:S04]  /*a520*/  IMAD.MOV.U32 R9, RZ, RZ, 0x8100 ;  /* 0x00008100ff097424 */ /* 0x002fc800078e00ff */
[----:B------:R2:W-:Y:S08]  /*a530*/  SYNCS.ARRIVE.TRANS64 RZ, [R0+URZ+0x31830], R9 ;  /* 0x0318300900ff79a7 */ /* 0x0005f0000800003f */
[----:B------:R-:W-:Y:S05]  /*a540*/  @!P1 BRA `(.L_x_283) ;  /* 0x0000000000049947 */ /* 0x000fea0003800000 */
[----:B------:R-:W-:Y:S01]  /*a550*/  BPT.TRAP 0x1 ;  /* 0x000000040000795c */ /* 0x000fe20000300000 */
.L_x_283:
        /* <DEDUP_REMOVED lines=10> */
[----:B------:R-:W2:Y:S01]  /*a600*/  S2R R12, SR_TID.X ;  /* 0x00000000000c7919 */ /* 0x000ea20000002100 */
        /* <DEDUP_REMOVED lines=31> */
[----:B--2---:R-:W-:-:S04]  /*a800*/  LOP3.LUT R12, R12, 0x7f, RZ, 0xc0, !PT ;  /* 0x0000007f0c0c7812 */ /* 0x004fc800078ec0ff */
[----:B------:R-:W-:Y:S01]  /*a810*/  ISETP.NE.AND P2, PT, R12, RZ, PT ;  /* 0x000000ff0c00720c */ /* 0x000fe20003f45270 */
[----:B------:R1:W-:Y:S01]  /*a820*/  UTMALDG.4D [UR24], [UR6], desc[UR8] ;  /* 0x00000818060075b4 */ /* 0x0003e20008019000 */
[----:B------:R-:W2:Y:S01]  /*a830*/  S2R R12, SR_TID.X ;  /* 0x00000000000c7919 */ /* 0x000ea20000002100 */
[----:B---3--:R-:W-:Y:S02]  /*a840*/  UIADD3 UR16, UR14, 0x2a100, URZ ;  /* 0x0002a1000e107890 */ /* 0x008fe4000fffe03f */
[----:B------:R-:W-:Y:S01]  /*a850*/  UIADD3 UR14, UR14, 0x2c300, URZ ;  /* 0x0002c3000e0e7890 */ /* 0x000fe2000fffe03f */
[----:B------:R-:W-:-:S06]  /*a860*/  UMOV UR18, 0xc0 ;  /* 0x000000c000127882 */ /* 0x000fcc0000000000 */
[----:B------:R1:W-:Y:S02]  /*a870*/  UTMALDG.4D [UR16], [UR6], desc[UR8] ;  /* 0x00000810060075b4 */ /* 0x0003e40008019000 */
[----:B------:R1:W-:Y:S01]  /*a880*/  UBLKCP.S.G [UR14], [UR4], UR10 ;  /* 0x0000000e040073ba */ /* 0x0003e2000800020a */
[----:B------:R-:W3:Y:S01]  /*a890*/  SYNCS.PHASECHK.TRANS64.TRYWAIT P1, [R19+URZ+0x31820], R20 ;  /* 0x03182014130075a7 */ /* 0x000ee2000802017f */
[----:B--2---:R-:W-:Y:S01]  /*a8a0*/  LOP3.LUT R12, R12, 0x1f, RZ, 0xc0, !PT ;  /* 0x0000001f0c0c7812 */ /* 0x004fe200078ec0ff */
[----:B-1-3--:R-:W-:Y:S06]  /*a8b0*/  @!P1 BRA `(.L_x_284) ;  /* 0x0000000c00009947 */ /* 0x00afec0003800000 */
.L_x_297:
[----:B------:R-:W-:Y:S01]  /*a8c0*/  LOP3.LUT R14, R14, 0x1, RZ, 0x3c, !PT ;  /* 0x000000010e0e7812 */ /* 0x000fe200078e3cff */
[----:B------:R-:W-:Y:S06]  /*a8d0*/  @P2 BRA `(.L_x_285) ;  /* 0x0000000000142947 */ /* 0x000fec0003800000 */
[----:B------:R-:W-:Y:S01]  /*a8e0*/  ISETP.NE.AND P1, PT, R12, RZ, PT ;  /* 0x000000ff0c00720c */ /* 0x000fe20003f25270 */
[----:B-1----:R-:W-:-:S04]  /*a8f0*/  IMAD.MOV.U32 R20, RZ, RZ, 0x8100 ;  /* 0x00008100ff147424 */ /* 0x002fc800078e00ff */
[----:B------:R2:W-:Y:S08]  /*a900*/  SYNCS.ARRIVE.TRANS64 RZ, [R19+URZ+0x31810], R20 ;  /* 0x0318101413ff79a7 */ /* 0x0005f0000800003f */
[----:B------:R-:W-:Y:S05]  /*a910*/  @!P1 BRA `(.L_x_285) ;  /* 0x0000000000049947 */ /* 0x000fea0003800000 */
[----:B------:R-:W-:Y:S01]  /*a920*/  BPT.TRAP 0x1 ;  /* 0x000000040000795c */ /* 0x000fe20000300000 */
.L_x_285:
        /* <DEDUP_REMOVED lines=52> */
[----:B---3--:R-:W-:Y:S05]  /*ac70*/  @!P1 BRA `(.L_x_286) ;  /* 0xfffffff800149947 */ /* 0x008fea000383ffff */
[----:B------:R-:W-:-:S07]  /*ac80*/  VIADD R5, R16, 0x1 ;  /* 0x0000000110057836 */ /* 0x000fce0000000000 */
.L_x_281:
[----:B------:R-:W3:Y:S01]  /*ac90*/  S2R R8, SR_CTAID.Y ;  /* 0x0000000000087919 */ /* 0x000ee20000002600 */
[----:B------:R-:W-:Y:S01]  /*aca0*/  SHF.L.U32 R7, R14, 0x1f, RZ ;  /* 0x0000001f0e077819 */ /* 0x000fe200000006ff */
[----:B------:R-:W4:Y:S03]  /*acb0*/  LDC.64 R16, c[0x0][0x730] ;  /* 0x0001cc00ff107b82 */ /* 0x000f260000000a00 */
[----:B------:R-:W1:Y:S05]  /*acc0*/  SYNCS.PHASECHK.TRANS64.TRYWAIT P1, [R0+URZ+0x31838], R7 ;  /* 0x03183807000075a7 */ /* 0x000e6a000802017f */
[----:B------:R-:W2:Y:S01]  /*acd0*/  LDC.64 R12, c[0x0][0x738] ;  /* 0x0001ce00ff0c7b82 */ /* 0x000ea20000000a00 */
[----:B----45:R-:W-:Y:S01]  /*ace0*/  IMAD.WIDE.U32 R2, R16, UR20, R2 ;  /* 0x0000001410027c25 */ /* 0x030fe2000f8e0002 */
[----:B---3--:R-:W-:-:S05]  /*acf0*/  SHF.R.S32.HI R8, RZ, 0x1f, R8 ;  /* 0x0000001fff087819 */ /* 0x008fca0000011408 */
[----:B------:R-:W-:-:S04]  /*ad00*/  IMAD R8, R8, R16, RZ ;  /* 0x0000001008087224 */ /* 0x000fc800078e02ff */
[----:B------:R-:W-:-:S04]  /*ad10*/  IMAD R17, R17, UR20, R8 ;  /* 0x0000001411117c24 */ /* 0x000fc8000f8e0208 */
[----:B------:R-:W-:Y:S02]  /*ad20*/  IMAD.IADD R3, R17, 0x1, R3 ;  /* 0x0000000111037824 */ /* 0x000fe400078e0203 */
[----:B--2---:R-:W-:Y:S02]  /*ad30*/  IMAD R8, R15, R12, RZ ;  /* 0x0000000c0f087224 */ /* 0x004fe400078e02ff */
[----:B------:R-:W-:-:S04]  /*ad40*/  IMAD.WIDE.U32 R2, R12, UR21, R2 ;  /* 0x000000150c027c25 */ /* 0x000fc8000f8e0002 */
[----:B------:R-:W-:Y:S01]  /*ad50*/  IMAD R13, R13, UR21, R8 ;  /* 0x000000150d0d7c24 */ /* 0x000fe2000f8e0208 */
[----:B-1----:R-:W-:Y:S06]  /*ad60*/  @!P1 BRA `(.L_x_287) ;  /* 0x0000000400ec9947 */ /* 0x002fec0003800000 */
.L_x_298:
[----:B-1----:R-:W-:Y:S01]  /*ad70*/  IMAD.IADD R7, R13, 0x1, R3 ;  /* 0x000000010d077824 */ /* 0x002fe200078e0203 */
[----:B------:R-:W-:Y:S06]  /*ad80*/  @P0 BRA `(.L_x_288) ;  /* 0x0000000000180947 */ /* 0x000fec0003800000 */
[----:B------:R-:W1:Y:S01]  /*ad90*/  S2R R8, SR_TID.X ;  /* 0x0000000000087919 */ /* 0x000e620000002100 */
[----:B------:R-:W-:-:S04]  /*ada0*/  IMAD.MOV.U32 R13, RZ, RZ, 0x8100 ;  /* 0x00008100ff0d7424 */ /* 0x000fc800078e00ff */
[----:B------:R2:W-:Y:S01]  /*adb0*/  SYNCS.ARRIVE.TRANS64 RZ, [R0+URZ+0x31830], R13 ;  /* 0x0318300d00ff79a7 */ /* 0x0005e2000800003f */
[----:B-1----:R-:W-:-:S13]  /*adc0*/  LOP3.LUT P0, RZ, R8, 0x1f, RZ, 0xc0, !PT ;  /* 0x0000001f08ff7812 */ /* 0x002fda000780c0ff */
[----:B--2---:R-:W-:Y:S05]  /*add0*/  @!P0 BRA `(.L_x_288) ;  /* 0x0000000000048947 */ /* 0x004fea0003800000 */
[----:B------:R-:W-:Y:S01]  /*ade0*/  BPT.TRAP 0x1 ;  /* 0x000000040000795c */ /* 0x000fe20000300000 */
.L_x_288:
[----:B------:R-:W1:Y:S01]  /*adf0*/  LDC.64 R12, c[0x0][0x728] ;  /* 0x0001ca00ff0c7b82 */ /* 0x000e620000000a00 */
        /* <DEDUP_REMOVED lines=21> */
[C---:B-1----:R-:W-:Y:S01]  /*af50*/  LEA R12, P0, R2.reuse, R12, 0x2 ;  /* 0x0000000c020c7211 */ /* 0x042fe200078010ff */
        /* <DEDUP_REMOVED lines=27> */
[----:B-1----:R-:W-:Y:S01]  /*b110*/  NOP ;  /* 0x0000000000007918 */ /* 0x002fe20000000000 */
.L_x_277:
[----:B------:R-:W-:Y:S05]  /*b120*/  WARPSYNC.ALL ;  /* 0x0000000000007948 */ /* 0x000fea0003800000 */
[----:B------:R-:W-:-:S13]  /*b130*/  ELECT P0, URZ, PT ;  /* 0x00000000003f782f */ /* 0x000fda0003800000 */
[----:B------:R-:W-:Y:S05]  /*b140*/  @!P0 BRA `(.L_x_252) ;  /* 0x0000000000708947 */ /* 0x000fea0003800000 */
[----:B------:R-:W-:-:S04]  /*b150*/  LOP3.LUT R21, R21, 0x2, RZ, 0xfc, !PT ;  /* 0x0000000215157812 */ /* 0x000fc800078efcff */
[----:B------:R-:W-:-:S13]  /*b160*/  ISETP.NE.AND P1, PT, R21, 0x3, PT ;  /* 0x000000031500780c */ /* 0x000fda0003f25270 */
[----:B------:R-:W-:Y:S05]  /*b170*/  @!P1 BRA `(.L_x_289) ;  /* 0x0000000000049947 */ /* 0x000fea0003800000 */
[----:B--2---:R-:W-:Y:S01]  /*b180*/  BPT.TRAP 0x1 ;  /* 0x000000040000795c */ /* 0x004fe20000300000 */
.L_x_289:
[----:B------:R-:W1:Y:S01]  /*b190*/  S2R R3, SR_CgaCtaId ;  /* 0x0000000000037919 */ /* 0x000e620000008800 */
[----:B------:R-:W-:-:S04]  /*b1a0*/  MOV R2, 0x400 ;  /* 0x0000040000027802 */ /* 0x000fc80000000f00 */
[----:B-1----:R-:W-:Y:S02]  /*b1b0*/  LEA R7, R3, R2, 0x18 ;  /* 0x0000000203077211 */ /* 0x002fe400078ec0ff */
[----:B------:R-:W-:-:S03]  /*b1c0*/  SHF.L.U32 R3, R0, 0x1f, RZ ;  /* 0x0000001f00037819 */ /* 0x000fc600000006ff */
[----:B------:R-:W-:-:S04]  /*b1d0*/  VIADD R2, R7, 0x31820 ;  /* 0x0003182007027836 */ /* 0x000fc80000000000 */
[----:B------:R-:W-:-:S04]  /*b1e0*/  IMAD R6, R5, 0x8, R2 ;  /* 0x0000000805067824 */ /* 0x000fc800078e0202 */
[----:B------:R-:W1:Y:S02]  /*b1f0*/  SYNCS.PHASECHK.TRANS64.TRYWAIT P0, [R6+URZ], R3 ;  /* 0x00000003060075a7 */ /* 0x000e64000800017f */
[----:B-1----:R-:W-:Y:S05]  /*b200*/  @!P0 BRA `(.L_x_290) ;  /* 0x0000000000d88947 */ /* 0x002fea0003800000 */
.L_x_299:
[----:B------:R-:W-:-:S05]  /*b210*/  VIADD R5, R5, 0x1 ;  /* 0x0000000105057836 */ /* 0x000fca0000000000 */
[----:B------:R-:W-:-:S04]  /*b220*/  ISETP.NE.AND P0, PT, R5, 0x2, PT ;  /* 0x000000020500780c */ /* 0x000fc80003f05270 */
[----:B-1----:R-:W-:Y:S02]  /*b230*/  SEL R3, RZ, 0x1, P0 ;  /* 0x00000001ff037807 */ /* 0x002fe40000000000 */
[----:B------:R-:W-:Y:S02]  /*b240*/  SEL R5, R5, RZ, P0 ;  /* 0x000000ff05057207 */ /* 0x000fe40000000000 */
[----:B------:R-:W-:-:S03]  /*b250*/  LOP3.LUT R0, R0, R3, RZ, 0x3c, !PT ;  /* 0x0000000300007212 */ /* 0x000fc600078e3cff */
[----:B------:R-:W-:Y:S01]  /*b260*/  IMAD R5, R5, 0x8, R2 ;  /* 0x0000000805057824 */ /* 0x000fe200078e0202 */
[----:B------:R-:W-:-:S04]  /*b270*/  SHF.L.U32 R0, R0, 0x1f, RZ ;  /* 0x0000001f00007819 */ /* 0x000fc800000006ff */
[----:B------:R-:W1:Y:S02]  /*b280*/  SYNCS.PHASECHK.TRANS64.TRYWAIT P0, [R5+URZ], R0 ;  /* 0x00000000050075a7 */ /* 0x000e64000800017f */
[----:B-1----:R-:W-:Y:S05]  /*b290*/  @!P0 BRA `(.L_x_291) ;  /* 0x0000000000c88947 */ /* 0x002fea0003800000 */
.L_x_300:
[----:B------:R-:W-:Y:S05]  /*b2a0*/  @!P1 BRA `(.L_x_292) ;  /* 0x0000000000049947 */ /* 0x000fea0003800000 */
[----:B--2---:R-:W-:Y:S01]  /*b2b0*/  BPT.TRAP 0x1 ;  /* 0x000000040000795c */ /* 0x004fe20000300000 */
.L_x_292:
[----:B------:R-:W-:-:S07]  /*b2c0*/  SHF.L.U32 R4, R4, 0x1f, RZ ;  /* 0x0000001f04047819 */ /* 0x000fce00000006ff */
.L_x_293:
[----:B---3--:R3:W4:Y:S02]  /*b2d0*/  SYNCS.PHASECHK.TRANS64.TRYWAIT P0, [R7+URZ+0x31838], R4 ;  /* 0x03183804070075a7 */ /* 0x008724000800017f */
[----:B----4-:R-:W-:Y:S05]  /*b2e0*/  @!P0 NANOSLEEP.SYNCS 0x989680 ;  /* 0x009896800000895d */ /* 0x010fea0003900000 */
[----:B------:R-:W4:Y:S02]  /*b2f0*/  @!P0 SYNCS.PHASECHK.TRANS64 P0, [R7+URZ+0x31838], R4 ;  /* 0x03183804070085a7 */ /* 0x000f24000800007f */
[----:B----4-:R-:W-:Y:S05]  /*b300*/  @!P0 BRA `(.L_x_293) ;  /* 0xfffffffc00f08947 */ /* 0x010fea000383ffff */
.L_x_252:
[----:B--2---:R-:W-:Y:S05]  /*b310*/  BSYNC B0 ;  /* 0x0000000000007941 */ /* 0x004fea0003800000 */
.L_x_246:
[----:B------:R-:W-:Y:S05]  /*b320*/  EXIT ;  /* 0x000000000000794d */ /* 0x000fea0003800000 */
.L_x_258:
[----:B-1----:R1:W2:Y:S02]  /*b330*/  SYNCS.PHASECHK.TRANS64.TRYWAIT P0, [R18+URZ+0x31800], R13 ;  /* 0x0318000d120075a7 */ /* 0x0022a4000800017f */
[----:B--2---:R-:W-:Y:S05]  /*b340*/  @!P0 NANOSLEEP.SYNCS 0x989680 ;  /* 0x009896800000895d */ /* 0x004fea0003900000 */
[----:B------:R-:W2:Y:S02]  /*b350*/  @!P0 SYNCS.PHASECHK.TRANS64 P0, [R18+URZ+0x31800], R13 ;  /* 0x0318000d120085a7 */ /* 0x000ea4000800007f */
[----:B--2---:R-:W-:Y:S05]  /*b360*/  @!P0 BRA `(.L_x_258) ;  /* 0xfffffffc00f08947 */ /* 0x004fea000383ffff */
[----:B------:R-:W-:Y:S05]  /*b370*/  BRA `(.L_x_257) ;  /* 0xffffff5c00587947 */ /* 0x000fea000383ffff */
.L_x_262:
[----:B--2---:R2:W3:Y:S02]  /*b380*/  SYNCS.PHASECHK.TRANS64.TRYWAIT P1, [R17+URZ+0x31810], R8 ;  /* 0x03181008110075a7 */ /* 0x0044e4000802017f */
[----:B---3--:R-:W-:Y:S05]  /*b390*/  @!P1 NANOSLEEP.SYNCS 0x989680 ;  /* 0x009896800000995d */ /* 0x008fea0003900000 */
[----:B------:R-:W3:Y:S02]  /*b3a0*/  @!P1 SYNCS.PHASECHK.TRANS64 P1, [R17+URZ+0x31810], R8 ;  /* 0x03181008110095a7 */ /* 0x000ee4000802007f */
[----:B---3--:R-:W-:Y:S05]  /*b3b0*/  @!P1 BRA `(.L_x_262) ;  /* 0xfffffffc00f09947 */ /* 0x008fea000383ffff */
[----:B------:R-:W-:Y:S05]  /*b3c0*/  BRA `(.L_x_261) ;  /* 0xffffff6400c07947 */ /* 0x000fea000383ffff */
.L_x_266:
[----:B----4-:R4:W1:Y:S02]  /*b3d0*/  SYNCS.PHASECHK.TRANS64.TRYWAIT P1, [R18+URZ+0x31830], R11 ;  /* 0x0318300b120075a7 */ /* 0x010864000802017f */
[----:B-1----:R-:W-:Y:S05]  /*b3e0*/  @!P1 NANOSLEEP.SYNCS 0x989680 ;  /* 0x009896800000995d */ /* 0x002fea0003900000 */
[----:B------:R-:W1:Y:S02]  /*b3f0*/  @!P1 SYNCS.PHASECHK.TRANS64 P1, [R18+URZ+0x31830], R11 ;  /* 0x0318300b120095a7 */ /* 0x000e64000802007f */
[----:B-1----:R-:W-:Y:S05]  /*b400*/  @!P1 BRA `(.L_x_266) ;  /* 0xfffffffc00f09947 */ /* 0x002fea000383ffff */
[----:B------:R-:W-:Y:S05]  /*b410*/  BRA `(.L_x_265) ;  /* 0xffffff8000c07947 */ /* 0x000fea000383ffff */
.L_x_279:
[----:B-1----:R1:W2:Y:S02]  /*b420*/  SYNCS.PHASECHK.TRANS64.TRYWAIT P0, [R0+URZ+0x31820], R5 ;  /* 0x03182005000075a7 */ /* 0x0022a4000800017f */
[----:B--2---:R-:W-:Y:S05]  /*b430*/  @!P0 NANOSLEEP.SYNCS 0x989680 ;  /* 0x009896800000895d */ /* 0x004fea0003900000 */
[----:B------:R-:W2:Y:S02]  /*b440*/  @!P0 SYNCS.PHASECHK.TRANS64 P0, [R0+URZ+0x31820], R5 ;  /* 0x03182005000085a7 */ /* 0x000ea4000800007f */
[----:B--2---:R-:W-:Y:S05]  /*b450*/  @!P0 BRA `(.L_x_279) ;  /* 0xfffffffc00f08947 */ /* 0x004fea000383ffff */
[----:B------:R-:W-:Y:S05]  /*b460*/  BRA `(.L_x_294) ;  /* 0xffffffe400947947 */ /* 0x000fea000383ffff */
.L_x_282:
[----:B-1----:R1:W2:Y:S02]  /*b470*/  SYNCS.PHASECHK.TRANS64.TRYWAIT P1, [R0+URZ+0x31838], R9 ;  /* 0x03183809000075a7 */ /* 0x0022a4000802017f */
[----:B--2---:R-:W-:Y:S05]  /*b480*/  @!P1 NANOSLEEP.SYNCS 0x989680 ;  /* 0x009896800000995d */ /* 0x004fea0003900000 */
[----:B------:R-:W2:Y:S02]  /*b490*/  @!P1 SYNCS.PHASECHK.TRANS64 P1, [R0+URZ+0x31838], R9 ;  /* 0x03183809000095a7 */ /* 0x000ea4000802007f */
[----:B--2---:R-:W-:Y:S05]  /*b4a0*/  @!P1 BRA `(.L_x_282) ;  /* 0xfffffffc00f09947 */ /* 0x004fea000383ffff */
[----:B------:R-:W-:Y:S05]  /*b4b0*/  BRA `(.L_x_295) ;  /* 0xfffffff000107947 */ /* 0x000fea000383ffff */
.L_x_284:
[----:B------:R-:W-:-:S07]  /*b4c0*/  SHF.L.U32 R20, R6, 0x1f, RZ ;  /* 0x0000001f06147819 */ /* 0x000fce00000006ff */
.L_x_296:
[----:B-1----:R1:W2:Y:S02]  /*b4d0*/  SYNCS.PHASECHK.TRANS64.TRYWAIT P1, [R19+URZ+0x31820], R20 ;  /* 0x03182014130075a7 */ /* 0x0022a4000802017f */
[----:B--2---:R-:W-:Y:S05]  /*b4e0*/  @!P1 NANOSLEEP.SYNCS 0x989680 ;  /* 0x009896800000995d */ /* 0x004fea0003900000 */
[----:B------:R-:W2:Y:S02]  /*b4f0*/  @!P1 SYNCS.PHASECHK.TRANS64 P1, [R19+URZ+0x31820], R20 ;  /* 0x03182014130095a7 */ /* 0x000ea4000802007f */
[----:B--2---:R-:W-:Y:S05]  /*b500*/  @!P1 BRA `(.L_x_296) ;  /* 0xfffffffc00f09947 */ /* 0x004fea000383ffff */
[----:B------:R-:W-:Y:S05]  /*b510*/  BRA `(.L_x_297) ;  /* 0xfffffff000e87947 */ /* 0x000fea000383ffff */
.L_x_287:
[----:B-1----:R1:W2:Y:S02]  /*b520*/  SYNCS.PHASECHK.TRANS64.TRYWAIT P1, [R0+URZ+0x31838], R7 ;  /* 0x03183807000075a7 */ /* 0x0022a4000802017f */
[----:B--2---:R-:W-:Y:S05]  /*b530*/  @!P1 NANOSLEEP.SYNCS 0x989680 ;  /* 0x009896800000995d */ /* 0x004fea0003900000 */
[----:B------:R-:W2:Y:S02]  /*b540*/  @!P1 SYNCS.PHASECHK.TRANS64 P1, [R0+URZ+0x31838], R7 ;  /* 0x03183807000095a7 */ /* 0x000ea4000802007f */
[----:B--2---:R-:W-:Y:S05]  /*b550*/  @!P1 BRA `(.L_x_287) ;  /* 0xfffffffc00f09947 */ /* 0x004fea000383ffff */
[----:B------:R-:W-:Y:S05]  /*b560*/  BRA `(.L_x_298) ;  /* 0xfffffff800007947 */ /* 0x000fea000383ffff */
.L_x_290:
[----:B-1----:R1:W3:Y:S02]  /*b570*/  SYNCS.PHASECHK.TRANS64.TRYWAIT P0, [R6+URZ], R3 ;  /* 0x00000003060075a7 */ /* 0x0022e4000800017f */
[----:B---3--:R-:W-:Y:S05]  /*b580*/  @!P0 NANOSLEEP.SYNCS 0x989680 ;  /* 0x009896800000895d */ /* 0x008fea0003900000 */
[----:B------:R-:W3:Y:S02]  /*b590*/  @!P0 SYNCS.PHASECHK.TRANS64 P0, [R6+URZ], R3 ;  /* 0x00000003060085a7 */ /* 0x000ee4000800007f */
[----:B---3--:R-:W-:Y:S05]  /*b5a0*/  @!P0 BRA `(.L_x_290) ;  /* 0xfffffffc00f08947 */ /* 0x008fea000383ffff */
[----:B------:R-:W-:Y:S05]  /*b5b0*/  BRA `(.L_x_299) ;  /* 0xfffffffc00147947 */ /* 0x000fea000383ffff */
.L_x_291:
[----:B-1----:R1:W3:Y:S02]  /*b5c0*/  SYNCS.PHASECHK.TRANS64.TRYWAIT P0, [R5+URZ], R0 ;  /* 0x00000000050075a7 */ /* 0x0022e4000800017f */
[----:B---3--:R-:W-:Y:S05]  /*b5d0*/  @!P0 NANOSLEEP.SYNCS 0x989680 ;  /* 0x009896800000895d */ /* 0x008fea0003900000 */
[----:B------:R-:W3:Y:S02]  /*b5e0*/  @!P0 SYNCS.PHASECHK.TRANS64 P0, [R5+URZ], R0 ;  /* 0x00000000050085a7 */ /* 0x000ee4000800007f */
[----:B---3--:R-:W-:Y:S05]  /*b5f0*/  @!P0 BRA `(.L_x_291) ;  /* 0xfffffffc00f08947 */ /* 0x008fea000383ffff */
[----:B------:R-:W-:Y:S05]  /*b600*/  BRA `(.L_x_300) ;  /* 0xfffffffc00247947 */ /* 0x000fea000383ffff */
.L_x_301:
        /* <DEDUP_REMOVED lines=15> */
.L_x_2200:


//--------------------- .text._ZN7cutlass13device_kernelIN5flash11enable_sm90INS1_16FlashAttnBwdSm90INS1_25CollectiveMainloopBwdSm90ILi2ELi1ELi1EN4cute5tupleIJNS5_1CILi1EEES8_S8_EEENS6_IJNS7_ILi64EEENS7_ILi80EEENS7_ILi256EEEEEENS_6half_tEfNS_4arch4Sm90ELb0ELb1ELb1ELb0ELb0ELb0ELb1ELb1ELi2ELi1ELi1ELi1ELb0EEENS1_21CollectiveEpilogueBwdISD_SE_SG_Li256ELb0ELb1ELi2EEENS1_19SingleTileSchedulerILb0ELb0ELb0ELi80EEEEEEEEEvNT_6ParamsE --------------------------
	.section	.text._ZN7cutlass13device_kernelIN5flash11enable_sm90INS1_16FlashAttnBwdSm90INS1_25CollectiveMainloopBwdSm90ILi2ELi1ELi1EN4cute5tupleIJNS5_1CILi1EEES8_S8_EEENS6_IJNS7_ILi64EEENS7_ILi80EEENS7_ILi256EEEEEENS_6half_tEfNS_4arch4Sm90ELb0ELb1ELb1ELb0ELb0ELb0ELb1ELb1ELi2ELi1ELi1ELi1ELb0EEENS1_21CollectiveEpilogueBwdISD_SE_SG_Li256ELb0ELb1ELi2EEENS1_19SingleTileSchedulerILb0ELb0ELb0ELi80EEEEEEEEEvNT_6ParamsE,"ax",@progbits
	.align	128
.text._ZN7cutlass13device_kernelIN5flash11enable_sm90INS1_16FlashAttnBwdSm90INS1_25CollectiveMainloopBwdSm90ILi2ELi1ELi1EN4cute5tupleIJNS5_1CILi1EEES8_S8_EEENS6_IJNS7_ILi64EEENS7_ILi80EEENS7_ILi256EEEEEENS_6half_tEfNS_4arch4Sm90ELb0ELb1ELb1ELb0ELb0ELb0ELb1ELb1ELi2ELi1ELi1ELi1ELb0EEENS1_21CollectiveEpilogueBwdISD_SE_SG_Li256ELb0ELb1ELi2EEENS1_19SingleTileSchedulerILb0ELb0ELb0ELi80EEEEEEEEEvNT_6ParamsE:
        .type           _ZN7cutlass13device_kernelIN5flash11enable_sm90INS1_16FlashAttnBwdSm90INS1_25CollectiveMainloopBwdSm90ILi2ELi1ELi1EN4cute5tupleIJNS5_1CILi1EEES8_S8_EEENS6_IJNS7_ILi64EEENS7_ILi80EEENS7_ILi256EEEEEENS_6half_tEfNS_4arch4Sm90ELb0ELb1ELb1ELb0ELb0ELb0ELb1ELb1ELi2ELi1ELi1ELi1ELb0EEENS1_21CollectiveEpilogueBwdISD_SE_SG_Li256ELb0ELb1ELi2EEENS1_19SingleTileSchedulerILb0ELb0ELb0ELi80EEEEEEEEEvNT_6ParamsE,@function
        .size           _ZN7cutlass13device_kernelIN5flash11enable_sm90INS1_16FlashAttnBwdSm90INS1_25CollectiveMainloopBwdSm90ILi2ELi1ELi1EN4cute5tupleIJNS5_1CILi1EEES8_S8_EEENS6_IJNS7_ILi64EEENS7_ILi80EEENS7_ILi256EEEEEENS_6half_tEfNS_4arch4Sm90ELb0ELb1ELb1ELb0ELb0ELb0ELb1ELb1ELi2ELi1ELi1ELi1ELb0EEENS1_21CollectiveEpilogueBwdISD_SE_SG_Li256ELb0ELb1ELi2EEENS1_19SingleTileSchedulerILb0ELb0ELb0ELi80EEEEEEEEEvNT_6ParamsE,(.L_x_2201 - _ZN7cutlass13device_kernelIN5flash11enable_sm90INS1_16FlashAttnBwdSm90INS1_25CollectiveMainloopBwdSm90ILi2ELi1ELi1EN4cute5tupleIJNS5_1CILi1EEES8_S8_EEENS6_IJNS7_ILi64EEENS7_ILi80EEENS7_ILi256EEEEEENS_6half_tEfNS_4arch4Sm90ELb0ELb1ELb1ELb0ELb0ELb0ELb1ELb1ELi2ELi1ELi1ELi1ELb0EEENS1_21CollectiveEpilogueBwdISD_SE_SG_Li256ELb0ELb1ELi2EEENS1_19SingleTileSchedulerILb0ELb0ELb0ELi80EEEEEEEEEvNT_6ParamsE)
        .other          _ZN7cutlass13device_kernelIN5flash11enable_sm90INS1_16FlashAttnBwdSm90INS1_25CollectiveMainloopBwdSm90ILi2ELi1ELi1EN4cute5tupleIJNS5_1CILi1EEES8_S8_EEENS6_IJNS7_ILi64EEENS7_ILi80EEENS7_ILi256EEEEEENS_6half_tEfNS_4arch4Sm90ELb0ELb1ELb1ELb0ELb0ELb0ELb1ELb1ELi2ELi1ELi1ELi1ELb0EEENS1_21CollectiveEpilogueBwdISD_SE_SG_Li256ELb0ELb1ELi2EEENS1_19SingleTileSchedulerILb0ELb0ELb0ELi80EEEEEEEEEvNT_6ParamsE,@"STO_CUDA_ENTRY STV_DEFAULT"
_ZN7cutlass13device_kernelIN5flash11enable_sm90INS1_16FlashAttnBwdSm90INS1_25CollectiveMainloopBwdSm90ILi2ELi1ELi1EN4cute5tupleIJNS5_1CILi1EEES8_S8_EEENS6_IJNS7_ILi64EEENS7_ILi80EEENS7_ILi256EEEEEENS_6half_tEfNS_4arch4Sm90ELb0ELb1ELb1ELb0ELb0ELb0ELb1ELb1ELi2ELi1ELi1ELi1ELb0EEENS1_21CollectiveEpilogueBwdISD_SE_SG_Li256ELb0ELb1ELi2EEENS1_19SingleTileSchedulerILb0ELb0ELb0ELi80EEEEEEEEEvNT_6ParamsE:
[----:B------:R-:W1:Y:S02]  /*0000*/  LDC R1, c[0x0][0x28] ;  /* 0x00000a00ff017b82 */ /* 0x000e640000000800 */
[----:B-1----:R-:W-:Y:S01]  /*0010*/  VIADD R1, R1, 0xfffffff8 ;  /* 0xfffffff801017836 */ /* 0x002fe20000000000 */
[----:B------:R-:W1:Y:S01]  /*0020*/  S2R R21, SR_TID.X ;  /* 0x0000000000157919 */ /* 0x000e620000002100 */
[----:B------:R-:W-:Y:S01]  /*0030*/  ELECT P0, URZ, PT ;  /* 0x00000000003f782f */ /* 0x000fe20003800000 */
[----:B------:R-:W-:Y:S01]  /*0040*/  BSSY B0, `(.L_x_302) ;  /* 0x000001a000007945 */ /* 0x000fe20003800000 */
[----:B-1----:R-:W-:-:S05]  /*0050*/  SHF.R.U32.HI R2, RZ, 0x5, R21 ;  /* 0x00000005ff027819 */ /* 0x002fca0000011615 */
[----:B------:R-:W1:Y:S02]  /*0060*/  SHFL.IDX PT, R0, R2, RZ, 0x1f ;  /* 0x00001fff02007589 */ /* 0x000e6400000e0000 */
[----:B-1----:R-:W-:Y:S02]  /*0070*/  ISETP.EQ.AND P0, PT, R0, RZ, P0 ;  /* 0x000000ff0000720c */ /* 0x002fe40000702270 */
[----:B------:R-:W-:-:S11]  /*0080*/  SHF.R.U32.HI R0, RZ, 0x7, R21 ;  /* 0x00000007ff007819 */ /* 0x000fd60000011615 */
        /* <DEDUP_REMOVED lines=21> */
.L_x_303:
[----:B------:R-:W-:Y:S05]  /*01e0*/  BSYNC B0 ;  /* 0x0000000000007941 */ /* 0x000fea0003800000 */
.L_x_302:
[----:B------:R-:W-:Y:S01]  /*01f0*/  VOTEU.ANY UP0, P0 ;  /* 0x00000000003f7886 */ /* 0x000fe20000000100 */
[----:B------:R-:W1:Y:S01]  /*0200*/  SHFL.IDX PT, R0, R0, RZ, 0x1f ;  /* 0x00001fff00007589 */ /* 0x000e6200000e0000 */
[----:B------:R-:W-:Y:S01]  /*0210*/  UMOV UR4, 0x1 ;  /* 0x0000000100047882 */ /* 0x000fe20000000000 */
[----:B------:R-:W-:Y:S02]  /*0220*/  VOTEU.ANY UP1, P0 ;  /* 0x00000000003f7886 */ /* 0x000fe40000020100 */
[----:B------:R-:W2:Y:S01]  /*0230*/  @UP0 S2UR UR7, SR_CgaCtaId ;  /* 0x00000000000709c3 */ /* 0x000ea20000008800 */
[----:B------:R-:W-:Y:S01]  /*0240*/  @UP0 UMOV UR6, 0x400 ;  /* 0x0000040000060882 */ /* 0x000fe20000000000 */
[----:B------:R-:W-:-:S04]  /*0250*/  @UP0 UIADD3 UR4, -UR4, 0x100000, URZ ;  /* 0x0010000004040890 */ /* 0x000fc8000fffe13f */
[----:B------:R-:W-:Y:S02]  /*0260*/  @UP0 USHF.L.U32 UR5, UR4, 0xb, URZ ;  /* 0x0000000b04050899 */ /* 0x000fe4000800063f */
[----:B------:R-:W-:Y:S01]  /*0270*/  @UP0 USHF.L.U32 UR4, UR4, 0x1, URZ ;  /* 0x0000000104040899 */ /* 0x000fe2000800063f */
[----:B------:R-:W3:Y:S01]  /*0280*/  SHFL.IDX PT, R3, R2, RZ, 0x1f ;  /* 0x00001fff02037589 */ /* 0x000ee200000e0000 */
[----:B-1----:R-:W-:Y:S01]  /*0290*/  R2UR UR8, R0 ;  /* 0x00000000000872ca */ /* 0x002fe200000e0000 */
[----:B--2---:R-:W-:-:S03]  /*02a0*/  @UP0 ULEA UR6, UR7, UR6, 0x18 ;  /* 0x0000000607060291 */ /* 0x004fc6000f8ec03f */
[----:B------:R-:W-:Y:S01]  /*02b0*/  UMOV UR7, 0x1 ;  /* 0x0000000100077882 */ /* 0x000fe20000000000 */
[----:B---3--:R-:W-:-:S08]  /*02c0*/  ISETP.NE.AND P1, PT, R3, RZ, PT ;  /* 0x000000ff0300720c */ /* 0x008fd00003f25270 */
[----:B------:R-:W-:Y:S01]  /*02d0*/  UISETP.NE.AND UP0, UPT, UR8, URZ, UPT ;  /* 0x0000003f0800728c */ /* 0x000fe2000bf05270 */
[----:B------:R-:W1:Y:S02]  /*02e0*/  FENCE.VIEW.ASYNC.S ;  /* 0x00000000000073c6 */ /* 0x000e640000000000 */
[----:B-1----:R1:W2:Y:S02]  /*02f0*/  @UP1 SYNCS.EXCH.64 URZ, [UR6+0x31800], UR4 ;  /* 0x03180004063f15b2 */ /* 0x0022a40008000100 */
[----:B-1----:R-:W-:-:S06]  /*0300*/  USEL UR4, UR7, 0x2, !UP0 ;  /* 0x0000000207047887 */ /* 0x002fcc000c000000 */
[----:B------:R-:W-:-:S05]  /*0310*/  IMAD.U32 R0, RZ, RZ, UR4 ;  /* 0x00000004ff007e24 */ /* 0x000fca000f8e00ff */
[----:B------:R1:W-:Y:S01]  /*0320*/  STL [R1], R0 ;  /* 0x0000000001007387 */ /* 0x0003e20000100800 */
[----:B------:R-:W-:Y:S05]  /*0330*/  @P1 BRA `(.L_x_304) ;  /* 0x0000000000481947 */ /* 0x000fea0003800000 */
[----:B------:R-:W3:Y:S01]  /*0340*/  S2UR UR5, SR_CgaCtaId ;  /* 0x00000000000579c3 */ /* 0x000ee20000008800 */
[----:B------:R-:W-:Y:S01]  /*0350*/  UMOV UR4, 0x400 ;  /* 0x0000040000047882 */ /* 0x000fe20000000000 */
[----:B------:R-:W-:Y:S01]  /*0360*/  UMOV UR6, 0x1 ;  /* 0x0000000100067882 */ /* 0x000fe20000000000 */
[----:B------:R-:W-:Y:S01]  /*0370*/  UMOV UR9, 0x100 ;  /* 0x0000010000097882 */ /* 0x000fe20000000000 */
[----:B------:R-:W-:-:S04]  /*0380*/  UIADD3 UR6, -UR6, 0x100000, URZ ;  /* 0x0010000006067890 */ /* 0x000fc8000fffe13f */
[----:B------:R-:W-:Y:S02]  /*0390*/  USHF.L.U32 UR7, UR6, 0xb, URZ ;  /* 0x0000000b06077899 */ /* 0x000fe4000800063f */
[----:B------:R-:W-:Y:S01]  /*03a0*/  USHF.L.U32 UR6, UR6, 0x1, URZ ;  /* 0x0000000106067899 */ /* 0x000fe2000800063f */
[----:B------:R-:W-:Y:S01]  /*03b0*/  ELECT P0, URZ, PT ;  /* 0x00000000003f782f */ /* 0x000fe20003800000 */
[----:B---3--:R-:W-:Y:S02]  /*03c0*/  ULEA UR8, UR5, UR4, 0x18 ;  /* 0x0000000405087291 */ /* 0x008fe4000f8ec03f */
[----:B------:R-:W-:-:S04]  /*03d0*/  UIADD3 UR4, -UR9, 0x100000, URZ ;  /* 0x0010000009047890 */ /* 0x000fc8000fffe13f */
[----:B------:R-:W-:Y:S02]  /*03e0*/  USHF.L.U32 UR5, UR4, 0xb, URZ ;  /* 0x0000000b04057899 */ /* 0x000fe4000800063f */
[----:B------:R-:W-:Y:S01]  /*03f0*/  USHF.L.U32 UR4, UR4, 0x1, URZ ;  /* 0x0000000104047899 */ /* 0x000fe2000800063f */
[----:B------:R-:W3:Y:S03]  /*0400*/  FENCE.VIEW.ASYNC.S ;  /* 0x00000000000073c6 */ /* 0x000ee60000000000 */
[----:B---3--:R3:W4:Y:S08]  /*0410*/  SYNCS.EXCH.64 URZ, [UR8+0x31810], UR6 ;  /* 0x03181006083f75b2 */ /* 0x0087300008000100 */
[----:B------:R3:W1:Y:S01]  /*0420*/  SYNCS.EXCH.64 URZ, [UR8+0x31820], UR4 ;  /* 0x03182004083f75b2 */ /* 0x0006620008000100 */
[----:B------:R3:W1:Y:S01]  /*0430*/  SYNCS.EXCH.64 URZ, [UR8+0x31818], UR6 ;  /* 0x03181806083f75b2 */ /* 0x0006620008000100 */
[----:B------:R3:W1:Y:S01]  /*0440*/  SYNCS.EXCH.64 URZ, [UR8+0x31828], UR4 ;  /* 0x03182804083f75b2 */ /* 0x0006620008000100 */
[----:B------:R-:W-:Y:S01]  /*0450*/  NOP ;  /* 0x0000000000007918 */ /* 0x000fe20000000000 */
.L_x_304:
[----:B-1----:R-:W1:Y:S01]  /*0460*/  SHFL.IDX PT, R0, R2, RZ, 0x1f ;  /* 0x00001fff02007589 */ /* 0x002e6200000e0000 */
[----:B------:R-:W-:Y:S01]  /*0470*/  NOP ;  /* 0x0000000000007918 */ /* 0x000fe20000000000 */
[----:B-1----:R-:W-:-:S13]  /*0480*/  ISETP.NE.AND P0, PT, R0, RZ, PT ;  /* 0x000000ff0000720c */ /* 0x002fda0003f05270 */
[----:B------:R-:W-:Y:S05]  /*0490*/  @P0 BRA `(.L_x_305) ;  /* 0x0000000000400947 */ /* 0x000fea0003800000 */
[----:B---3--:R-:W1:Y:S01]  /*04a0*/  S2UR UR5, SR_CgaCtaId ;  /* 0x00000000000579c3 */ /* 0x008e620000008800 */
        /* <DEDUP_REMOVED lines=12> */
[----:B-1----:R1:W3:Y:S08]  /*0570*/  SYNCS.EXCH.64 URZ, [UR8+0x31830], UR4 ;  /* 0x03183004083f75b2 */ /* 0x0022f00008000100 */
[----:B------:R1:W1:Y:S01]  /*0580*/  SYNCS.EXCH.64 URZ, [UR8+0x31838], UR6 ;  /* 0x03183806083f75b2 */ /* 0x0002620008000100 */
[----:B------:R-:W-:Y:S01]  /*0590*/  NOP ;  /* 0x0000000000007918 */ /* 0x000fe20000000000 */
.L_x_305:
[----:B------:R-:W-:Y:S01]  /*05a0*/  PLOP3.LUT P0, PT, PT, PT, UP0, 0x80, 0x0 ;  /* 0x000000000000781c */ /* 0x000fe20003f0f008 */
[----:B------:R-:W-:Y:S01]  /*05b0*/  NOP ;  /* 0x0000000000007918 */ /* 0x000fe20000000000 */
[----:B------:R-:W-:Y:S01]  /*05c0*/  LOP3.LUT R0, R21, 0x7f, RZ, 0xc0, !PT ;  /* 0x0000007f15007812 */ /* 0x000fe200078ec0ff */
[----:B-1234-:R-:W-:Y:S10]  /*05d0*/  BAR.SYNC.DEFER_BLOCKING 0x0 ;  /* 0x0000000000007b1d */ /* 0x01eff40000010000 */
[----:B------:R-:W-:Y:S05]  /*05e0*/  @!P0 BRA `(.L_x_306) ;  /* 0x000000d4004c8947 */ /* 0x000fea0003800000 */
.L_x_307:
[----:B------:R-:W-:-:S08]  /*05f0*/  NOP ;  /* 0x0000000000007918 */ /* 0x000fd00000000000 */
[----:B------:R-:W1:Y:S02]  /*0600*/  USETMAXREG.TRY_ALLOC.CTAPOOL UP0, 0xf0 ;  /* 0x000000f0000079c8 */ /* 0x000e640008000600 */
[----:B-1----:R-:W-:-:S13]  /*0610*/  PLOP3.LUT P0, PT, PT, PT, UP0, 0x80, 0x0 ;  /* 0x000000000000781c */ /* 0x002fda0003f0f008 */
[----:B------:R-:W-:Y:S05]  /*0620*/  @!P0 BRA `(.L_x_307) ;  /* 0xfffffffc00f08947 */ /* 0x000fea000383ffff */
[----:B------:R-:W1:Y:S02]  /*0630*/  S2UR UR4, SR_CTAID.Z ;  /* 0x00000000000479c3 */ /* 0x000e640000002700 */
[----:B-1----:R-:W-:-:S13]  /*0640*/  ISETP.LE.AND P0, PT, RZ, UR4, PT ;  /* 0x00000004ff007c0c */ /* 0x002fda000bf03270 */
[----:B------:R-:W-:Y:S05]  /*0650*/  @!P0 EXIT ;  /* 0x000000000000894d */ /* 0x000fea0003800000 */
[----:B------:R-:W1:Y:S01]  /*0660*/  S2R R13, SR_CTAID.X ;  /* 0x00000000000d7919 */ /* 0x000e620000002500 */
[----:B------:R-:W2:Y:S01]  /*0670*/  LDC R232, c[0x0][0x280] ;  /* 0x0000a000ffe87b82 */ /* 0x000ea20000000800 */
[----:B------:R-:W-:Y:S01]  /*0680*/  ULDC UR7, c[0x0][0x290] ;  /* 0x0000a40000077ab9 */ /* 0x000fe20000000800 */
[----:B------:R-:W-:Y:S02]  /*0690*/  PLOP3.LUT P0, PT, PT, PT, PT, 0x80, 0x0 ;  /* 0x000000000000781c */ /* 0x000fe40003f0f070 */
[----:B------:R-:W-:Y:S02]  /*06a0*/  CS2R R134, SRZ ;  /* 0x0000000000867805 */ /* 0x000fe4000001ff00 */
[----:B------:R-:W-:Y:S02]  /*06b0*/  CS2R R132, SRZ ;  /* 0x0000000000847805 */ /* 0x000fe4000001ff00 */
[----:B------:R-:W-:Y:S02]  /*06c0*/  CS2R R130, SRZ ;  /* 0x0000000000827805 */ /* 0x000fe4000001ff00 */
[----:B------:R-:W-:-:S02]  /*06d0*/  CS2R R128, SRZ ;  /* 0x0000000000807805 */ /* 0x000fc4000001ff00 */
[----:B------:R-:W-:Y:S01]  /*06e0*/  CS2R R94, SRZ ;  /* 0x00000000005e7805 */ /* 0x000fe2000001ff00 */
[----:B------:R-:W3:Y:S01]  /*06f0*/  LDC R2, c[0x0][0x74c] ;  /* 0x0001d300ff027b82 */ /* 0x000ee20000000800 */
        /* <DEDUP_REMOVED lines=15> */
[----:B--2---:R-:W-:Y:S01]  /*07f0*/  VIADD R0, R232, 0x3f ;  /* 0x0000003fe8007836 */ /* 0x004fe20000000000 */
[----:B------:R-:W-:Y:S02]  /*0800*/  CS2R R78, SRZ ;  /* 0x00000000004e7805 */ /* 0x000fe4000001ff00 */
[----:B------:R-:W-:-:S02]  /*0810*/  CS2R R76, SRZ ;  /* 0x00000000004c7805 */ /* 0x000fc4000001ff00 */
[----:B------:R-:W-:Y:S02]  /*0820*/  CS2R R74, SRZ ;  /* 0x00000000004a7805 */ /* 0x000fe4000001ff00 */
[----:B------:R-:W-:Y:S02]  /*0830*/  CS2R R72, SRZ ;  /* 0x0000000000487805 */ /* 0x000fe4000001ff00 */
[----:B------:R-:W-:Y:S02]  /*0840*/  CS2R R110, SRZ ;  /* 0x00000000006e7805 */ /* 0x000fe4000001ff00 */
[----:B------:R-:W-:Y:S01]  /*0850*/  CS2R R108, SRZ ;  /* 0x00000000006c7805 */ /* 0x000fe2000001ff00 */
[C---:B-1----:R-:W-:Y:S01]  /*0860*/  IMAD R3, R13.reuse, 0x50, R232 ;  /* 0x000000500d037824 */ /* 0x042fe200078e02e8 */
[----:B------:R-:W-:Y:S02]  /*0870*/  ISETP.GE.AND P1, PT, R13, RZ, PT ;  /* 0x000000ff0d00720c */ /* 0x000fe40003f26270 */
[----:B------:R-:W-:-:S02]  /*0880*/  CS2R R106, SRZ ;  /* 0x00000000006a7805 */ /* 0x000fc4000001ff00 */
[----:B------:R-:W-:Y:S02]  /*0890*/  CS2R R104, SRZ ;  /* 0x0000000000687805 */ /* 0x000fe4000001ff00 */
[----:B------:R-:W-:Y:S02]  /*08a0*/  CS2R R70, SRZ ;  /* 0x0000000000467805 */ /* 0x000fe4000001ff00 */
[----:B---3--:R-:W-:Y:S02]  /*08b0*/  IADD3 R2, R3, -UR7, -R2 ;  /* 0x8000000703027c10 */ /* 0x008fe4000fffe802 */
[----:B------:R-:W-:Y:S02]  /*08c0*/  CS2R R68, SRZ ;  /* 0x0000000000447805 */ /* 0x000fe4000001ff00 */
[----:B------:R-:W-:Y:S02]  /*08d0*/  SHF.R.S32.HI R3, RZ, 0x1f, R0 ;  /* 0x0000001fff037819 */ /* 0x000fe40000011400 */
[----:B------:R-:W-:-:S02]  /*08e0*/  CS2R R66, SRZ ;  /* 0x0000000000427805 */ /* 0x000fc4000001ff00 */
[----:B------:R-:W-:Y:S02]  /*08f0*/  SHF.R.S32.HI R5, RZ, 0x1f, R2 ;  /* 0x0000001fff057819 */ /* 0x000fe40000011402 */
[----:B------:R-:W-:Y:S02]  /*0900*/  CS2R R64, SRZ ;  /* 0x0000000000407805 */ /* 0x000fe4000001ff00 */
[----:B------:R-:W-:Y:S02]  /*0910*/  LEA.HI R3, R3, R0, RZ, 0x6 ;  /* 0x0000000003037211 */ /* 0x000fe400078f30ff */
[----:B------:R-:W-:Y:S02]  /*0920*/  CS2R R102, SRZ ;  /* 0x0000000000667805 */ /* 0x000fe4000001ff00 */
[----:B------:R-:W-:Y:S02]  /*0930*/  LEA.HI R5, R5, R2, RZ, 0x6 ;  /* 0x0000000205057211 */ /* 0x000fe400078f30ff */
[----:B------:R-:W-:-:S02]  /*0940*/  CS2R R100, SRZ ;  /* 0x0000000000647805 */ /* 0x000fc4000001ff00 */
[----:B------:R-:W-:Y:S02]  /*0950*/  CS2R R98, SRZ ;  /* 0x0000000000627805 */ /* 0x000fe4000001ff00 */
[----:B------:R-:W-:Y:S02]  /*0960*/  CS2R R96, SRZ ;  /* 0x0000000000607805 */ /* 0x000fe4000001ff00 */
[----:B------:R-:W-:Y:S02]  /*0970*/  SHF.R.S32.HI R5, RZ, 0x6, R5 ;  /* 0x00000006ff057819 */ /* 0x000fe40000011405 */
        /* <DEDUP_REMOVED lines=41> */
[----:B------:R-:W-:Y:S02]  /*0c10*/  VIMNMX R5, RZ, R5, !PT ;  /* 0x00000005ff057248 */ /* 0x000fe40007fe0100 */
[----:B------:R-:W-:Y:S01]  /*0c20*/  SHF.R.S32.HI R234, RZ, 0x6, R3 ;  /* 0x00000006ffea7819 */ /* 0x000fe20000011403 */
[----:B------:R-:W-:Y:S06]  /*0c30*/  @!P1 BRA `(.L_x_308) ;  /* 0x0000000000249947 */ /* 0x000fec0003800000 */
[----:B------:R-:W1:Y:S01]  /*0c40*/  LDC R3, c[0x0][0x290] ;  /* 0x0000a400ff037b82 */ /* 0x000e620000000800 */
[----:B------:R-:W-:-:S07]  /*0c50*/  IMAD R0, R13, 0x50, R232 ;  /* 0x000000500d007824 */ /* 0x000fce00078e02e8 */
[----:B------:R-:W2:Y:S01]  /*0c60*/  LDC R7, c[0x0][0x748] ;  /* 0x0001d200ff077b82 */ /* 0x000ea20000000800 */
[----:B-1----:R-:W-:-:S05]  /*0c70*/  IADD3 R0, -R3, 0x8f, R0 ;  /* 0x0000008f03007810 */ /* 0x002fca0007ffe100 */
[----:B--2---:R-:W-:-:S05]  /*0c80*/  IMAD.IADD R0, R0, 0x1, R7 ;  /* 0x0000000100007824 */ /* 0x004fca00078e0207 */
[----:B------:R-:W-:-:S04]  /*0c90*/  SHF.R.S32.HI R3, RZ, 0x1f, R0 ;  /* 0x0000001fff037819 */ /* 0x000fc80000011400 */
[----:B------:R-:W-:-:S04]  /*0ca0*/  LEA.HI R3, R3, R0, RZ, 0x6 ;  /* 0x0000000003037211 */ /* 0x000fc800078f30ff */
[----:B------:R-:W-:-:S04]  /*0cb0*/  SHF.R.S32.HI R3, RZ, 0x6, R3 ;  /* 0x00000006ff037819 */ /* 0x000fc80000011403 */
[----:B------:R-:W-:-:S07]  /*0cc0*/  VIMNMX R234, R234, R3, PT ;  /* 0x00000003eaea7248 */ /* 0x000fce0003fe0100 */
.L_x_308:
[----:B------:R-:W-:Y:S01]  /*0cd0*/  ISETP.GT.AND P1, PT, R234, R5, PT ;  /* 0x00000005ea00720c */ /* 0x000fe20003f24270 */
[----:B------:R-:W-:Y:S01]  /*0ce0*/  ULDC.64 UR60, c[0x0][0x208] ;  /* 0x00008200003c7ab9 */ /* 0x000fe20000000a00 */
[----:B------:R-:W-:Y:S02]  /*0cf0*/  CS2R R140, SRZ ;  /* 0x00000000008c7805 */ /* 0x000fe4000001ff00 */
[----:B------:R-:W-:Y:S02]  /*0d00*/  CS2R R138, SRZ ;  /* 0x00000000008a7805 */ /* 0x000fe4000001ff00 */
[----:B------:R-:W-:-:S07]  /*0d10*/  CS2R R136, SRZ ;  /* 0x0000000000887805 */ /* 0x000fce000001ff00 */
[----:B------:R-:W-:Y:S05]  /*0d20*/  @!P1 BRA `(.L_x_309) ;  /* 0x000000a400109947 */ /* 0x000fea0003800000 */
[----:B------:R-:W1:Y:S01]  /*0d30*/  S2R R0, SR_CgaCtaId ;  /* 0x0000000000007919 */ /* 0x000e620000008800 */
[----:B------:R-:W-:Y:S01]  /*0d40*/  MOV R17, 0x400 ;  /* 0x0000040000117802 */ /* 0x000fe20000000f00 */
[----:B------:R-:W-:Y:S01]  /*0d50*/  VIADD R21, R21, 0xffffff80 ;  /* 0xffffff8015157836 */ /* 0x000fe20000000000 */
[----:B------:R-:W-:Y:S02]  /*0d60*/  SHF.L.U32 R8, RZ, 0x1f, RZ ;  /* 0x0000001fff087819 */ /* 0x000fe400000006ff */
[----:B-1----:R-:W-:Y:S02]  /*0d70*/  LEA R17, R0, R17, 0x18 ;  /* 0x0000001100117211 */ /* 0x002fe400078ec0ff */
[----:B------:R-:W-:Y:S02]  /*0d80*/  SHF.R.S32.HI R0, RZ, 0x1f, R21 ;  /* 0x0000001fff007819 */ /* 0x000fe40000011415 */
[----:B------:R-:W1:Y:S02]  /*0d90*/  SYNCS.PHASECHK.TRANS64.TRYWAIT P0, [R17+URZ+0x31800], R8 ;  /* 0x03180008110075a7 */ /* 0x000e64000800017f */
[----:B------:R-:W-:-:S02]  /*0da0*/  LEA.HI R2, R0, R21, RZ, 0x7 ;  /* 0x0000001500027211 */ /* 0x000fc400078f38ff */
[CC--:B------:R-:W-:Y:S02]  /*0db0*/  LEA.HI R4, R0.reuse, R21.reuse, RZ, 0x5 ;  /* 0x0000001500047211 */ /* 0x0c0fe400078f28ff */
[----:B------:R-:W-:Y:S02]  /*0dc0*/  SHF.R.S32.HI R3, RZ, 0x7, R2 ;  /* 0x00000007ff037819 */ /* 0x000fe40000011402 */
[----:B------:R-:W-:Y:S02]  /*0dd0*/  LEA.HI R6, R0, R21, RZ, 0x4 ;  /* 0x0000001500067211 */ /* 0x000fe400078f20ff */
[--C-:B------:R-:W-:Y:S02]  /*0de0*/  SHF.R.S32.HI R0, RZ, 0x5, R4.reuse ;  /* 0x00000005ff007819 */ /* 0x100fe40000011404 */
[----:B------:R-:W-:Y:S02]  /*0df0*/  SHF.R.S32.HI R7, RZ, 0x1f, R4 ;  /* 0x0000001fff077819 */ /* 0x000fe40000011404 */
[----:B------:R2:W3:Y:S02]  /*0e00*/  SHFL.IDX PT, R4, R3, RZ, 0x1f ;  /* 0x00001fff03047589 */ /* 0x0004e400000e0000 */
[----:B-123--:R-:W-:Y:S05]  /*0e10*/  @P0 BRA `(.L_x_310) ;  /* 0x0000000000080947 */ /* 0x00efea0003800000 */
[----:B------:R-:W1:Y:S02]  /*0e20*/  SYNCS.PHASECHK.TRANS64.TRYWAIT P0, [R17+URZ+0x31800], R8 ;  /* 0x03180008110075a7 */ /* 0x000e64000800017f */
[----:B-1----:R-:W-:Y:S05]  /*0e30*/  @!P0 BRA `(.L_x_311) ;  /* 0x000000e800088947 */ /* 0x002fea0003800000 */
.L_x_310:
[----:B------:R-:W2:Y:S01]  /*0e40*/  LDL R9, [R1] ;  /* 0x0000000001097983 */ /* 0x000ea20000100800 */
[----:B------:R-:W-:Y:S01]  /*0e50*/  LOP3.LUT R2, R2, 0xffffff80, RZ, 0xc0, !PT ;  /* 0xffffff8002027812 */ /* 0x000fe200078ec0ff */
[----:B------:R-:W3:Y:S01]  /*0e60*/  S2UR UR5, SR_CTAID.Y ;  /* 0x00000000000579c3 */ /* 0x000ee20000002600 */
[----:B------:R-:W-:Y:S01]  /*0e70*/  LOP3.LUT R6, R6, 0xffffff0, RZ, 0xc0, !PT ;  /* 0x0ffffff006067812 */ /* 0x000fe200078ec0ff */
[----:B------:R-:W-:Y:S01]  /*0e80*/  IMAD R13, R13, -0x50, RZ ;  /* 0xffffffb00d0d7824 */ /* 0x000fe200078e02ff */
[----:B------:R-:W-:Y:S01]  /*0e90*/  LEA.HI R7, R7, R0, RZ, 0x2 ;  /* 0x0000000007077211 */ /* 0x000fe200078f10ff */
[----:B------:R-:W-:Y:S01]  /*0ea0*/  IMAD.IADD R2, R21, 0x1, -R2 ;  /* 0x0000000115027824 */ /* 0x000fe200078e0a02 */
[----:B-1----:R-:W-:Y:S01]  /*0eb0*/  LEA.HI R8, R3, R3, RZ, 0x1 ;  /* 0x0000000303087211 */ /* 0x002fe200078f08ff */
[----:B------:R-:W-:Y:S01]  /*0ec0*/  IMAD.IADD R6, R21, 0x1, -R6 ;  /* 0x0000000115067824 */ /* 0x000fe200078e0a06 */
[----:B------:R-:W-:Y:S01]  /*0ed0*/  CS2R R134, SRZ ;  /* 0x0000000000867805 */ /* 0x000fe2000001ff00 */
[----:B------:R-:W1:Y:S01]  /*0ee0*/  LDC.64 R20, c[0x0][0x2d8] ;  /* 0x0000b600ff147b82 */ /* 0x000e620000000a00 */
[----:B------:R-:W-:Y:S01]  /*0ef0*/  LOP3.LUT R8, R8, 0x1ffffffe, RZ, 0xc0, !PT ;  /* 0x1ffffffe08087812 */ /* 0x000fe200078ec0ff */
[C---:B------:R-:W-:Y:S01]  /*0f00*/  IMAD R15, R3.reuse, 0x40, R6 ;  /* 0x00000040030f7824 */ /* 0x040fe200078e0206 */
[----:B------:R-:W-:Y:S01]  /*0f10*/  CS2R R132, SRZ ;  /* 0x0000000000847805 */ /* 0x000fe2000001ff00 */
[C---:B------:R-:W-:Y:S01]  /*0f20*/  IMAD R14, R3.reuse, 0x800, R2 ;  /* 0x00000800030e7824 */ /* 0x040fe200078e0202 */
[----:B------:R-:W-:Y:S01]  /*0f30*/  CS2R R130, SRZ ;  /* 0x0000000000827805 */ /* 0x000fe2000001ff00 */
[----:B------:R-:W-:Y:S01]  /*0f40*/  IMAD.IADD R12, R3, 0x1, -R8 ;  /* 0x00000001030c7824 */ /* 0x000fe200078e0a08 */
[----:B------:R-:W-:Y:S01]  /*0f50*/  CS2R R128, SRZ ;  /* 0x0000000000807805 */ /* 0x000fe2000001ff00 */
[----:B------:R-:W4:Y:S01]  /*0f60*/  LDC.64 R230, c[0x0][0x2e0] ;  /* 0x0000b800ffe67b82 */ /* 0x000f220000000a00 */
[----:B------:R-:W-:Y:S01]  /*0f70*/  IMAD.MOV.U32 R19, RZ, RZ, RZ ;  /* 0x000000ffff137224 */ /* 0x000fe200078e00ff */
[----:B------:R-:W-:-:S02]  /*0f80*/  CS2R R126, SRZ ;  /* 0x00000000007e7805 */ /* 0x000fc4000001ff00 */
[----:B------:R-:W-:Y:S02]  /*0f90*/  CS2R R124, SRZ ;  /* 0x00000000007c7805 */ /* 0x000fe4000001ff00 */
[----:B------:R-:W-:Y:S02]  /*0fa0*/  CS2R R122, SRZ ;  /* 0x00000000007a7805 */ /* 0x000fe4000001ff00 */
[----:B------:R-:W-:Y:S02]  /*0fb0*/  CS2R R120, SRZ ;  /* 0x0000000000787805 */ /* 0x000fe4000001ff00 */
[----:B------:R-:W-:Y:S02]  /*0fc0*/  CS2R R118, SRZ ;  /* 0x0000000000767805 */ /* 0x000fe4000001ff00 */
[----:B------:R-:W-:Y:S01]  /*0fd0*/  CS2R R116, SRZ ;  /* 0x0000000000747805 */ /* 0x000fe2000001ff00 */
[----:B---3--:R-:W-:Y:S01]  /*0fe0*/  USHF.R.S32.HI UR6, URZ, 0x1f, UR5 ;  /* 0x0000001f3f067899 */ /* 0x008fe20008011405 */
        /* <DEDUP_REMOVED lines=70> */
[----:B--2---:R-:W-:Y:S02]  /*1450*/  R2UR UR8, R9 ;  /* 0x00000000090872ca */ /* 0x004fe400000e0000 */
[----:B------:R-:W-:Y:S02]  /*1460*/  LOP3.LUT R9, R7, 0xfffffc, RZ, 0xc0, !PT ;  /* 0x00fffffc07097812 */ /* 0x000fe400078ec0ff */
[----:B------:R-:W-:-:S03]  /*1470*/  SHF.R.S32.HI R7, RZ, 0x1f, R2 ;  /* 0x0000001fff077819 */ /* 0x000fc60000011402 */
[----:B------:R-:W-:Y:S01]  /*1480*/  IMAD.IADD R10, R0, 0x1, -R9 ;  /* 0x00000001000a7824 */ /* 0x000fe200078e0a09 */
[CC--:B------:R-:W-:Y:S02]  /*1490*/  LEA.HI R0, R7.reuse, R2.reuse, RZ, 0x2 ;  /* 0x0000000207007211 */ /* 0x0c0fe400078f10ff */
[----:B------:R-:W-:Y:S01]  /*14a0*/  LEA.HI R7, R7, R2, RZ, 0x5 ;  /* 0x0000000207077211 */ /* 0x000fe200078f28ff */
[----:B------:R-:W-:Y:S01]  /*14b0*/  IMAD R10, R10, 0x10, R15 ;  /* 0x000000100a0a7824 */ /* 0x000fe200078e020f */
[--C-:B------:R-:W-:Y:S02]  /*14c0*/  SHF.R.S32.HI R6, RZ, 0x2, R0.reuse ;  /* 0x00000002ff067819 */ /* 0x100fe40000011400 */
[----:B------:R-:W-:Y:S02]  /*14d0*/  LOP3.LUT R9, R0, 0x7ffffffc, RZ, 0xc0, !PT ;  /* 0x7ffffffc00097812 */ /* 0x000fe400078ec0ff */
[----:B------:R-:W-:Y:S02]  /*14e0*/  SHF.R.S32.HI R3, RZ, 0x1f, R0 ;  /* 0x0000001fff037819 */ /* 0x000fe40000011400 */
[----:B------:R-:W-:Y:S01]  /*14f0*/  LEA.HI R0, R4, R4, RZ, 0x1 ;  /* 0x0000000404007211 */ /* 0x000fe200078f08ff */
[----:B------:R-:W-:Y:S01]  /*1500*/  IMAD.IADD R11, R2, 0x1, -R9 ;  /* 0x00000001020b7824 */ /* 0x000fe200078e0a09 */
[----:B------:R-:W-:Y:S01]  /*1510*/  LEA.HI R8, R3, R6, RZ, 0x3 ;  /* 0x0000000603087211 */ /* 0x000fe200078f18ff */
[----:B------:R-:W-:Y:S01]  /*1520*/  IMAD.SHL.U32 R2, R14, 0x4, RZ ;  /* 0x000000040e027824 */ /* 0x000fe200078e00ff */
[----:B------:R-:W-:Y:S01]  /*1530*/  LOP3.LUT R3, R0, 0xfffffffe, RZ, 0xc0, !PT ;  /* 0xfffffffe00037812 */ /* 0x000fe200078ec0ff */
[----:B-1----:R-:W-:Y:S01]  /*1540*/  IMAD R0, R20, UR6, RZ ;  /* 0x0000000614007c24 */ /* 0x002fe2000f8e02ff */
[----:B------:R-:W-:Y:S01]  /*1550*/  LOP3.LUT R9, R8, 0xfffffff8, RZ, 0xc0, !PT ;  /* 0xfffffff808097812 */ /* 0x000fe200078ec0ff */
[----:B------:R-:W-:Y:S01]  /*1560*/  IMAD R11, R12, 0x4, R11 ;  /* 0x000000040c0b7824 */ /* 0x000fe200078e020b */
[----:B------:R-:W-:Y:S01]  /*1570*/  SHF.R.S32.HI R7, RZ, 0x5, R7 ;  /* 0x00000005ff077819 */ /* 0x000fe20000011407 */
[----:B------:R-:W-:Y:S01]  /*1580*/  IMAD.IADD R4, R4, 0x1, -R3 ;  /* 0x0000000104047824 */ /* 0x000fe200078e0a03 */
[----:B------:R-:W-:Y:S01]  /*1590*/  SHF.R.S32.HI R3, RZ, 0x1f, R2 ;  /* 0x0000001fff037819 */ /* 0x000fe20000011402 */
[----:B------:R-:W-:-:S02]  /*15a0*/  IMAD.IADD R18, R6, 0x1, -R9 ;  /* 0x0000000106127824 */ /* 0x000fc400078e0a09 */
[----:B------:R-:W-:Y:S01]  /*15b0*/  IMAD R9, R21, UR5, R0 ;  /* 0x0000000515097c24 */ /* 0x000fe2000f8e0200 */
[----:B------:R-:W-:Y:S01]  /*15c0*/  IADD3.X R0, R13, UR7, RZ, PT, !PT ;  /* 0x000000070d007c10 */ /* 0x000fe2000bffe4ff */
[----:B------:R-:W-:Y:S01]  /*15d0*/  IMAD.WIDE.U32 R2, R20, UR5, R2 ;  /* 0x0000000514027c25 */ /* 0x000fe2000f8e0002 */
[----:B------:R-:W-:-:S03]  /*15e0*/  USHF.R.S32.HI UR5, URZ, 0x1f, UR4 ;  /* 0x0000001f3f057899 */ /* 0x000fc60008011404 */
[----:B------:R-:W-:Y:S02]  /*15f0*/  IMAD.IADD R3, R3, 0x1, R9 ;  /* 0x0000000103037824 */ /* 0x000fe400078e0209 */
[----:B------:R-:W-:Y:S02]  /*1600*/  IMAD.SHL.U32 R229, R11, 0x2, RZ ;  /* 0x000000020be57824 */ /* 0x000fe400078e00ff */
[----:B----4-:R-:W-:Y:S02]  /*1610*/  IMAD R6, R230, UR5, RZ ;  /* 0x00000005e6067c24 */ /* 0x010fe4000f8e02ff */
[----:B------:R-:W-:Y:S01]  /*1620*/  IMAD R18, R7, 0x10, R18 ;  /* 0x0000001007127824 */ /* 0x000fe200078e0212 */
[----:B------:R-:W-:Y:S01]  /*1630*/  IADD3 R232, R0, -R232, -R229 ;  /* 0x800000e800e87210 */ /* 0x000fe20007ffe8e5 */
[----:B------:R-:W-:Y:S01]  /*1640*/  IMAD R235, R231, UR4, R6 ;  /* 0x00000004e7eb7c24 */ /* 0x000fe2000f8e0206 */
[----:B------:R-:W-:Y:S01]  /*1650*/  IADD3 R233, -R229, UR7, R13 ;  /* 0x00000007e5e97c10 */ /* 0x000fe2000fffe10d */
[----:B------:R-:W-:Y:S01]  /*1660*/  IMAD.WIDE.U32 R230, R230, UR4, R2 ;  /* 0x00000004e6e67c25 */ /* 0x000fe2000f8e0002 */
[----:B------:R-:W-:-:S03]  /*1670*/  ULOP3.LUT UR4, UR8, 0x1, URZ, 0xfc, !UPT ;  /* 0x0000000108047892 */ /* 0x000fc6000f8efc3f */
[----:B------:R-:W-:Y:S02]  /*1680*/  IMAD.SHL.U32 R0, R10, 0x8, RZ ;  /* 0x000000080a007824 */ /* 0x000fe400078e00ff */
[----:B------:R-:W-:Y:S02]  /*1690*/  IMAD.MOV.U32 R3, RZ, RZ, R5 ;  /* 0x000000ffff037224 */ /* 0x000fe400078e0005 */
[----:B------:R-:W-:Y:S01]  /*16a0*/  IMAD.U32 R236, RZ, RZ, UR4 ;  /* 0x00000004ffec7e24 */ /* 0x000fe2000f8e00ff */
[----:B------:R-:W-:Y:S01]  /*16b0*/  UMOV UR4, URZ ;  /* 0x0000003f00047c82 */ /* 0x000fe20008000000 */
[----:B------:R-:W-:Y:S02]  /*16c0*/  IMAD.MOV.U32 R2, RZ, RZ, RZ ;  /* 0x000000ffff027224 */ /* 0x000fe400078e00ff */
[----:B------:R-:W-:Y:S02]  /*16d0*/  IMAD R0, R0, 0x2, R17 ;  /* 0x0000000200007824 */ /* 0x000fe400078e0211 */
[----:B------:R-:W-:-:S02]  /*16e0*/  IMAD.IADD R229, R13, 0x1, -R229 ;  /* 0x000000010de57824 */ /* 0x000fc400078e0ae5 */
[----:B------:R-:W-:Y:S02]  /*16f0*/  IMAD.IADD R235, R231, 0x1, R235 ;  /* 0x00000001e7eb7824 */ /* 0x000fe400078e02eb */
[----:B------:R-:W-:-:S07]  /*1700*/  IMAD.U32 R228, RZ, RZ, UR4 ;  /* 0x00000004ffe47e24 */ /* 0x000fce000f8e00ff */
.L_x_330:
[----:B------:R-:W-:-:S13]  /*1710*/  R2UR UR4, R236 ;  /* 0x00000000ec0472ca */ /* 0x000fda00000e0000 */
[----:B------:R-:W-:-:S06]  /*1720*/  UISETP.NE.AND UP1, UPT, UR4, 0x3, UPT ;  /* 0x000000030400788c */ /* 0x000fcc000bf25270 */
[----:B------:R-:W-:-:S13]  /*1730*/  PLOP3.LUT P0, PT, PT, PT, UP1, 0x40, 0x0 ;  /* 0x000000000000781c */ /* 0x000fda0003f0e818 */
[----:B-1----:R-:W-:Y:S05]  /*1740*/  @P0 BRA `(.L_x_312) ;  /* 0x0000000000040947 */ /* 0x002fea0003800000 */
[----:B------:R-:W-:Y:S01]  /*1750*/  BPT.TRAP 0x1 ;  /* 0x000000040000795c */ /* 0x000fe20000300000 */
.L_x_312:
[----:B------:R-:W-:Y:S01]  /*1760*/  PLOP3.LUT P1, PT, PT, PT, UP1, 0x40, 0x0 ;  /* 0x000000000000781c */ /* 0x000fe20003f2e818 */
[----:B------:R-:W-:Y:S01]  /*1770*/  IMAD R16, R2, 0x8, R17 ;  /* 0x0000000802107824 */ /* 0x000fe200078e0211 */
[----:B------:R-:W-:-:S04]  /*1780*/  SHF.L.U32 R9, R19, 0x1f, RZ ;  /* 0x0000001f13097819 */ /* 0x000fc800000006ff */
[----:B------:R1:W2:Y:S07]  /*1790*/  SYNCS.PHASECHK.TRANS64.TRYWAIT P0, [R16+URZ+0x31810], R9 ;  /* 0x03181009100075a7 */ /* 0x0002ae000800017f */
[----:B------:R-:W-:Y:S05]  /*17a0*/  @P1 BRA `(.L_x_313) ;  /* 0x0000000000041947 */ /* 0x000fea0003800000 */
[----:B------:R-:W-:Y:S01]  /*17b0*/  BPT.TRAP 0x1 ;  /* 0x000000040000795c */ /* 0x000fe20000300000 */
.L_x_313:
[----:B------:R-:W-:Y:S02]  /*17c0*/  VIADD R5, R17, 0x14100 ;  /* 0x0001410011057836 */ /* 0x000fe40000000000 */
[----:B------:R-:W-:-:S03]  /*17d0*/  IMAD R7, R4, 0x400, R17 ;  /* 0x0000040004077824 */ /* 0x000fc600078e0211 */
[----:B------:R-:W-:Y:S02]  /*17e0*/  SHF.R.U32.HI R5, RZ, 0x4, R5 ;  /* 0x00000004ff057819 */ /* 0x000fe40000011605 */
[----:B------:R-:W-:Y:S02]  /*17f0*/  SHF.R.U32.HI R6, RZ, 0x4, R7 ;  /* 0x00000004ff067819 */ /* 0x000fe40000011607 */
[----:B------:R-:W-:Y:S02]  /*1800*/  LOP3.LUT R5, R5, 0x3fff, RZ, 0xc0, !PT ;  /* 0x00003fff05057812 */ /* 0x000fe400078ec0ff */
[----:B------:R-:W-:Y:S02]  /*1810*/  LOP3.LUT R6, R6, 0x3fff, RZ, 0xc0, !PT ;  /* 0x00003fff06067812 */ /* 0x000fe400078ec0ff */
[----:B------:R-:W-:Y:S02]  /*1820*/  LOP3.LUT R11, R5, 0x10000, RZ, 0xfc, !PT ;  /* 0x00010000050b7812 */ /* 0x000fe400078efcff */
[----:B------:R-:W-:-:S03]  /*1830*/  LOP3.LUT R5, R6, 0x10000, RZ, 0xfc, !PT ;  /* 0x0001000006057812 */ /* 0x000fc600078efcff */
[----:B------:R-:W-:Y:S01]  /*1840*/  IMAD R6, R2, 0x800, R11 ;  /* 0x0000080002067824 */ /* 0x000fe200078e020b */
[----:B--2---:R-:W-:Y:S06]  /*1850*/  @P0 BRA `(.L_x_314) ;  /* 0x0000000000080947 */ /* 0x004fec0003800000 */
[----:B------:R-:W2:Y:S02]  /*1860*/  SYNCS.PHASECHK.TRANS64.TRYWAIT P0, [R16+URZ+0x31810], R9 ;  /* 0x03181009100075a7 */ /* 0x000ea4000800017f */
[----:B--2---:R-:W-:Y:S05]  /*1870*/  @!P0 BRA `(.L_x_315) ;  /* 0x000000dc008c8947 */ /* 0x004fea0003800000 */
.L_x_314:
[C---:B------:R-:W-:Y:S01]  /*1880*/  R2UR UR6, R5.reuse ;  /* 0x00000000050672ca */ /* 0x040fe200000e0000 */
[----:B------:R-:W-:Y:S01]  /*1890*/  WARPGROUP.ARRIVE ;  /* 0x00000000000079c5 */ /* 0x000fe20000000000 */
[----:B------:R-:W-:Y:S01]  /*18a0*/  R2UR UR4, R6 ;  /* 0x00000000060472ca */ /* 0x000fe200000e0000 */
[----:B------:R-:W-:Y:S01]  /*18b0*/  UMOV UR7, 0x40000000 ;  /* 0x4000000000077882 */ /* 0x000fe20000000000 */
[----:B------:R-:W-:Y:S01]  /*18c0*/  UMOV UR5, 0x40000040 ;  /* 0x4000004000057882 */ /* 0x000fe20000000000 */
[C---:B------:R-:W-:Y:S01]  /*18d0*/  VIADD R8, R5.reuse, 0x80 ;  /* 0x0000008005087836 */ /* 0x040fe20000000000 */
[----:B------:R-:W-:Y:S01]  /*18e0*/  PLOP3.LUT P0, PT, PT, PT, UP1, 0x40, 0x0 ;  /* 0x000000000000781c */ /* 0x000fe20003f0e818 */
[----:B-12---:R-:W-:-:S03]  /*18f0*/  VIADD R9, R5, 0x100 ;  /* 0x0000010005097836 */ /* 0x006fc60000000000 */
[----:B------:R-:W-:Y:S01]  /*1900*/  R2UR UR8, R8 ;  /* 0x00000000080872ca */ /* 0x000fe200000e0000 */
[----:B------:R-:W-:Y:S01]  /*1910*/  VIADD R8, R5, 0x180 ;  /* 0x0000018005087836 */ /* 0x000fe20000000000 */
        /* <DEDUP_REMOVED lines=554> */
[----:B------:R-:W-:Y:S02]  /*3bc0*/  VIADD R5, R5, 0x986 ;  /* 0x0000098605057836 */ /* 0x000fe40000000000 */
[----:B------:R-:W-:Y:S01]  /*3bd0*/  IMAD R6, R2, 0x40, R18 ;  /* 0x0000004002067824 */ /* 0x000fe200078e0212 */
[----:B------:R-:W-:Y:S02]  /*3be0*/  R2UR UR10, R8 ;  /* 0x00000000080a72ca */ /* 0x000fe400000e0000 */
[----:B------:R-:W-:Y:S01]  /*3bf0*/  R2UR UR11, R5 ;  /* 0x00000000050b72ca */ /* 0x000fe200000e0000 */
[----:B------:R-:W-:Y:S01]  /*3c00*/  IMAD R8, R6, 0x4, R17 ;  /* 0x0000000406087824 */ /* 0x000fe200078e0211 */
[----:B------:R-:W-:-:S02]  /*3c10*/  WARPGROUP.DEPBAR.LE gsb0, 0x0 ;  /* 0x00008000000079c5 */ /* 0x000fc40000010000 */
        /* <DEDUP_REMOVED lines=25> */
[----:B------:R-:W-:Y:S05]  /*3db0*/  @P0 BRA `(.L_x_316) ;  /* 0x0000000000040947 */ /* 0x000fea0003800000 */
[----:B------:R-:W-:Y:S01]  /*3dc0*/  BPT.TRAP 0x1 ;  /* 0x000000040000795c */ /* 0x000fe20000300000 */
.L_x_316:
[----:B------:R-:W-:Y:S02]  /*3dd0*/  R2UR UR4, R228 ;  /* 0x00000000e40472ca */ /* 0x000fe400000e0000 */
[----:B------:R-:W-:-:S11]  /*3de0*/  PLOP3.LUT P1, PT, PT, PT, UP1, 0x40, 0x0 ;  /* 0x000000000000781c */ /* 0x000fd60003f2e818 */
[----:B------:R-:W-:-:S05]  /*3df0*/  IMAD.U32 R10, RZ, RZ, UR4 ;  /* 0x00000004ff0a7e24 */ /* 0x000fca000f8e00ff */
[----:B------:R-:W-:-:S04]  /*3e00*/  SHF.L.U32 R10, R10, 0x1f, RZ ;  /* 0x0000001f0a0a7819 */ /* 0x000fc800000006ff */
[----:B------:R4:W1:Y:S01]  /*3e10*/  SYNCS.PHASECHK.TRANS64.TRYWAIT P0, [R17+URZ+0x31830], R10 ;  /* 0x0318300a110075a7 */ /* 0x000862000800017f */
[----:B------:R-:W-:Y:S05]  /*3e20*/  @P1 BRA `(.L_x_317) ;  /* 0x0000000000041947 */ /* 0x000fea0003800000 */
[----:B------:R-:W-:Y:S01]  /*3e30*/  BPT.TRAP 0x1 ;  /* 0x000000040000795c */ /* 0x000fe20000300000 */
.L_x_317:
[----:B------:R-:W-:Y:S02]  /*3e40*/  VIADD R7, R7, 0xa000 ;  /* 0x0000a00007077836 */ /* 0x000fe40000000000 */
[----:B-1----:R-:W-:-:S03]  /*3e50*/  VIADD R8, R17, 0x24100 ;  /* 0x0002410011087836 */ /* 0x002fc60000000000 */
[----:B------:R-:W-:Y:S02]  /*3e60*/  SHF.R.U32.HI R7, RZ, 0x4, R7 ;  /* 0x00000004ff077819 */ /* 0x000fe40000011607 */
[----:B------:R-:W-:Y:S02]  /*3e70*/  SHF.R.U32.HI R8, RZ, 0x4, R8 ;  /* 0x00000004ff087819 */ /* 0x000fe40000011608 */
[----:B------:R-:W-:Y:S02]  /*3e80*/  LOP3.LUT R7, R7, 0x3fff, RZ, 0xc0, !PT ;  /* 0x00003fff07077812 */ /* 0x000fe400078ec0ff */
[----:B------:R-:W-:Y:S02]  /*3e90*/  LOP3.LUT R8, R8, 0x3fff, RZ, 0xc0, !PT ;  /* 0x00003fff08087812 */ /* 0x000fe400078ec0ff */
[----:B------:R-:W-:Y:S02]  /*3ea0*/  LOP3.LUT R22, R7, 0x10000, RZ, 0xfc, !PT ;  /* 0x0001000007167812 */ /* 0x000fe400078efcff */
[----:B------:R-:W-:Y:S01]  /*3eb0*/  LOP3.LUT R20, R8, 0x10000, RZ, 0xfc, !PT ;  /* 0x0001000008147812 */ /* 0x000fe200078efcff */
[----:B------:R-:W-:Y:S06]  /*3ec0*/  @P0 BRA `(.L_x_318) ;  /* 0x0000000000080947 */ /* 0x000fec0003800000 */
[----:B------:R-:W1:Y:S02]  /*3ed0*/  SYNCS.PHASECHK.TRANS64.TRYWAIT P0, [R17+URZ+0x31830], R10 ;  /* 0x0318300a110075a7 */ /* 0x000e64000800017f */
[----:B-1----:R-:W-:Y:S05]  /*3ee0*/  @!P0 BRA `(.L_x_319) ;  /* 0x000000b800048947 */ /* 0x002fea0003800000 */
.L_x_318:
[----:B------:R-:W-:Y:S01]  /*3ef0*/  R2UR UR4, R20 ;  /* 0x00000000140472ca */ /* 0x000fe200000e0000 */
[----:B------:R-:W-:Y:S01]  /*3f00*/  WARPGROUP.ARRIVE ;  /* 0x00000000000079c5 */ /* 0x000fe20000000000 */
[C---:B------:R-:W-:Y:S01]  /*3f10*/  R2UR UR6, R22.reuse ;  /* 0x00000000160672ca */ /* 0x040fe200000e0000 */
[----:B------:R-:W-:Y:S01]  /*3f20*/  UMOV UR5, 0x40000040 ;  /* 0x4000004000057882 */ /* 0x000fe20000000000 */
[----:B------:R-:W-:Y:S01]  /*3f30*/  UMOV UR7, 0x40000000 ;  /* 0x4000000000077882 */ /* 0x000fe20000000000 */
[C---:B------:R-:W-:Y:S02]  /*3f40*/  VIADD R7, R22.reuse, 0x80 ;  /* 0x0000008016077836 */ /* 0x040fe40000000000 */
[C---:B------:R-:W-:Y:S02]  /*3f50*/  VIADD R8, R22.reuse, 0x180 ;  /* 0x0000018016087836 */ /* 0x040fe40000000000 */
[C---:B------:R-:W-:Y:S01]  /*3f60*/  VIADD R9, R22.reuse, 0x200 ;  /* 0x0000020016097836 */ /* 0x040fe20000000000 */
[----:B------:R-:W-:Y:S01]  /*3f70*/  R2UR UR8, R7 ;  /* 0x00000000070872ca */ /* 0x000fe200000e0000 */
[----:B------:R-:W-:Y:S01]  /*3f80*/  VIADD R7, R22, 0x100 ;  /* 0x0000010016077836 */ /* 0x000fe20000000000 */
[----:B------:R-:W-:Y:S01]  /*3f90*/  R2UR UR10, R8 ;  /* 0x00000000080a72ca */ /* 0x000fe200000e0000 */
[----:B----4-:R-:W-:Y:S01]  /*3fa0*/  VIADD R10, R22, 0x2 ;  /* 0x00000002160a7836 */ /* 0x010fe20000000000 */
[----:B------:R-:W-:Y:S01]  /*3fb0*/  R2UR UR11, R9 ;  /* 0x00000000090b72ca */ /* 0x000fe200000e0000 */
[----:B------:R-:W-:Y:S01]  /*3fc0*/  HGMMA.64x8x16.F32 R44, gdesc[UR4], RZ, !UPT, gsb0 ;  /* 0x00000000042c79f0 */ /* 0x000fe2000c0008ff */
[----:B------:R-:W-:Y:S01]  /*3fd0*/  UMOV UR7, 0x40000000 ;  /* 0x4000000000077882 */ /* 0x000fe20000000000 */
[----:B------:R-:W-:Y:S01]  /*3fe0*/  R2UR UR9, R7 ;  /* 0x00000000070972ca */ /* 0x000fe200000e0000 */
[----:B------:R-:W-:Y:S01]  /*3ff0*/  VIADD R7, R20, 0x2 ;  /* 0x0000000214077836 */ /* 0x000fe20000000000 */
[----:B------:R-:W-:Y:S01]  /*4000*/  R2UR UR12, R10 ;  /* 0x000000000a0c72ca */ /* 0x000fe200000e0000 */
[----:B------:R-:W-:-:S02]  /*4010*/  VIADD R8, R20, 0x604 ;  /* 0x0000060414087836 */ /* 0x000fc40000000000 */
[C---:B------:R-:W-:Y:S01]  /*4020*/  VIADD R10, R22.reuse, 0x804 ;  /* 0x00000804160a7836 */ /* 0x040fe20000000000 */
[----:B------:R-:W-:Y:S01]  /*4030*/  UMOV UR6, UR8 ;  /* 0x0000000800067c82 */ /* 0x000fe20008000000 */
[----:B------:R-:W-:Y:S01]  /*4040*/  R2UR UR8, R7 ;  /* 0x00000000070872ca */ /* 0x000fe200000e0000 */
[C---:B------:R-:W-:Y:S02]  /*4050*/  VIADD R7, R22.reuse, 0x82 ;  /* 0x0000008216077836 */ /* 0x040fe40000000000 */
[C---:B------:R-:W-:Y:S02]  /*4060*/  VIADD R11, R22.reuse, 0x884 ;  /* 0x00000884160b7836 */ /* 0x040fe40000000000 */
[C---:B------:R-:W-:Y:S02]  /*4070*/  VIADD R12, R22.reuse, 0x904 ;  /* 0x00000904160c7836 */ /* 0x040fe40000000000 */
[----:B------:R-:W-:Y:S02]  /*4080*/  VIADD R13, R22, 0x984 ;  /* 0x00000984160d7836 */ /* 0x000fe40000000000 */
[----:B------:R-:W-:-:S02]  /*4090*/  VIADD R21, R20, 0x606 ;  /* 0x0000060614157836 */ /* 0x000fc40000000000 */
[----:B------:R-:W-:Y:S01]  /*40a0*/  VIADD R23, R22, 0x806 ;  /* 0x0000080616177836 */ /* 0x000fe20000000000 */
        /* <DEDUP_REMOVED lines=471> */
[----:B------:R-:W-:Y:S02]  /*5e20*/  WARPGROUP.DEPBAR.LE gsb0, 0x0 ;  /* 0x00008000000079c5 */ /* 0x000fe40000010000 */
[----:B------:R-:W-:-:S06]  /*5e30*/  WARPGROUP.ARRIVE ;  /* 0x00000000000079c5 */ /* 0x000fcc0000000000 */
[----:B------:R-:W-:Y:S01]  /*5e40*/  HGMMA.64x8x16.F32 R48, gdesc[UR4], R48, gsb0 ;  /* 0x00000000043079f0 */ /* 0x000fe20008000830 */
[----:B------:R-:W-:Y:S01]  /*5e50*/  UMOV UR6, UR8 ;  /* 0x0000000800067c82 */ /* 0x000fe20008000000 */
[----:B------:R-:W-:Y:S01]  /*5e60*/  UMOV UR7, 0x40000000 ;  /* 0x4000000000077882 */ /* 0x000fe20000000000 */
[----:B------:R-:W-:Y:S02]  /*5e70*/  ULDC UR8, c[0x0][0x75c] ;  /* 0x0001d70000087ab9 */ /* 0x000fe40000000800 */
        /* <DEDUP_REMOVED lines=8> */
[----:B------:R1:W4:Y:S01]  /*5f00*/  MUFU.TANH R20, R33 ;  /* 0x0000002100147308 */ /* 0x0003220000002400 */
[----:B------:R-:W-:Y:S01]  /*5f10*/  FMUL.FTZ R15, R32, UR8 ;  /* 0x00000008200f7c20 */ /* 0x000fe20008410000 */
[----:B------:R-:W-:Y:S01]  /*5f20*/  FMUL.FTZ R26, R37, UR8 ;  /* 0x00000008251a7c20 */ /* 0x000fe20008410000 */
[----:B------:R-:W-:Y:S01]  /*5f30*/  FMUL.FTZ R31, R42, UR8 ;  /* 0x000000082a1f7c20 */ /* 0x000fe20008410000 */
[----:B------:R-:W-:Y:S01]  /*5f40*/  FMUL.FTZ R34, R34, UR8 ;  /* 0x0000000822227c20 */ /* 0x000fe20008410000 */
[----:B------:R-:W-:Y:S01]  /*5f50*/  FMUL.FTZ R35, R35, UR8 ;  /* 0x0000000823237c20 */ /* 0x000fe20008410000 */
[----:B------:R-:W-:-:S02]  /*5f60*/  IMAD R25, R3, 0x40, R18 ;  /* 0x0000004003197824 */ /* 0x000fc400078e0212 */
[----:B------:R-:W2:Y:S01]  /*5f70*/  MUFU.TANH R8, R8 ;  /* 0x0000000800087308 */ /* 0x000ea20000002400 */
[----:B-1----:R-:W-:-:S07]  /*5f80*/  FMUL.FTZ R33, R43, UR8 ;  /* 0x000000082b217c20 */ /* 0x002fce0008410000 */
[----:B------:R-:W1:Y:S08]  /*5f90*/  MUFU.TANH R9, R9 ;  /* 0x0000000900097308 */ /* 0x000e700000002400 */
[----:B------:R-:W1:Y:S08]  /*5fa0*/  MUFU.TANH R14, R14 ;  /* 0x0000000e000e7308 */ /* 0x000e700000002400 */
[----:B------:R-:W1:Y:S01]  /*5fb0*/  MUFU.TANH R15, R15 ;  /* 0x0000000f000f7308 */ /* 0x000e620000002400 */
[----:B------:R-:W-:-:S02]  /*5fc0*/  WARPGROUP.DEPBAR.LE gsb0, 0x0 ;  /* 0x00008000000079c5 */ /* 0x000fc40000010000 */
[----:B------:R-:W-:-:S05]  /*5fd0*/  WARPGROUP.ARRIVE ;  /* 0x00000000000079c5 */ /* 0x000fca0000000000 */
[----:B------:R-:W1:Y:S01]  /*5fe0*/  MUFU.TANH R26, R26 ;  /* 0x0000001a001a7308 */ /* 0x000e620000002400 */
[----:B------:R-:W-:Y:S01]  /*5ff0*/  HGMMA.64x8x16.F32 R52, gdesc[UR4], R52, gsb0 ;  /* 0x00000000043479f0 */ /* 0x000fe20008000834 */
[----:B------:R-:W-:Y:S01]  /*6000*/  UMOV UR6, UR9 ;  /* 0x0000000900067c82 */ /* 0x000fe20008000000 */
[----:B------:R-:W-:Y:S01]  /*6010*/  UMOV UR7, 0x40000000 ;  /* 0x4000000000077882 */ /* 0x000fe20000000000 */
[----:B------:R-:W-:Y:S01]  /*6020*/  R2UR UR9, R7 ;  /* 0x00000000070972ca */ /* 0x000fe200000e0000 */
[----:B------:R-:W-:-:S03]  /*6030*/  VIADD R7, R22, 0x902 ;  /* 0x0000090216077836 */ /* 0x000fc60000000000 */
[----:B------:R-:W1:Y:S08]  /*6040*/  MUFU.TANH R31, R31 ;  /* 0x0000001f001f7308 */ /* 0x000e700000002400 */
[----:B------:R-:W1:Y:S01]  /*6050*/  MUFU.TANH R33, R33 ;  /* 0x0000002100217308 */ /* 0x000e620000002400 */
        /* <DEDUP_REMOVED lines=10> */
[----:B------:R-:W-:Y:S01]  /*6100*/  FMUL.FTZ R7, R24, UR8 ;  /* 0x0000000818077c20 */ /* 0x000fe20008410000 */
[----:B------:R-:W-:-:S05]  /*6110*/  VIADD R24, R22, 0x886 ;  /* 0x0000088616187836 */ /* 0x000fca0000000000 */
[----:B------:R-:W1:Y:S01]  /*6120*/  MUFU.TANH R7, R7 ;  /* 0x0000000700077308 */ /* 0x000e620000002400 */
[----:B------:R-:W-:Y:S02]  /*6130*/  WARPGROUP.DEPBAR.LE gsb0, 0x0 ;  /* 0x00008000000079c5 */ /* 0x000fe40000010000 */
[----:B------:R-:W-:-:S06]  /*6140*/  WARPGROUP.ARRIVE ;  /* 0x00000000000079c5 */ /* 0x000fcc0000000000 */
[----:B------:R-:W-:Y:S01]  /*6150*/  HGMMA.64x8x16.F32 R220, gdesc[UR4], R220, gsb0 ;  /* 0x0000000004dc79f0 */ /* 0x000fe200080008dc */
[----:B------:R-:W-:Y:S01]  /*6160*/  UMOV UR6, UR11 ;  /* 0x0000000b00067c82 */ /* 0x000fe20008000000 */
[----:B------:R-:W-:Y:S01]  /*6170*/  UMOV UR7, 0x40000000 ;  /* 0x4000000000077882 */ /* 0x000fe20000000000 */
[----:B------:R-:W-:Y:S01]  /*6180*/  UMOV UR4, UR12 ;  /* 0x0000000c00047c82 */ /* 0x000fe20008000000 */
[----:B------:R-:W-:Y:S01]  /*6190*/  UMOV UR5, 0x40000040 ;  /* 0x4000004000057882 */ /* 0x000fe20000000000 */
[----:B------:R-:W-:Y:S02]  /*61a0*/  R2UR UR11, R12 ;  /* 0x000000000c0b72ca */ /* 0x000fe400000e0000 */
[----:B------:R-:W-:Y:S01]  /*61b0*/  R2UR UR12, R13 ;  /* 0x000000000d0c72ca */ /* 0x000fe200000e0000 */
[----:B------:R5:W1:Y:S08]  /*61c0*/  MUFU.TANH R12, R29 ;  /* 0x0000001d000c7308 */ /* 0x000a700000002400 */
[----:B------:R3:W1:Y:S01]  /*61d0*/  MUFU.TANH R13, R30 ;  /* 0x0000001e000d7308 */ /* 0x0006620000002400 */
[----:B-----5:R-:W-:-:S07]  /*61e0*/  FMUL.FTZ R29, R40, UR8 ;  /* 0x00000008281d7c20 */ /* 0x020fce0008410000 */
[----:B------:R-:W1:Y:S01]  /*61f0*/  MUFU.TANH R29, R29 ;  /* 0x0000001d001d7308 */ /* 0x000e620000002400 */
[----:B---3--:R-:W-:-:S07]  /*6200*/  FMUL.FTZ R30, R41, UR8 ;  /* 0x00000008291e7c20 */ /* 0x008fce0008410000 */
[----:B------:R-:W3:Y:S01]  /*6210*/  MUFU.TANH R30, R30 ;  /* 0x0000001e001e7308 */ /* 0x000ee20000002400 */
        /* <DEDUP_REMOVED lines=10> */
[----:B------:R-:W-:Y:S02]  /*62c0*/  R2UR UR9, R10 ;  /* 0x000000000a0972ca */ /* 0x000fe400000e0000 */
[----:B------:R5:W1:Y:S02]  /*62d0*/  MUFU.TANH R10, R27 ;  /* 0x0000001b000a7308 */ /* 0x000a640000002400 */
[----:B-----5:R-:W-:-:S06]  /*62e0*/  FMUL.FTZ R27, R38, UR8 ;  /* 0x00000008261b7c20 */ /* 0x020fcc0008410000 */
[----:B------:R-:W1:Y:S01]  /*62f0*/  MUFU.TANH R27, R27 ;  /* 0x0000001b001b7308 */ /* 0x000e620000002400 */
        /* <DEDUP_REMOVED lines=41> */
[----:B------:R-:W-:-:S06]  /*6590*/  FMUL.FTZ R23, R36, UR8 ;  /* 0x0000000824177c20 */ /* 0x000fcc0008410000 */
[----:B------:R-:W1:Y:S01]  /*65a0*/  MUFU.TANH R23, R23 ;  /* 0x0000001700177308 */ /* 0x000e620000002400 */
        /* <DEDUP_REMOVED lines=9> */
[----:B------:R-:W-:Y:S01]  /*6640*/  R2UR UR4, R21 ;  /* 0x00000000150472ca */ /* 0x000fe200000e0000 */
[----:B------:R-:W-:Y:S01]  /*6650*/  VIADD R21, R22, 0x786 ;  /* 0x0000078616157836 */ /* 0x000fe20000000000 */
[----:B------:R-:W-:Y:S01]  /*6660*/  UMOV UR5, 0x40000040 ;  /* 0x4000004000057882 */ /* 0x000fe20000000000 */
[----:B------:R-:W-:Y:S01]  /*6670*/  UMOV UR7, 0x40000000 ;  /* 0x4000000000077882 */ /* 0x000fe20000000000 */
[----:B------:R1:W1:Y:S02]  /*6680*/  MUFU.TANH R22, R35 ;  /* 0x0000002300167308 */ /* 0x0002640000002400 */
[----:B------:R-:W-:-:S06]  /*6690*/  R2UR UR6, R21 ;  /* 0x00000000150672ca */ /* 0x000fcc00000e0000 */
[----:B------:R1:W1:Y:S01]  /*66a0*/  MUFU.TANH R21, R34 ;  /* 0x0000002200157308 */ /* 0x0002620000002400 */
        /* <DEDUP_REMOVED lines=23> */
[----:B------:R-:W-:Y:S01]  /*6820*/  ULDC UR6, c[0x0][0x750] ;  /* 0x0001d40000067ab9 */ /* 0x000fe20000000800 */
[----:B------:R-:W-:Y:S01]  /*6830*/  ULDC.64 UR4, c[0x0][0x748] ;  /* 0x0001d20000047ab9 */ /* 0x000fe20000000a00 */
[----:B------:R-:W-:Y:S01]  /*6840*/  UISETP.GE.AND UP0, UPT, UR6, 0x1, UPT ;  /* 0x000000010600788c */ /* 0x000fe2000bf06270 */
[----:B------:R-:W-:Y:S01]  /*6850*/  VIADD R24, R232, UR5 ;  /* 0x00000005e8187c36 */ /* 0x000fe20008000000 */
[----:B------:R-:W-:-:S04]  /*6860*/  ULOP3.LUT UR4, URZ, UR4, URZ, 0x33, !UPT ;  /* 0x000000043f047292 */ /* 0x000fc8000f8e333f */
[----:B------:R-:W-:Y:S02]  /*6870*/  PLOP3.LUT P1, PT, PT, PT, UP0, 0x80, 0x0 ;  /* 0x000000000000781c */ /* 0x000fe40003f2f008 */
[----:B------:R-:W-:Y:S01]  /*6880*/  VIADD R32, R232, UR4 ;  /* 0x00000004e8207c36 */ /* 0x000fe20008000000 */
[----:B------:R-:W-:-:S03]  /*6890*/  VIADDMNMX R39, R25, R24, R233, PT ;  /* 0x0000001819277246 */ /* 0x000fc600038001e9 */
[----:B------:R-:W-:Y:S01]  /*68a0*/  IMAD.IADD R42, R25, 0x1, R32 ;  /* 0x00000001192a7824 */ /* 0x000fe200078e0220 */
[----:B------:R-:W-:-:S06]  /*68b0*/  WARPGROUP.DEPBAR.LE gsb0, 0x0 ;  /* 0x00008000000079c5 */ /* 0x000fcc0000010000 */
[----:B-1234-:R-:W-:Y:S05]  /*68c0*/  @!P1 BRA `(.L_x_320) ;  /* 0x0000000000649947 */ /* 0x01efea0003800000 */
[----:B------:R-:W1:Y:S01]  /*68d0*/  LDC R34, c[0x0][0x280] ;  /* 0x0000a000ff227b82 */ /* 0x000e620000000800 */
[----:B------:R-:W-:Y:S01]  /*68e0*/  ULDC UR4, c[0x0][0x290] ;  /* 0x0000a40000047ab9 */ /* 0x000fe20000000800 */
[----:B------:R-:W-:Y:S01]  /*68f0*/  BSSY B0, `(.L_x_321) ;  /* 0x0000013000007945 */ /* 0x000fe20003800000 */
[----:B-1----:R-:W-:-:S04]  /*6900*/  IADD3 R34, R25, UR4, -R34 ;  /* 0x0000000419227c10 */ /* 0x002fc8000fffe822 */
[----:B------:R-:W-:-:S13]  /*6910*/  ISETP.GT.AND P0, PT, R34, -0x1, PT ;  /* 0xffffffff2200780c */ /* 0x000fda0003f04270 */
[----:B------:R-:W-:Y:S05]  /*6920*/  @P0 BRA `(.L_x_322) ;  /* 0x0000000000240947 */ /* 0x000fea0003800000 */
[----:B------:R-:W-:Y:S01]  /*6930*/  UISETP.NE.AND UP0, UPT, UR6, 0x1, UPT ;  /* 0x000000010600788c */ /* 0x000fe2000bf05270 */
[----:B------:R-:W-:-:S05]  /*6940*/  LOP3.LUT R34, RZ, R34, RZ, 0x33, !PT ;  /* 0x00000022ff227212 */ /* 0x000fca00078e33ff */
[----:B------:R-:W-:-:S05]  /*6950*/  PLOP3.LUT P0, PT, PT, PT, UP0, 0x80, 0x0 ;  /* 0x000000000000781c */ /* 0x000fca0003f0f008 */
[----:B------:R-:W-:-:S08]  /*6960*/  @UP0 ULDC UR4, c[0x0][0x754] ;  /* 0x0001d50000040ab9 */ /* 0x000fd00000000800 */
[----:B------:R-:W-:Y:S01]  /*6970*/  @P0 IMAD.HI.U32 R35, R34, UR4, RZ ;  /* 0x0000000422230c27 */ /* 0x000fe2000f8e00ff */
[----:B------:R-:W-:-:S04]  /*6980*/  @UP0 ULDC UR4, c[0x0][0x758] ;  /* 0x0001d60000040ab9 */ /* 0x000fc80000000800 */
[----:B------:R-:W-:-:S04]  /*6990*/  @P0 SHF.R.U32.HI R34, RZ, UR4, R35 ;  /* 0x00000004ff220c19 */ /* 0x000fc80008011623 */
[----:B------:R-:W-:Y:S01]  /*69a0*/  LOP3.LUT R34, RZ, R34, RZ, 0x33, !PT ;  /* 0x00000022ff227212 */ /* 0x000fe200078e33ff */
[----:B------:R-:W-:Y:S06]  /*69b0*/  BRA `(.L_x_323) ;  /* 0x0000000000187947 */ /* 0x000fec0003800000 */
.L_x_322:
[----:B------:R-:W-:-:S06]  /*69c0*/  UISETP.NE.AND UP0, UPT, UR6, 0x1, UPT ;  /* 0x000000010600788c */ /* 0x000fcc000bf05270 */
[----:B------:R-:W-:-:S05]  /*69d0*/  PLOP3.LUT P0, PT, PT, PT, UP0, 0x80, 0x0 ;  /* 0x000000000000781c */ /* 0x000fca0003f0f008 */
[----:B------:R-:W-:-:S08]  /*69e0*/  @UP0 ULDC UR4, c[0x0][0x754] ;  /* 0x0001d50000040ab9 */ /* 0x000fd00000000800 */
[----:B------:R-:W-:Y:S01]  /*69f0*/  @P0 IMAD.HI.U32 R35, R34, UR4, RZ ;  /* 0x0000000422230c27 */ /* 0x000fe2000f8e00ff */
[----:B------:R-:W-:-:S04]  /*6a00*/  @UP0 ULDC UR4, c[0x0][0x758] ;  /* 0x0001d60000040ab9 */ /* 0x000fc80000000800 */
[----:B------:R-:W-:-:S07]  /*6a10*/  @P0 SHF.R.U32.HI R34, RZ, UR4, R35 ;  /* 0x00000004ff220c19 */ /* 0x000fce0008011623 */
.L_x_323:
[----:B------:R-:W-:Y:S05]  /*6a20*/  BSYNC B0 ;  /* 0x0000000000007941 */ /* 0x000fea0003800000 */
.L_x_321:
[----:B------:R-:W-:-:S05]  /*6a30*/  IMAD R34, R34, UR6, R229 ;  /* 0x0000000622227c24 */ /* 0x000fca000f8e02e5 */
[----:B------:R-:W-:Y:S02]  /*6a40*/  VIMNMX R42, R42, R34, !PT ;  /* 0x000000222a2a7248 */ /* 0x000fe40007fe0100 */
[----:B------:R-:W-:-:S07]  /*6a50*/  VIADDMNMX R39, R34, UR6, R39, PT ;  /* 0x0000000622277c46 */ /* 0x000fce000b800127 */
.L_x_320:
[----:B------:R-:W-:-:S05]  /*6a60*/  VIADD R35, R25, 0x8 ;  /* 0x0000000819237836 */ /* 0x000fca0000000000 */
[----:B------:R-:W-:Y:S01]  /*6a70*/  VIADDMNMX R25, R35, R24, R233, PT ;  /* 0x0000001823197246 */ /* 0x000fe200038001e9 */
[----:B------:R-:W-:Y:S01]  /*6a80*/  IMAD.IADD R24, R32, 0x1, R35 ;  /* 0x0000000120187824 */ /* 0x000fe200078e0223 */
[----:B------:R-:W-:Y:S06]  /*6a90*/  @!P1 BRA `(.L_x_324) ;  /* 0x0000000000649947 */ /* 0x000fec0003800000 */
        /* <DEDUP_REMOVED lines=15> */
.L_x_326:
[----:B------:R-:W-:-:S06]  /*6b90*/  UISETP.NE.AND UP0, UPT, UR6, 0x1, UPT ;  /* 0x000000010600788c */ /* 0x000fcc000bf05270 */
[----:B------:R-:W-:-:S05]  /*6ba0*/  PLOP3.LUT P0, PT, PT, PT, UP0, 0x80, 0x0 ;  /* 0x000000000000781c */ /* 0x000fca0003f0f008 */
[----:B------:R-:W-:-:S08]  /*6bb0*/  @UP0 ULDC UR4, c[0x0][0x754] ;  /* 0x0001d50000040ab9 */ /* 0x000fd00000000800 */
[----:B------:R-:W-:Y:S01]  /*6bc0*/  @P0 IMAD.HI.U32 R34, R32, UR4, RZ ;  /* 0x0000000420220c27 */ /* 0x000fe2000f8e00ff */
[----:B------:R-:W-:-:S04]  /*6bd0*/  @UP0 ULDC UR4, c[0x0][0x758] ;  /* 0x0001d60000040ab9 */ /* 0x000fc80000000800 */
[----:B------:R-:W-:-:S07]  /*6be0*/  @P0 SHF.R.U32.HI R32, RZ, UR4, R34 ;  /* 0x00000004ff200c19 */ /* 0x000fce0008011622 */
.L_x_327:
[----:B------:R-:W-:Y:S05]  /*6bf0*/  BSYNC B0 ;  /* 0x0000000000007941 */ /* 0x000fea0003800000 */
.L_x_325:
[----:B------:R-:W-:-:S05]  /*6c00*/  IMAD R32, R32, UR6, R229 ;  /* 0x0000000620207c24 */ /* 0x000fca000f8e02e5 */
[----:B------:R-:W-:Y:S02]  /*6c10*/  VIMNMX R24, R24, R32, !PT ;  /* 0x0000002018187248 */ /* 0x000fe40007fe0100 */
[----:B------:R-:W-:-:S07]  /*6c20*/  VIADDMNMX R25, R32, UR6, R25, PT ;  /* 0x0000000620197c46 */ /* 0x000fce000b800119 */
.L_x_324:
[----:B------:R-:W1:Y:S01]  /*6c30*/  S2R R226, SR_CTAID.X ;  /* 0x0000000000e27919 */ /* 0x000e620000002500 */
[----:B------:R-:W-:Y:S01]  /*6c40*/  LOP3.LUT R40, R40, 0xffffffef, RZ, 0xc0, !PT ;  /* 0xffffffef28287812 */ /* 0x000fe200078ec0ff */
[----:B------:R-:W-:Y:S01]  /*6c50*/  ULDC UR4, c[0x0][0x744] ;  /* 0x0001d10000047ab9 */ /* 0x000fe20000000800 */
[----:B------:R-:W-:Y:S01]  /*6c60*/  UMOV UR57, 0x40000040 ;  /* 0x4000004000397882 */ /* 0x000fe20000000000 */
[----:B------:R-:W-:Y:S01]  /*6c70*/  UMOV UR59, 0x40 ;  /* 0x00000040003b7882 */ /* 0x000fe20000000000 */
[----:B------:R-:W-:Y:S01]  /*6c80*/  UMOV UR9, UR57 ;  /* 0x0000003900097c82 */ /* 0x000fe20008000000 */
        /* <DEDUP_REMOVED lines=23> */
[----:B-1----:R-:W-:-:S05]  /*6e00*/  IMAD R226, R226, -0x50, RZ ;  /* 0xffffffb0e2e27824 */ /* 0x002fca00078e02ff */
[C---:B------:R-:W-:Y:S02]  /*6e10*/  ISETP.GE.AND P4, PT, R226.reuse, 0x2, PT ;  /* 0x00000002e200780c */ /* 0x040fe40003f86270 */
[----:B------:R-:W-:Y:S02]  /*6e20*/  ISETP.GE.AND P2, PT, R226, 0x11, PT ;  /* 0x00000011e200780c */ /* 0x000fe40003f46270 */
[----:B------:R-:W-:Y:S02]  /*6e30*/  ISETP.GT.AND P5, PT, R24, 0x1, !P4 ;  /* 0x000000011800780c */ /* 0x000fe400067a4270 */
[C---:B------:R-:W-:Y:S02]  /*6e40*/  ISETP.GT.AND P4, PT, R42.reuse, 0x1, !P4 ;  /* 0x000000012a00780c */ /* 0x040fe40006784270 */
[----:B------:R-:W-:Y:S02]  /*6e50*/  ISETP.GT.AND P3, PT, R42, 0x10, !P2 ;  /* 0x000000102a00780c */ /* 0x000fe40005764270 */
[----:B------:R-:W-:-:S02]  /*6e60*/  ISETP.LT.OR P4, PT, R39, 0x2, P4 ;  /* 0x000000022700780c */ /* 0x000fc40002781670 */
[----:B------:R-:W-:Y:S02]  /*6e70*/  ISETP.GT.AND P2, PT, R24, 0x10, !P2 ;  /* 0x000000101800780c */ /* 0x000fe40005744270 */
[----:B------:R-:W-:Y:S02]  /*6e80*/  ISETP.LT.OR P3, PT, R39, 0x11, P3 ;  /* 0x000000112700780c */ /* 0x000fe40001f61670 */
[C---:B------:R-:W-:Y:S02]  /*6e90*/  ISETP.GE.AND P6, PT, R226.reuse, 0x12, PT ;  /* 0x00000012e200780c */ /* 0x040fe40003fc6270 */
[----:B------:R-:W-:Y:S02]  /*6ea0*/  ISETP.GE.AND P1, PT, R226, 0x21, PT ;  /* 0x00000021e200780c */ /* 0x000fe40003f26270 */
[----:B------:R-:W-:Y:S02]  /*6eb0*/  FSEL R227, R8, -INF , !P4 ;  /* 0xff80000008e37808 */ /* 0x000fe40006000000 */
[----:B------:R-:W-:-:S02]  /*6ec0*/  ISETP.LT.OR P2, PT, R25, 0x11, P2 ;  /* 0x000000111900780c */ /* 0x000fc40001741670 */
[----:B------:R-:W-:Y:S02]  /*6ed0*/  FSEL R35, R11, -INF , !P3 ;  /* 0xff8000000b237808 */ /* 0x000fe40005800000 */
[----:B------:R-:W-:Y:S02]  /*6ee0*/  ISETP.LT.OR P5, PT, R25, 0x2, P5 ;  /* 0x000000021900780c */ /* 0x000fe40002fa1670 */
[----:B------:R-:W-:Y:S01]  /*6ef0*/  ISETP.GE.AND P0, PT, R226, 0x22, PT ;  /* 0x00000022e200780c */ /* 0x000fe20003f06270 */
[----:B------:R-:W-:Y:S01]  /*6f00*/  FFMA.FTZ R35, R35, UR4, -R6 ;  /* 0x0000000423237c23 */ /* 0x000fe20008010806 */
[C---:B------:R-:W-:Y:S02]  /*6f10*/  ISETP.GT.AND P4, PT, R42.reuse, 0x11, !P6 ;  /* 0x000000112a00780c */ /* 0x040fe40007784270 */
[----:B------:R-:W-:Y:S02]  /*6f20*/  ISETP.GT.AND P3, PT, R42, 0x20, !P1 ;  /* 0x000000202a00780c */ /* 0x000fe40004f64270 */
[----:B------:R-:W-:Y:S01]  /*6f30*/  FSEL R37, R13, -INF , !P2 ;  /* 0xff8000000d257808 */ /* 0x000fe20005000000 */
[----:B------:R-:W-:Y:S01]  /*6f40*/  MUFU.EX2 R35, R35 ;  /* 0x0000002300237308 */ /* 0x000fe20000000800 */
[C---:B------:R-:W-:Y:S01]  /*6f50*/  FSEL R41, R10.reuse, -INF , !P5 ;  /* 0xff8000000a297808 */ /* 0x040fe20006800000 */
[----:B------:R-:W-:Y:S01]  /*6f60*/  FFMA.FTZ R10, -R10, R10, 1 ;  /* 0x3f8000000a0a7423 */ /* 0x000fe2000001010a */
[----:B------:R-:W-:-:S02]  /*6f70*/  ISETP.LT.OR P4, PT, R39, 0x12, P4 ;  /* 0x000000122700780c */ /* 0x000fc40002781670 */
[----:B------:R-:W-:Y:S01]  /*6f80*/  ISETP.GT.AND P2, PT, R42, 0x21, !P0 ;  /* 0x000000212a00780c */ /* 0x000fe20004744270 */
[----:B------:R-:W-:Y:S01]  /*6f90*/  FFMA.FTZ R41, R41, UR4, -R5 ;  /* 0x0000000429297c23 */ /* 0x000fe20008010805 */
[C---:B------:R-:W-:Y:S02]  /*6fa0*/  ISETP.LT.OR P3, PT, R39.reuse, 0x21, P3 ;  /* 0x000000212700780c */ /* 0x040fe40001f61670 */
[----:B------:R-:W-:Y:S02]  /*6fb0*/  ISETP.GE.AND P5, PT, R226, 0x31, PT ;  /* 0x00000031e200780c */ /* 0x000fe40003fa6270 */
[----:B------:R-:W-:Y:S01]  /*6fc0*/  FSEL R38, R12, -INF , !P4 ;  /* 0xff8000000c267808 */ /* 0x000fe20006000000 */
[----:B------:R-:W-:Y:S01]  /*6fd0*/  MUFU.EX2 R41, R41 ;  /* 0x0000002900297308 */ /* 0x000fe20000000800 */
[----:B------:R-:W-:Y:S02]  /*6fe0*/  ISETP.LT.OR P2, PT, R39, 0x22, P2 ;  /* 0x000000222700780c */ /* 0x000fe40001741670 */
[----:B------:R-:W-:Y:S01]  /*6ff0*/  FSEL R224, R15, -INF , !P3 ;  /* 0xff8000000fe07808 */ /* 0x000fe20005800000 */
[----:B------:R-:W-:Y:S01]  /*7000*/  FFMA.FTZ R38, R38, UR4, -R6 ;  /* 0x0000000426267c23 */ /* 0x000fe20008010806 */
[----:B------:R-:W-:-:S02]  /*7010*/  ISETP.GE.AND P4, PT, R226, 0x32, PT ;  /* 0x00000032e200780c */ /* 0x000fc40003f86270 */
[----:B------:R-:W-:Y:S02]  /*7020*/  ISETP.GT.AND P3, PT, R42, 0x30, !P5 ;  /* 0x000000302a00780c */ /* 0x000fe40006f64270 */
[----:B------:R-:W-:Y:S01]  /*7030*/  FSEL R32, R20, -INF , !P2 ;  /* 0xff80000014207808 */ /* 0x000fe20005000000 */
[----:B------:R-:W-:Y:S01]  /*7040*/  MUFU.EX2 R38, R38 ;  /* 0x0000002600267308 */ /* 0x000fe20000000800 */
[----:B------:R-:W-:Y:S02]  /*7050*/  ISETP.GT.AND P2, PT, R42, 0x31, !P4 ;  /* 0x000000312a00780c */ /* 0x000fe40006744270 */
[C---:B------:R-:W-:Y:S02]  /*7060*/  ISETP.LT.OR P3, PT, R39.reuse, 0x31, P3 ;  /* 0x000000312700780c */ /* 0x040fe40001f61670 */
[----:B------:R-:W-:Y:S02]  /*7070*/  ISETP.LT.OR P2, PT, R39, 0x32, P2 ;  /* 0x000000322700780c */ /* 0x000fe40001741670 */
[----:B------:R-:W-:-:S02]  /*7080*/  FSEL R43, R23, -INF , !P3 ;  /* 0xff800000172b7808 */ /* 0x000fc40005800000 */
[----:B------:R-:W-:Y:S02]  /*7090*/  ISETP.GE.AND P3, PT, R226, 0x41, PT ;  /* 0x00000041e200780c */ /* 0x000fe40003f66270 */
[C---:B------:R-:W-:Y:S01]  /*70a0*/  FSEL R36, R26.reuse, -INF , !P2 ;  /* 0xff8000001a247808 */ /* 0x040fe20005000000 */
[----:B------:R-:W-:Y:S01]  /*70b0*/  FFMA.FTZ R26, -R26, R26, 1 ;  /* 0x3f8000001a1a7423 */ /* 0x000fe2000001011a */
[----:B------:R-:W-:Y:S02]  /*70c0*/  ISETP.GT.AND P2, PT, R42, 0x40, !P3 ;  /* 0x000000402a00780c */ /* 0x000fe40005f44270 */
[----:B------:R-:W-:Y:S02]  /*70d0*/  ISETP.GE.AND P6, PT, R226, 0x1, PT ;  /* 0x00000001e200780c */ /* 0x000fe40003fc6270 */
[----:B------:R-:W-:Y:S02]  /*70e0*/  ISETP.LT.OR P2, PT, R39, 0x41, P2 ;  /* 0x000000412700780c */ /* 0x000fe40001741670 */
[----:B------:R-:W-:-:S02]  /*70f0*/  @P1 LOP3.LUT R40, R40, 0x10, RZ, 0xfc, !PT ;  /* 0x0000001028281812 */ /* 0x000fc400078efcff */
[----:B------:R-:W-:Y:S02]  /*7100*/  FSEL R34, R29, -INF , !P2 ;  /* 0xff8000001d227808 */ /* 0x000fe40005000000 */
[----:B------:R-:W-:Y:S02]  /*7110*/  ISETP.GT.AND P2, PT, R42, RZ, !P6 ;  /* 0x000000ff2a00720c */ /* 0x000fe40007744270 */
[----:B------:R-:W-:Y:S02]  /*7120*/  ISETP.GT.AND P6, PT, R24, RZ, !P6 ;  /* 0x000000ff1800720c */ /* 0x000fe400077c4270 */
[----:B------:R-:W-:Y:S02]  /*7130*/  ISETP.LT.OR P2, PT, R39, 0x1, P2 ;  /* 0x000000012700780c */ /* 0x000fe40001741670 */
[----:B------:R-:W-:Y:S02]  /*7140*/  ISETP.LT.OR P6, PT, R25, 0x1, P6 ;  /* 0x000000011900780c */ /* 0x000fe400037c1670 */
[----:B------:R-:W-:-:S02]  /*7150*/  FSEL R225, R7, -INF , !P2 ;  /* 0xff80000007e17808 */ /* 0x000fc40005000000 */
[----:B------:R-:W-:Y:S02]  /*7160*/  ISETP.GE.AND P2, PT, R226, 0x42, PT ;  /* 0x00000042e200780c */ /* 0x000fe40003f46270 */
[----:B------:R-:W-:Y:S01]  /*7170*/  ISETP.GT.AND P0, PT, R24, 0x21, !P0 ;  /* 0x000000211800780c */ /* 0x000fe20004704270 */
[----:B------:R-:W-:Y:S01]  /*7180*/  FFMA.FTZ R225, R225, UR4, -R6 ;  /* 0x00000004e1e17c23 */ /* 0x000fe20008010806 */
[----:B------:R-:W-:Y:S02]  /*7190*/  ISETP.GT.AND P1, PT, R42, 0x41, !P2 ;  /* 0x000000412a00780c */ /* 0x000fe40005724270 */
[----:B------:R-:W-:Y:S02]  /*71a0*/  ISETP.GT.AND P5, PT, R24, 0x30, !P5 ;  /* 0x000000301800780c */ /* 0x000fe40006fa4270 */
[----:B------:R-:W-:Y:S01]  /*71b0*/  ISETP.LT.OR P1, PT, R39, 0x42, P1 ;  /* 0x000000422700780c */ /* 0x000fe20000f21670 */
[----:B------:R-:W-:Y:S01]  /*71c0*/  IMAD R39, R18, 0x4, R17 ;  /* 0x0000000412277824 */ /* 0x000fe200078e0211 */
[----:B------:R-:W-:Y:S01]  /*71d0*/  ISETP.GT.AND P4, PT, R24, 0x31, !P4 ;  /* 0x000000311800780c */ /* 0x000fe20006784270 */
[----:B------:R-:W-:Y:S01]  /*71e0*/  MUFU.EX2 R225, R225 ;  /* 0x000000e100e17308 */ /* 0x000fe20000000800 */
[C---:B------:R-:W-:Y:S01]  /*71f0*/  FSEL R42, R30.reuse, -INF , !P1 ;  /* 0xff8000001e2a7808 */ /* 0x040fe20004800000 */
[----:B------:R-:W-:Y:S01]  /*7200*/  FFMA.FTZ R30, -R30, R30, 1 ;  /* 0x3f8000001e1e7423 */ /* 0x000fe2000001011e */
[----:B------:R-:W-:-:S02]  /*7210*/  LOP3.LUT P1, RZ, R40, 0x10, RZ, 0xc0, !PT ;  /* 0x0000001028ff7812 */ /* 0x000fc4000782c0ff */
[----:B------:R-:W-:Y:S01]  /*7220*/  FSEL R40, R9, -INF , !P6 ;  /* 0xff80000009287808 */ /* 0x000fe20007000000 */
[--C-:B------:R-:W-:Y:S01]  /*7230*/  FFMA.FTZ R42, R42, UR4, -R6.reuse ;  /* 0x000000042a2a7c23 */ /* 0x100fe20008010806 */
[----:B------:R-:W-:Y:S01]  /*7240*/  ISETP.GE.AND P6, PT, R226, 0x12, PT ;  /* 0x00000012e200780c */ /* 0x000fe20003fc6270 */
[----:B------:R-:W-:Y:S01]  /*7250*/  FFMA.FTZ R226, R227, UR4, -R6 ;  /* 0x00000004e3e27c23 */ /* 0x000fe20008010806 */
[----:B------:R-:W-:Y:S01]  /*7260*/  ISETP.GT.AND P1, PT, R24, 0x20, !P1 ;  /* 0x000000201800780c */ /* 0x000fe20004f24270 */
[----:B------:R-:W-:Y:S01]  /*7270*/  FFMA.FTZ R40, R40, UR4, -R5 ;  /* 0x0000000428287c23 */ /* 0x000fe20008010805 */
[C---:B------:R-:W-:Y:S02]  /*7280*/  ISETP.GT.AND P6, PT, R24.reuse, 0x11, !P6 ;  /* 0x000000111800780c */ /* 0x040fe400077c4270 */
[C---:B------:R-:W-:Y:S01]  /*7290*/  ISETP.GT.AND P3, PT, R24.reuse, 0x40, !P3 ;  /* 0x000000401800780c */ /* 0x040fe20005f64270 */
[----:B------:R-:W-:Y:S01]  /*72a0*/  MUFU.EX2 R226, R226 ;  /* 0x000000e200e27308 */ /* 0x000fe20000000800 */
[----:B------:R-:W-:-:S02]  /*72b0*/  ISETP.GT.AND P2, PT, R24, 0x41, !P2 ;  /* 0x000000411800780c */ /* 0x000fc40005744270 */
[----:B------:R-:W1:Y:S01]  /*72c0*/  LDS R24, [R39+0x2c300] ;  /* 0x02c3000027187984 */ /* 0x000e620000000800 */
[C---:B------:R-:W-:Y:S02]  /*72d0*/  ISETP.LT.OR P6, PT, R25.reuse, 0x12, P6 ;  /* 0x000000121900780c */ /* 0x040fe400037c1670 */
[C---:B------:R-:W-:Y:S01]  /*72e0*/  ISETP.LT.OR P1, PT, R25.reuse, 0x21, P1 ;  /* 0x000000211900780c */ /* 0x040fe20000f21670 */
[----:B------:R-:W2:Y:S01]  /*72f0*/  LDS R39, [R39+0x2c320] ;  /* 0x02c3200027277984 */ /* 0x000ea20000000800 */
[----:B------:R-:W3:Y:S01]  /*7300*/  MUFU.EX2 R40, R40 ;  /* 0x0000002800287308 */ /* 0x000ee20000000800 */
[C---:B------:R-:W-:Y:S02]  /*7310*/  ISETP.LT.OR P0, PT, R25.reuse, 0x22, P0 ;  /* 0x000000221900780c */ /* 0x040fe40000701670 */
[C---:B------:R-:W-:Y:S02]  /*7320*/  ISETP.LT.OR P5, PT, R25.reuse, 0x31, P5 ;  /* 0x000000311900780c */ /* 0x040fe40002fa1670 */
[----:B------:R-:W-:-:S02]  /*7330*/  ISETP.LT.OR P4, PT, R25, 0x32, P4 ;  /* 0x000000321900780c */ /* 0x000fc40002781670 */
[C---:B------:R-:W-:Y:S02]  /*7340*/  ISETP.LT.OR P3, PT, R25.reuse, 0x41, P3 ;  /* 0x000000411900780c */ /* 0x040fe40001f61670 */
[----:B------:R-:W-:Y:S02]  /*7350*/  ISETP.LT.OR P2, PT, R25, 0x42, P2 ;  /* 0x000000421900780c */ /* 0x000fe40001741670 */
[----:B---3--:R-:W-:Y:S01]  /*7360*/  F2FP.F16.F32.PACK_AB R25, R41, R40 ;  /* 0x000000282919723e */ /* 0x008fe200000000ff */
[--C-:B-1----:R-:W-:Y:S01]  /*7370*/  FADD.FTZ R45, R45, -R24.reuse ;  /* 0x800000182d2d7221 */ /* 0x102fe20000010000 */
[--C-:B------:R-:W-:Y:S01]  /*7380*/  FADD.FTZ R44, R44, -R24.reuse ;  /* 0x800000182c2c7221 */ /* 0x100fe20000010000 */
[--C-:B------:R-:W-:Y:S01]  /*7390*/  FADD.FTZ R48, R48, -R24.reuse ;  /* 0x8000001830307221 */ /* 0x100fe20000010000 */
[--C-:B------:R-:W-:Y:S01]  /*73a0*/  FADD.FTZ R49, R49, -R24.reuse ;  /* 0x8000001831317221 */ /* 0x100fe20000010000 */
[--C-:B------:R-:W-:Y:S01]  /*73b0*/  FADD.FTZ R52, R52, -R24.reuse ;  /* 0x8000001834347221 */ /* 0x100fe20000010000 */
[--C-:B------:R-:W-:Y:S01]  /*73c0*/  FADD.FTZ R53, R53, -R24.reuse ;  /* 0x8000001835357221 */ /* 0x100fe20000010000 */
[--C-:B------:R-:W-:Y:S01]  /*73d0*/  FADD.FTZ R216, R216, -R24.reuse ;  /* 0x80000018d8d87221 */ /* 0x100fe20000010000 */
[--C-:B------:R-:W-:Y:S01]  /*73e0*/  FADD.FTZ R217, R217, -R24.reuse ;  /* 0x80000018d9d97221 */ /* 0x100fe20000010000 */
[--C-:B------:R-:W-:Y:S01]  /*73f0*/  FADD.FTZ R220, R220, -R24.reuse ;  /* 0x80000018dcdc7221 */ /* 0x100fe20000010000 */
[----:B------:R-:W-:Y:S01]  /*7400*/  FADD.FTZ R221, R221, -R24 ;  /* 0x80000018dddd7221 */ /* 0x000fe20000010000 */
[C---:B------:R-:W-:Y:S01]  /*7410*/  F2FP.F16.F32.PACK_AB R24, R226.reuse, R225 ;  /* 0x000000e1e218723e */ /* 0x040fe200000000ff */
[----:B------:R-:W-:Y:S01]  /*7420*/  BAR.SYNC.DEFER_BLOCKING 0x9, 0x100 ;  /* 0x0244000000007b1d */ /* 0x000fe20000010000 */
[----:B------:R-:W-:Y:S01]  /*7430*/  FMUL.FTZ R226, R226, R45 ;  /* 0x0000002de2e27220 */ /* 0x000fe20000410000 */
[--C-:B------:R-:W-:Y:S01]  /*7440*/  FFMA.FTZ R45, R224, UR4, -R6.reuse ;  /* 0x00000004e02d7c23 */ /* 0x100fe20008010806 */
[--C-:B------:R-:W-:Y:S01]  /*7450*/  FFMA.FTZ R224, R32, UR4, -R6.reuse ;  /* 0x0000000420e07c23 */ /* 0x100fe20008010806 */
[----:B------:R-:W-:Y:S01]  /*7460*/  FFMA.FTZ R32, -R11, R11, 1 ;  /* 0x3f8000000b207423 */ /* 0x000fe2000001010b */
[----:B------:R-:W-:Y:S01]  /*7470*/  FMUL.FTZ R11, R35, R48 ;  /* 0x00000030230b7220 */ /* 0x000fe20000410000 */
[----:B------:R-:W-:Y:S01]  /*7480*/  FMUL.FTZ R44, R225, R44 ;  /* 0x0000002ce12c7220 */ /* 0x000fe20000410000 */
[--C-:B--2---:R-:W-:Y:S01]  /*7490*/  FADD.FTZ R54, R54, -R39.reuse ;  /* 0x8000002736367221 */ /* 0x104fe20000010000 */
[----:B------:R-:W1:Y:S01]  /*74a0*/  MUFU.EX2 R45, R45 ;  /* 0x0000002d002d7308 */ /* 0x000e620000000800 */
[----:B------:R-:W-:Y:S01]  /*74b0*/  FMUL.FTZ R11, R11, R32 ;  /* 0x000000200b0b7220 */ /* 0x000fe20000410000 */
[--C-:B------:R-:W-:Y:S01]  /*74c0*/  FFMA.FTZ R32, R36, UR4, -R6.reuse ;  /* 0x0000000424207c23 */ /* 0x100fe20008010806 */
[----:B------:R-:W-:Y:S01]  /*74d0*/  FFMA.FTZ R36, R34, UR4, -R6 ;  /* 0x0000000422247c23 */ /* 0x000fe20008010806 */
[----:B------:R-:W-:Y:S01]  /*74e0*/  FFMA.FTZ R34, -R20, R20, 1 ;  /* 0x3f80000014227423 */ /* 0x000fe20000010114 */
[--C-:B------:R-:W-:Y:S01]  /*74f0*/  FADD.FTZ R55, R55, -R39.reuse ;  /* 0x8000002737377221 */ /* 0x100fe20000010000 */
[--C-:B------:R-:W-:Y:S01]  /*7500*/  FADD.FTZ R218, R218, -R39.reuse ;  /* 0x80000027dada7221 */ /* 0x100fe20000010000 */
[--C-:B------:R-:W-:Y:S01]  /*7510*/  FADD.FTZ R219, R219, -R39.reuse ;  /* 0x80000027dbdb7221 */ /* 0x100fe20000010000 */
[----:B------:R-:W-:Y:S01]  /*7520*/  MUFU.EX2 R32, R32 ;  /* 0x0000002000207308 */ /* 0x000fe20000000800 */
[--C-:B------:R-:W-:Y:S01]  /*7530*/  FADD.FTZ R222, R222, -R39.reuse ;  /* 0x80000027dede7221 */ /* 0x100fe20000010000 */
[----:B------:R-:W-:Y:S01]  /*7540*/  FADD.FTZ R223, R223, -R39 ;  /* 0x80000027dfdf7221 */ /* 0x000fe20000010000 */
[----:B------:R-:W-:Y:S01]  /*7550*/  FFMA.FTZ R48, -R33, R33, 1 ;  /* 0x3f80000021307423 */ /* 0x000fe20000010121 */
[----:B------:R-:W-:Y:S01]  /*7560*/  FFMA.FTZ R225, -R8, R8, 1 ;  /* 0x3f80000008e17423 */ /* 0x000fe20000010108 */
[----:B------:R2:W-:Y:S01]  /*7570*/  STSM.16.M88.2 [R0+0x2c500], R24 ;  /* 0x02c5001800007844 */ /* 0x0005e20000000100 */
[----:B-1----:R-:W-:-:S02]  /*7580*/  FMUL.FTZ R52, R45, R52 ;  /* 0x000000342d347220 */ /* 0x002fc40000410000 */
[----:B------:R1:W-:Y:S01]  /*7590*/  MUFU.EX2 R20, R42 ;  /* 0x0000002a00147308 */ /* 0x0003e20000000800 */
[----:B------:R-:W-:Y:S01]  /*75a0*/  FMUL.FTZ R8, R226, R225 ;  /* 0x000000e1e2087220 */ /* 0x000fe20000410000 */
[----:B-1----:R-:W-:Y:S01]  /*75b0*/  FADD.FTZ R42, R51, -R39 ;  /* 0x80000027332a7221 */ /* 0x002fe20000010000 */
[----:B--2---:R-:W-:-:S05]  /*75c0*/  FFMA.FTZ R25, R43, UR4, -R6 ;  /* 0x000000042b197c23 */ /* 0x004fca0008010806 */
[----:B------:R-:W1:Y:S01]  /*75d0*/  MUFU.EX2 R24, R224 ;  /* 0x000000e000187308 */ /* 0x000e620000000800 */
[----:B------:R-:W-:Y:S01]  /*75e0*/  FFMA.FTZ R43, -R12, R12, 1 ;  /* 0x3f8000000c2b7423 */ /* 0x000fe2000001010c */
[----:B------:R-:W-:Y:S01]  /*75f0*/  FMUL.FTZ R12, R38, R49 ;  /* 0x00000031260c7220 */ /* 0x000fe20000410000 */
[----:B------:R-:W-:Y:S01]  /*7600*/  FADD.FTZ R49, R46, -R39 ;  /* 0x800000272e317221 */ /* 0x000fe20000010000 */
[----:B------:R-:W-:Y:S01]  /*7610*/  FFMA.FTZ R46, -R13, R13, 1 ;  /* 0x3f8000000d2e7423 */ /* 0x000fe2000001010d */
[----:B------:R-:W-:Y:S02]  /*7620*/  VIADD R13, R17, 0x2c500 ;  /* 0x0002c500110d7836 */ /* 0x000fe40000000000 */
[----:B------:R-:W-:Y:S01]  /*7630*/  FMUL.FTZ R12, R12, R43 ;  /* 0x0000002b0c0c7220 */ /* 0x000fe20000410000 */
[----:B------:R-:W-:Y:S01]  /*7640*/  FFMA.FTZ R43, -R15, R15, 1 ;  /* 0x3f8000000f2b7423 */ /* 0x000fe2000001010f */
[----:B------:R-:W2:Y:S01]  /*7650*/  MUFU.EX2 R25, R25 ;  /* 0x0000001900197308 */ /* 0x000ea20000000800 */
[----:B------:R-:W-:Y:S01]  /*7660*/  FMUL.FTZ R49, R40, R49 ;  /* 0x0000003128317220 */ /* 0x000fe20000410000 */
[----:B------:R-:W-:Y:S01]  /*7670*/  FFMA.FTZ R40, -R9, R9, 1 ;  /* 0x3f80000009287423 */ /* 0x000fe20000010109 */
[----:B------:R-:W-:Y:S01]  /*7680*/  FMUL.FTZ R6, R52, R43 ;  /* 0x0000002b34067220 */ /* 0x000fe20000410000 */
[----:B------:R-:W-:Y:S01]  /*7690*/  FFMA.FTZ R43, -R23, R23, 1 ;  /* 0x3f800000172b7423 */ /* 0x000fe20000010117 */
[----:B------:R-:W-:Y:S01]  /*76a0*/  SHF.R.U32.HI R13, RZ, 0x4, R13 ;  /* 0x00000004ff0d7819 */ /* 0x000fe2000001160d */
[----:B------:R-:W-:Y:S01]  /*76b0*/  FMUL.FTZ R9, R49, R40 ;  /* 0x0000002831097220 */ /* 0x000fe20000410000 */
[----:B------:R-:W-:Y:S01]  /*76c0*/  F2FP.F16.F32.PACK_AB R38, R38, R35 ;  /* 0x000000232626723e */ /* 0x000fe200000000ff */
[----:B------:R3:W4:Y:S01]  /*76d0*/  MUFU.EX2 R15, R36 ;  /* 0x00000024000f7308 */ /* 0x0007220000000800 */
[----:B-1----:R-:W-:Y:S01]  /*76e0*/  FMUL.FTZ R23, R24, R53 ;  /* 0x0000003518177220 */ /* 0x002fe20000410000 */
[----:B------:R-:W-:-:S03]  /*76f0*/  LOP3.LUT R13, R13, 0x3fff, RZ, 0xc0, !PT ;  /* 0x00003fff0d0d7812 */ /* 0x000fc600078ec0ff */
[----:B------:R-:W-:Y:S01]  /*7700*/  FMUL.FTZ R23, R23, R34 ;  /* 0x0000002217177220 */ /* 0x000fe20000410000 */
[----:B------:R-:W-:Y:S01]  /*7710*/  LOP3.LUT R13, R13, 0x80000, RZ, 0xfc, !PT ;  /* 0x000800000d0d7812 */ /* 0x000fe200078efcff */
[----:B--2---:R-:W-:Y:S01]  /*7720*/  FMUL.FTZ R216, R25, R216 ;  /* 0x000000d819d87220 */ /* 0x004fe20000410000 */
[----:B---3--:R-:W-:Y:S02]  /*7730*/  FSEL R36, R14, -INF , !P6 ;  /* 0xff8000000e247808 */ /* 0x008fe40007000000 */
[----:B------:R-:W-:Y:S01]  /*7740*/  F2FP.F16.F32.PACK_AB R6, R23, R6 ;  /* 0x000000061706723e */ /* 0x000fe200000000ff */
[----:B------:R-:W-:Y:S01]  /*7750*/  FMUL.FTZ R34, R216, R43 ;  /* 0x0000002bd8227220 */ /* 0x000fe20000410000 */
[----:B------:R-:W-:Y:S01]  /*7760*/  FFMA.FTZ R43, -R29, R29, 1 ;  /* 0x3f8000001d2b7423 */ /* 0x000fe2000001011d */
[C---:B------:R-:W-:Y:S01]  /*7770*/  FMUL.FTZ R29, R32.reuse, R217 ;  /* 0x000000d9201d7220 */ /* 0x040fe20000410000 */
[----:B------:R-:W-:Y:S01]  /*7780*/  F2FP.F16.F32.PACK_AB R32, R32, R25 ;  /* 0x000000192020723e */ /* 0x000fe200000000ff */
[----:B----4-:R-:W-:Y:S01]  /*7790*/  FMUL.FTZ R220, R15, R220 ;  /* 0x000000dc0fdc7220 */ /* 0x010fe20000410000 */
[----:B------:R-:W-:Y:S01]  /*77a0*/  R2UR UR58, R13 ;  /* 0x000000000d3a72ca */ /* 0x000fe200000e0000 */
[----:B------:R-:W-:-:S02]  /*77b0*/  FMUL.FTZ R29, R29, R26 ;  /* 0x0000001a1d1d7220 */ /* 0x000fc40000410000 */
[----:B------:R-:W-:Y:S01]  /*77c0*/  FMUL.FTZ R26, R220, R43 ;  /* 0x0000002bdc1a7220 */ /* 0x000fe20000410000 */
[----:B------:R-:W-:Y:S01]  /*77d0*/  FFMA.FTZ R43, -R7, R7, 1 ;  /* 0x3f800000072b7423 */ /* 0x000fe20000010107 */
[C---:B------:R-:W-:Y:S01]  /*77e0*/  FMUL.FTZ R7, R20.reuse, R221 ;  /* 0x000000dd14077220 */ /* 0x040fe20000410000 */
[----:B------:R-:W-:Y:S02]  /*77f0*/  F2FP.F16.F32.PACK_AB R20, R20, R15 ;  /* 0x0000000f1414723e */ /* 0x000fe400000000ff */
[----:B------:R-:W-:Y:S01]  /*7800*/  FMUL.FTZ R43, R44, R43 ;  /* 0x0000002b2c2b7220 */ /* 0x000fe20000410000 */
[----:B------:R-:W-:Y:S01]  /*7810*/  FMUL.FTZ R7, R7, R30 ;  /* 0x0000001e07077220 */ /* 0x000fe20000410000 */
[----:B------:R-:W-:Y:S01]  /*7820*/  FFMA.FTZ R30, R37, UR4, -R5 ;  /* 0x00000004251e7c23 */ /* 0x000fe20008010805 */
[--C-:B------:R-:W-:Y:S01]  /*7830*/  FADD.FTZ R44, R47, -R39.reuse ;  /* 0x800000272f2c7221 */ /* 0x100fe20000010000 */
[----:B------:R-:W-:Y:S01]  /*7840*/  FADD.FTZ R47, R50, -R39 ;  /* 0x80000027322f7221 */ /* 0x000fe20000010000 */
[--C-:B------:R-:W-:Y:S01]  /*7850*/  FFMA.FTZ R39, R36, UR4, -R5.reuse ;  /* 0x0000000424277c23 */ /* 0x100fe20008010805 */
[----:B------:R-:W-:Y:S01]  /*7860*/  FSEL R36, R21, -INF , !P1 ;  /* 0xff80000015247808 */ /* 0x000fe20004800000 */
[----:B------:R-:W-:Y:S01]  /*7870*/  FMUL.FTZ R37, R41, R44 ;  /* 0x0000002c29257220 */ /* 0x000fe20000410000 */
[----:B------:R-:W1:Y:S01]  /*7880*/  MUFU.EX2 R30, R30 ;  /* 0x0000001e001e7308 */ /* 0x000e620000000800 */
[----:B------:R-:W-:Y:S01]  /*7890*/  FSEL R44, R27, -INF , !P5 ;  /* 0xff8000001b2c7808 */ /* 0x000fe20006800000 */
[----:B------:R-:W-:Y:S01]  /*78a0*/  FFMA.FTZ R21, -R21, R21, 1 ;  /* 0x3f80000015157423 */ /* 0x000fe20000010115 */
[----:B------:R-:W-:Y:S01]  /*78b0*/  FFMA.FTZ R41, R36, UR4, -R5 ;  /* 0x0000000424297c23 */ /* 0x000fe20008010805 */
[C---:B------:R-:W-:Y:S01]  /*78c0*/  FSEL R36, R22.reuse, -INF , !P0 ;  /* 0xff80000016247808 */ /* 0x040fe20004000000 */
[----:B------:R-:W-:Y:S01]  /*78d0*/  FFMA.FTZ R22, -R22, R22, 1 ;  /* 0x3f80000016167423 */ /* 0x000fe20000010116 */
[----:B------:R-:W-:-:S02]  /*78e0*/  F2FP.F16.F32.PACK_AB R8, R8, R43 ;  /* 0x0000002b0808723e */ /* 0x000fc400000000ff */
[----:B------:R-:W2:Y:S01]  /*78f0*/  MUFU.EX2 R39, R39 ;  /* 0x0000002700277308 */ /* 0x000ea20000000800 */
[----:B------:R-:W-:Y:S01]  /*7900*/  FFMA.FTZ R40, R36, UR4, -R5 ;  /* 0x0000000424287c23 */ /* 0x000fe20008010805 */
[----:B------:R-:W-:Y:S01]  /*7910*/  FMUL.FTZ R36, R37, R10 ;  /* 0x0000000a25247220 */ /* 0x000fe20000410000 */
[----:B------:R-:W-:Y:S02]  /*7920*/  F2FP.F16.F32.PACK_AB R26, R7, R26 ;  /* 0x0000001a071a723e */ /* 0x000fe400000000ff */
[----:B------:R-:W-:Y:S02]  /*7930*/  F2FP.F16.F32.PACK_AB R34, R29, R34 ;  /* 0x000000221d22723e */ /* 0x000fe400000000ff */
[----:B------:R-:W-:Y:S01]  /*7940*/  F2FP.F16.F32.PACK_AB R9, R36, R9 ;  /* 0x000000092409723e */ /* 0x000fe200000000ff */
[----:B------:R-:W3:Y:S01]  /*7950*/  MUFU.EX2 R41, R41 ;  /* 0x0000002900297308 */ /* 0x000ee20000000800 */
[----:B-1----:R-:W-:-:S04]  /*7960*/  FMUL.FTZ R47, R30, R47 ;  /* 0x0000002f1e2f7220 */ /* 0x002fc80000410000 */
[----:B------:R-:W-:Y:S01]  /*7970*/  FMUL.FTZ R10, R47, R46 ;  /* 0x0000002e2f0a7220 */ /* 0x000fe20000410000 */
[----:B------:R-:W-:Y:S01]  /*7980*/  FFMA.FTZ R46, -R14, R14, 1 ;  /* 0x3f8000000e2e7423 */ /* 0x000fe2000001010e */
[----:B------:R-:W-:Y:S01]  /*7990*/  FSEL R14, R28, -INF , !P4 ;  /* 0xff8000001c0e7808 */ /* 0x000fe20006000000 */
[--C-:B------:R-:W-:Y:S01]  /*79a0*/  FFMA.FTZ R47, R44, UR4, -R5.reuse ;  /* 0x000000042c2f7c23 */ /* 0x100fe20008010805 */
[----:B--2---:R-:W-:Y:S01]  /*79b0*/  FMUL.FTZ R37, R39, R42 ;  /* 0x0000002a27257220 */ /* 0x004fe20000410000 */
[----:B------:R-:W-:Y:S01]  /*79c0*/  FSEL R44, R33, -INF , !P2 ;  /* 0xff800000212c7808 */ /* 0x000fe20005000000 */
[----:B------:R-:W-:Y:S01]  /*79d0*/  MUFU.EX2 R40, R40 ;  /* 0x0000002800287308 */ /* 0x000fe20000000800 */
[--C-:B------:R-:W-:Y:S01]  /*79e0*/  FFMA.FTZ R42, R14, UR4, -R5.reuse ;  /* 0x000000040e2a7c23 */ /* 0x100fe20008010805 */
[----:B------:R-:W-:Y:S01]  /*79f0*/  FSEL R14, R31, -INF , !P3 ;  /* 0xff8000001f0e7808 */ /* 0x000fe20005800000 */
[----:B------:R-:W-:Y:S01]  /*7a00*/  FMUL.FTZ R37, R37, R46 ;  /* 0x0000002e25257220 */ /* 0x000fe20000410000 */
[----:B------:R-:W-:Y:S01]  /*7a10*/  FFMA.FTZ R44, R44, UR4, -R5 ;  /* 0x000000042c2c7c23 */ /* 0x000fe20008010805 */
[----:B------:R-:W-:-:S02]  /*7a20*/  VIADD R46, R13, 0x180 ;  /* 0x000001800d2e7836 */ /* 0x000fc40000000000 */
[----:B---3--:R-:W-:Y:S01]  /*7a30*/  FMUL.FTZ R54, R41, R54 ;  /* 0x0000003629367220 */ /* 0x008fe20000410000 */
[----:B------:R-:W-:Y:S01]  /*7a40*/  FFMA.FTZ R14, R14, UR4, -R5 ;  /* 0x000000040e0e7c23 */ /* 0x000fe20008010805 */
[----:B------:R-:W1:Y:S01]  /*7a50*/  MUFU.EX2 R42, R42 ;  /* 0x0000002a002a7308 */ /* 0x000e620000000800 */
[----:B------:R-:W-:Y:S01]  /*7a60*/  FFMA.FTZ R31, -R31, R31, 1 ;  /* 0x3f8000001f1f7423 */ /* 0x000fe2000001011f */
[----:B------:R-:W-:Y:S01]  /*7a70*/  R2UR UR6, R46 ;  /* 0x000000002e0672ca */ /* 0x000fe200000e0000 */
[----:B------:R-:W-:Y:S01]  /*7a80*/  VIADD R46, R13, 0x200 ;  /* 0x000002000d2e7836 */ /* 0x000fe20000000000 */
[----:B------:R-:W-:Y:S01]  /*7a90*/  F2FP.F16.F32.PACK_AB R39, R39, R30 ;  /* 0x0000001e2727723e */ /* 0x000fe200000000ff */
[----:B------:R-:W-:Y:S01]  /*7aa0*/  VIADD R5, R13, 0x80 ;  /* 0x000000800d057836 */ /* 0x000fe20000000000 */
[----:B------:R-:W-:Y:S02]  /*7ab0*/  F2FP.F16.F32.PACK_AB R30, R24, R45 ;  /* 0x0000002d181e723e */ /* 0x000fe400000000ff */
[----:B------:R2:W3:Y:S01]  /*7ac0*/  MUFU.EX2 R49, R14 ;  /* 0x0000000e00317308 */ /* 0x0004e20000000800 */
[----:B------:R-:W-:Y:S01]  /*7ad0*/  R2UR UR7, R46 ;  /* 0x000000002e0772ca */ /* 0x000fe200000e0000 */
[----:B------:R-:W-:Y:S01]  /*7ae0*/  STSM.16.M88.2 [R0+0x2cd00], R38 ;  /* 0x02cd002600007844 */ /* 0x000fe20000000100 */
[----:B------:R-:W-:Y:S01]  /*7af0*/  R2UR UR4, R5 ;  /* 0x00000000050472ca */ /* 0x000fe200000e0000 */
[----:B------:R-:W-:Y:S01]  /*7b00*/  VIADD R5, R13, 0x100 ;  /* 0x000001000d057836 */ /* 0x000fe20000000000 */
[----:B------:R-:W-:-:S02]  /*7b10*/  F2FP.F16.F32.PACK_AB R24, R12, R11 ;  /* 0x0000000b0c18723e */ /* 0x000fc400000000ff */
[----:B------:R-:W-:Y:S01]  /*7b20*/  F2FP.F16.F32.PACK_AB R25, R37, R10 ;  /* 0x0000000a2519723e */ /* 0x000fe200000000ff */
[----:B------:R-:W4:Y:S01]  /*7b30*/  MUFU.EX2 R47, R47 ;  /* 0x0000002f002f7308 */ /* 0x000f220000000800 */
[----:B--2---:R-:W-:Y:S01]  /*7b40*/  FMUL.FTZ R14, R54, R21 ;  /* 0x00000015360e7220 */ /* 0x004fe20000410000 */
[----:B------:R-:W-:Y:S01]  /*7b50*/  FFMA.FTZ R21, -R28, R28, 1 ;  /* 0x3f8000001c157423 */ /* 0x000fe2000001011c */
[----:B-1----:R-:W-:Y:S01]  /*7b60*/  FMUL.FTZ R28, R42, R219 ;  /* 0x000000db2a1c7220 */ /* 0x002fe20000410000 */
[----:B------:R-:W-:Y:S01]  /*7b70*/  R2UR UR5, R5 ;  /* 0x00000000050572ca */ /* 0x000fe200000e0000 */
[----:B------:R-:W-:Y:S01]  /*7b80*/  FMUL.FTZ R5, R40, R55 ;  /* 0x0000003728057220 */ /* 0x000fe20000410000 */
[----:B------:R-:W-:Y:S01]  /*7b90*/  UMOV UR18, UR6 ;  /* 0x0000000600127c82 */ /* 0x000fe20008000000 */
[----:B------:R-:W-:Y:S01]  /*7ba0*/  FMUL.FTZ R28, R28, R21 ;  /* 0x000000151c1c7220 */ /* 0x000fe20000410000 */
[----:B------:R-:W1:Y:S01]  /*7bb0*/  MUFU.EX2 R44, R44 ;  /* 0x0000002c002c7308 */ /* 0x000e620000000800 */
[----:B---3--:R-:W-:Y:S01]  /*7bc0*/  FMUL.FTZ R46, R49, R222 ;  /* 0x000000de312e7220 */ /* 0x008fe20000410000 */
[----:B------:R-:W-:Y:S01]  /*7bd0*/  FMUL.FTZ R5, R5, R22 ;  /* 0x0000001605057220 */ /* 0x000fe20000410000 */
[----:B------:R-:W-:Y:S01]  /*7be0*/  FFMA.FTZ R22, -R27, R27, 1 ;  /* 0x3f8000001b167423 */ /* 0x000fe2000001011b */
[----:B------:R-:W-:Y:S01]  /*7bf0*/  UMOV UR10, UR4 ;  /* 0x00000004000a7c82 */ /* 0x000fe20008000000 */
[----:B------:R-:W-:Y:S01]  /*7c00*/  FMUL.FTZ R46, R46, R31 ;  /* 0x0000001f2e2e7220 */ /* 0x000fe20000410000 */
[----:B------:R-:W-:-:S02]  /*7c10*/  F2FP.F16.F32.PACK_AB R31, R40, R41 ;  /* 0x00000029281f723e */ /* 0x000fc400000000ff */
[----:B------:R-:W-:Y:S01]  /*7c20*/  F2FP.F16.F32.PACK_AB R7, R5, R14 ;  /* 0x0000000e0507723e */ /* 0x000fe200000000ff */
[----:B----4-:R-:W-:Y:S01]  /*7c30*/  FMUL.FTZ R27, R47, R218 ;  /* 0x000000da2f1b7220 */ /* 0x010fe20000410000 */
[----:B------:R-:W-:Y:S01]  /*7c40*/  F2FP.F16.F32.PACK_AB R33, R42, R47 ;  /* 0x0000002f2a21723e */ /* 0x000fe200000000ff */
[----:B------:R-:W-:Y:S01]  /*7c50*/  STSM.16.M88.2 [R0+0x2d500], R30 ;  /* 0x02d5001e00007844 */ /* 0x000fe20000000100 */
[----:B------:R-:W-:Y:S01]  /*7c60*/  UMOV UR14, UR5 ;  /* 0x00000005000e7c82 */ /* 0x000fe20008000000 */
[----:B------:R-:W-:Y:S01]  /*7c70*/  FMUL.FTZ R27, R27, R22 ;  /* 0x000000161b1b7220 */ /* 0x000fe20000410000 */
[----:B------:R-:W-:Y:S01]  /*7c80*/  IMAD R22, R4, 0x2000, R17 ;  /* 0x0000200004167824 */ /* 0x000fe200078e0211 */
[----:B------:R-:W-:Y:S01]  /*7c90*/  STSM.16.M88.2 [R0+0x2dd00], R32 ;  /* 0x02dd002000007844 */ /* 0x000fe20000000100 */
[----:B------:R-:W-:Y:S01]  /*7ca0*/  VIADD R14, R13, 0xb0 ;  /* 0x000000b00d0e7836 */ /* 0x000fe20000000000 */
[----:B-1----:R-:W-:Y:S01]  /*7cb0*/  F2FP.F16.F32.PACK_AB R21, R44, R49 ;  /* 0x000000312c15723e */ /* 0x002fe200000000ff */
[----:B------:R-:W-:-:S02]  /*7cc0*/  VIADD R15, R22, 0x24100 ;  /* 0x00024100160f7836 */ /* 0x000fc40000000000 */
[----:B------:R-:W-:Y:S01]  /*7cd0*/  FMUL.FTZ R223, R44, R223 ;  /* 0x000000df2cdf7220 */ /* 0x000fe20000410000 */
[----:B------:R-:W-:Y:S01]  /*7ce0*/  F2FP.F16.F32.PACK_AB R35, R28, R27 ;  /* 0x0000001b1c23723e */ /* 0x000fe200000000ff */
[----:B------:R-:W-:Y:S01]  /*7cf0*/  STSM.16.M88.2 [R0+0x2e500], R20 ;  /* 0x02e5001400007844 */ /* 0x000fe20000000100 */
[----:B------:R-:W-:Y:S01]  /*7d00*/  SHF.R.U32.HI R15, RZ, 0x4, R15 ;  /* 0x00000004ff0f7819 */ /* 0x000fe2000001160f */
[----:B------:R-:W-:Y:S01]  /*7d10*/  FMUL.FTZ R223, R223, R48 ;  /* 0x00000030dfdf7220 */ /* 0x000fe20000410000 */
[----:B------:R-:W-:Y:S01]  /*7d20*/  @!PT LDS RZ, [RZ] ;  /* 0x00000000fffff984 */ /* 0x000fe20000000800 */
[----:B------:R-:W-:Y:S01]  /*7d30*/  @!PT LDS RZ, [RZ] ;  /* 0x00000000fffff984 */ /* 0x000fe20000000800 */
[----:B------:R-:W-:Y:S01]  /*7d40*/  @!PT LDS RZ, [RZ] ;  /* 0x00000000fffff984 */ /* 0x000fe20000000800 */
[----:B------:R-:W-:Y:S01]  /*7d50*/  @!PT LDS RZ, [RZ] ;  /* 0x00000000fffff984 */ /* 0x000fe20000000800 */
[----:B------:R1:W-:Y:S06]  /*7d60*/  MEMBAR.ALL.CTA ;  /* 0x0000000000007992 */ /* 0x0003ec0000008000 */
[----:B-1----:R-:W1:Y:S01]  /*7d70*/  FENCE.VIEW.ASYNC.S ;  /* 0x00000000000073c6 */ /* 0x002e620000000000 */
[----:B------:R-:W-:Y:S01]  /*7d80*/  LOP3.LUT R23, R15, 0x3fff, RZ, 0xc0, !PT ;  /* 0x00003fff0f177812 */ /* 0x000fe200078ec0ff */
[----:B------:R-:W-:Y:S01]  /*7d90*/  VIADD R15, R13, 0x130 ;  /* 0x000001300d0f7836 */ /* 0x000fe20000000000 */
[----:B------:R-:W-:-:S02]  /*7da0*/  F2FP.F16.F32.PACK_AB R27, R223, R46 ;  /* 0x0000002edf1b723e */ /* 0x000fc400000000ff */
[C---:B------:R-:W-:Y:S01]  /*7db0*/  R2UR UR56, R23.reuse ;  /* 0x00000000173872ca */ /* 0x040fe200000e0000 */
[----:B------:R-:W-:-:S05]  /*7dc0*/  VIADD R5, R23, 0x80 ;  /* 0x0000008017057836 */ /* 0x000fca0000000000 */
[----:B------:R-:W-:Y:S01]  /*7dd0*/  R2UR UR48, R5 ;  /* 0x00000000053072ca */ /* 0x000fe200000e0000 */
[----:B------:R-:W-:-:S05]  /*7de0*/  VIADD R5, R13, 0x90 ;  /* 0x000000900d057836 */ /* 0x000fca0000000000 */
[----:B------:R-:W-:Y:S01]  /*7df0*/  R2UR UR4, R5 ;  /* 0x00000000050472ca */ /* 0x000fe200000e0000 */
[----:B------:R-:W-:Y:S01]  /*7e00*/  UMOV UR8, UR56 ;  /* 0x0000003800087c82 */ /* 0x000fe20008000000 */
[----:B------:R-:W-:Y:S01]  /*7e10*/  UMOV UR12, UR56 ;  /* 0x00000038000c7c82 */ /* 0x000fe20008000000 */
[----:B------:R-:W-:Y:S01]  /*7e20*/  UMOV UR16, UR56 ;  /* 0x0000003800107c82 */ /* 0x000fe20008000000 */
[----:B------:R-:W-:Y:S01]  /*7e30*/  VIADD R5, R13, 0x190 ;  /* 0x000001900d057836 */ /* 0x000fe20000000000 */
[----:B-1----:R-:W-:Y:S04]  /*7e40*/  BAR.SYNC.DEFER_BLOCKING 0x9, 0x100 ;  /* 0x0244000000007b1d */ /* 0x002fe80000010000 */
[----:B------:R-:W-:Y:S01]  /*7e50*/  R2UR UR54, R5 ;  /* 0x00000000053672ca */ /* 0x000fe200000e0000 */
[----:B------:R-:W-:Y:S01]  /*7e60*/  VIADD R5, R23, 0x100 ;  /* 0x0000010017057836 */ /* 0x000fe20000000000 */
[----:B------:R-:W-:Y:S01]  /*7e70*/  UMOV UR52, UR48 ;  /* 0x0000003000347c82 */ /* 0x000fe20008000000 */
[----:B------:R-:W-:-:S03]  /*7e80*/  UMOV UR44, UR48 ;  /* 0x00000030002c7c82 */ /* 0x000fc60008000000 */
[----:B------:R-:W-:Y:S01]  /*7e90*/  R2UR UR28, R5 ;  /* 0x00000000051c72ca */ /* 0x000fe200000e0000 */
[----:B------:R-:W-:-:S05]  /*7ea0*/  VIADD R5, R13, 0xa0 ;  /* 0x000000a00d057836 */ /* 0x000fca0000000000 */
[----:B------:R-:W-:Y:S01]  /*7eb0*/  R2UR UR42, R5 ;  /* 0x00000000052a72ca */ /* 0x000fe200000e0000 */
[----:B------:R-:W-:-:S05]  /*7ec0*/  VIADD R5, R13, 0x1a0 ;  /* 0x000001a00d057836 */ /* 0x000fca0000000000 */
[----:B------:R-:W-:Y:S01]  /*7ed0*/  R2UR UR34, R5 ;  /* 0x00000000052272ca */ /* 0x000fe200000e0000 */
[----:B------:R-:W-:Y:S01]  /*7ee0*/  UMOV UR40, UR28 ;  /* 0x0000001c00287c82 */ /* 0x000fe20008000000 */
[----:B------:R-:W-:Y:S01]  /*7ef0*/  UMOV UR36, UR28 ;  /* 0x0000001c00247c82 */ /* 0x000fe20008000000 */
[----:B------:R-:W-:Y:S01]  /*7f00*/  UMOV UR32, UR28 ;  /* 0x0000001c00207c82 */ /* 0x000fe20008000000 */
[----:B------:R1:W-:Y:S01]  /*7f10*/  STSM.16.M88.2 [R0+0x2ed00], R8 ;  /* 0x02ed000800007844 */ /* 0x0003e20000000100 */
[----:B------:R-:W-:Y:S01]  /*7f20*/  UMOV UR24, UR28 ;  /* 0x0000001c00187c82 */ /* 0x000fe20008000000 */
[----:B------:R-:W-:Y:S02]  /*7f30*/  VIADD R5, R23, 0x180 ;  /* 0x0000018017057836 */ /* 0x000fe40000000000 */
[----:B------:R-:W-:Y:S03]  /*7f40*/  STSM.16.M88.2 [R0+0x2f500], R24 ;  /* 0x02f5001800007844 */ /* 0x000fe60000000100 */
[----:B------:R-:W-:Y:S01]  /*7f50*/  R2UR UR20, R5 ;  /* 0x00000000051472ca */ /* 0x000fe200000e0000 */
[----:B------:R2:W-:Y:S01]  /*7f60*/  STSM.16.M88.2 [R0+0x2fd00], R6 ;  /* 0x02fd000600007844 */ /* 0x0005e20000000100 */
[----:B------:R-:W-:-:S03]  /*7f70*/  IMAD R5, R4, 0x2800, R17 ;  /* 0x0000280004057824 */ /* 0x000fc600078e0211 */
[----:B------:R-:W-:Y:S01]  /*7f80*/  STSM.16.M88.2 [R0+0x30500], R34 ;  /* 0x0305002200007844 */ /* 0x000fe20000000100 */
[----:B-1----:R-:W-:Y:S02]  /*7f90*/  MOV R8, UR59 ;  /* 0x0000003b00087c02 */ /* 0x002fe40008000f00 */
[----:B------:R-:W-:Y:S01]  /*7fa0*/  MOV R9, UR58 ;  /* 0x0000003a00097c02 */ /* 0x000fe20008000f00 */
[----:B------:R1:W-:Y:S01]  /*7fb0*/  STSM.16.M88.2 [R0+0x30d00], R26 ;  /* 0x030d001a00007844 */ /* 0x0003e20000000100 */
[----:B------:R-:W-:Y:S01]  /*7fc0*/  WARPGROUP.ARRIVE ;  /* 0x00000000000079c5 */ /* 0x000fe20000000000 */
[----:B------:R-:W-:Y:S01]  /*7fd0*/  SHF.R.U32.HI R5, RZ, 0x4, R5 ;  /* 0x00000004ff057819 */ /* 0x000fe20000011605 */
[----:B--2---:R-:W-:-:S03]  /*7fe0*/  VIADD R6, R13, 0x10 ;  /* 0x000000100d067836 */ /* 0x004fc60000000000 */
[----:B------:R-:W-:Y:S01]  /*7ff0*/  LOP3.LUT R5, R5, 0x3fff, RZ, 0xc0, !PT ;  /* 0x00003fff05057812 */ /* 0x000fe200078ec0ff */
[----:B------:R-:W-:Y:S01]  /*8000*/  HGMMA.64x16x16.F32 R136, gdesc[UR56].tnspA.tnspB, R136, gsb0 ;  /* 0x60200000388879f0 */ /* 0x000fe20008000888 */
        /* <DEDUP_REMOVED lines=14> */
[----:B------:R-:W-:-:S04]  /*80f0*/  SHF.R.U32.HI R6, RZ, 0x4, R6 ;  /* 0x00000004ff067819 */ /* 0x000fc80000011606 */
[----:B------:R-:W-:Y:S01]  /*8100*/  LOP3.LUT R216, R6, 0x3fff, RZ, 0xc0, !PT ;  /* 0x00003fff06d87812 */ /* 0x000fe200078ec0ff */
[----:B------:R-:W-:Y:S02]  /*8110*/  WARPGROUP.DEPBAR.LE gsb0, 0x0 ;  /* 0x00008000000079c5 */ /* 0x000fe40000010000 */
[----:B------:R-:W-:Y:S01]  /*8120*/  WARPGROUP.ARRIVE ;  /* 0x00000000000079c5 */ /* 0x000fe20000000000 */
[----:B------:R-:W-:-:S05]  /*8130*/  LOP3.LUT R6, R216, 0x400000, RZ, 0xfc, !PT ;  /* 0x00400000d8067812 */ /* 0x000fca00078efcff */
        /* <DEDUP_REMOVED lines=29> */
[----:B------:R-:W-:Y:S01]  /*8310*/  MOV R7, UR59 ;  /* 0x0000003b00077c02 */ /* 0x000fe20008000f00 */
[----:B------:R-:W-:Y:S01]  /*8320*/  UMOV UR59, UR7 ;  /* 0x00000007003b7c82 */ /* 0x000fe20008000000 */
[----:B------:R-:W-:Y:S01]  /*8330*/  MOV R11, UR58 ;  /* 0x0000003a000b7c02 */ /* 0x000fe20008000f00 */
[----:B------:R-:W-:Y:S01]  /*8340*/  UMOV UR58, UR10 ;  /* 0x0000000a003a7c82 */ /* 0x000fe20008000000 */
[----:B------:R-:W-:Y:S01]  /*8350*/  R2UR UR10, R14 ;  /* 0x000000000e0a72ca */ /* 0x000fe200000e0000 */
[----:B------:R-:W-:Y:S01]  /*8360*/  UMOV UR4, UR20 ;  /* 0x0000001400047c82 */ /* 0x000fe20008000000 */
[----:B------:R-:W-:Y:S01]  /*8370*/  MOV R10, UR59 ;  /* 0x0000003b000a7c02 */ /* 0x000fe20008000f00 */
[----:B------:R-:W-:Y:S01]  /*8380*/  UMOV UR59, UR11 ;  /* 0x0000000b003b7c82 */ /* 0x000fe20008000000 */
[----:B------:R-:W-:Y:S01]  /*8390*/  UMOV UR11, 0x40 ;  /* 0x00000040000b7882 */ /* 0x000fe20000000000 */
[----:B------:R-:W-:Y:S01]  /*83a0*/  R2UR UR6, R15 ;  /* 0x000000000f0672ca */ /* 0x000fe200000e0000 */
[----:B------:R-:W-:Y:S01]  /*83b0*/  UMOV UR7, 0x40 ;  /* 0x0000004000077882 */ /* 0x000fe20000000000 */
[C---:B------:R-:W-:Y:S01]  /*83c0*/  VIADD R14, R13.reuse, 0x1b0 ;  /* 0x000001b00d0e7836 */ /* 0x040fe20000000000 */
[----:B------:R-:W-:Y:S01]  /*83d0*/  MOV R12, UR59 ;  /* 0x0000003b000c7c02 */ /* 0x000fe20008000f00 */
[----:B------:R-:W-:Y:S01]  /*83e0*/  VIADD R13, R13, 0x230 ;  /* 0x000002300d0d7836 */ /* 0x000fe20000000000 */
[----:B------:R-:W-:Y:S01]  /*83f0*/  MOV R222, UR58 ;  /* 0x0000003a00de7c02 */ /* 0x000fe20008000f00 */
[----:B------:R-:W-:Y:S01]  /*8400*/  UMOV UR59, 0x8 ;  /* 0x00000008003b7882 */ /* 0x000fe20000000000 */
[----:B------:R-:W-:Y:S01]  /*8410*/  R2UR UR14, R14 ;  /* 0x000000000e0e72ca */ /* 0x000fe200000e0000 */
[----:B------:R-:W-:-:S02]  /*8420*/  VIADD R14, R6, 0x80 ;  /* 0x00000080060e7836 */ /* 0x000fc40000000000 */
[----:B------:R-:W-:Y:S01]  /*8430*/  IMAD.U32 R21, RZ, RZ, UR59 ;  /* 0x0000003bff157e24 */ /* 0x000fe2000f8e00ff */
        /* <DEDUP_REMOVED lines=12> */
[----:B------:R-:W-:Y:S01]  /*8500*/  UMOV UR57, UR19 ;  /* 0x0000001300397c82 */ /* 0x000fe20008000000 */
[----:B------:R-:W-:Y:S01]  /*8510*/  MOV R219, UR56 ;  /* 0x0000003800db7c02 */ /* 0x000fe20008000f00 */
[----:B------:R-:W-:Y:S01]  /*8520*/  UMOV UR56, UR12 ;  /* 0x0000000c00387c82 */ /* 0x000fe20008000000 */
[----:B------:R-:W-:Y:S01]  /*8530*/  MOV R218, UR57 ;  /* 0x0000003900da7c02 */ /* 0x000fe20008000f00 */
[----:B------:R-:W-:Y:S01]  /*8540*/  UMOV UR57, UR13 ;  /* 0x0000000d00397c82 */ /* 0x000fe20008000000 */
[----:B------:R-:W-:Y:S01]  /*8550*/  UMOV UR12, UR20 ;  /* 0x00000014000c7c82 */ /* 0x000fe20008000000 */
[----:B------:R-:W-:Y:S01]  /*8560*/  UMOV UR13, UR21 ;  /* 0x00000015000d7c82 */ /* 0x000fe20008000000 */
[----:B------:R-:W-:-:S02]  /*8570*/  MOV R221, UR56 ;  /* 0x0000003800dd7c02 */ /* 0x000fc40008000f00 */
[----:B------:R-:W-:Y:S01]  /*8580*/  MOV R220, UR57 ;  /* 0x0000003900dc7c02 */ /* 0x000fe20008000f00 */
[----:B------:R-:W-:Y:S01]  /*8590*/  UMOV UR57, 0x40000040 ;  /* 0x4000004000397882 */ /* 0x000fe20000000000 */
[----:B------:R-:W-:Y:S02]  /*85a0*/  WARPGROUP.DEPBAR.LE gsb0, 0x0 ;  /* 0x00008000000079c5 */ /* 0x000fe40000010000 */
[----:B------:R-:W-:-:S06]  /*85b0*/  WARPGROUP.ARRIVE ;  /* 0x00000000000079c5 */ /* 0x000fcc0000000000 */
[----:B------:R-:W-:Y:S01]  /*85c0*/  HGMMA.64x16x16.F32 R168, gdesc[UR16].tnspA.tnspB, R168, gsb0 ;  /* 0x6020000010a879f0 */ /* 0x000fe200080008a8 */
[----:B------:R-:W-:Y:S01]  /*85d0*/  R2UR UR16, R5 ;  /* 0x00000000051072ca */ /* 0x000fe200000e0000 */
[----:B------:R-:W-:Y:S01]  /*85e0*/  UMOV UR17, UR21 ;  /* 0x0000001500117c82 */ /* 0x000fe20008000000 */
[----:B------:R-:W-:Y:S01]  /*85f0*/  R2UR UR18, R13 ;  /* 0x000000000d1272ca */ /* 0x000fe200000e0000 */
[----:B------:R-:W-:Y:S01]  /*8600*/  UMOV UR19, 0x40 ;  /* 0x0000004000137882 */ /* 0x000fe20000000000 */
[----:B------:R-:W-:-:S09]  /*8610*/  VIADD R13, R5, 0x80 ;  /* 0x00000080050d7836 */ /* 0x000fd20000000000 */
        /* <DEDUP_REMOVED lines=15> */
[----:B------:R-:W-:Y:S02]  /*8710*/  UMOV UR29, 0x40000040 ;  /* 0x40000040001d7882 */ /* 0x000fe40000000000 */
        /* <DEDUP_REMOVED lines=14> */
[----:B------:R-:W-:-:S13]  /*8800*/  R2UR UR24, R6 ;  /* 0x00000000061872ca */ /* 0x000fda00000e0000 */
[----:B------:R-:W-:Y:S02]  /*8810*/  UMOV UR58, UR24 ;  /* 0x00000018003a7c82 */ /* 0x000fe40008000000 */
[----:B------:R-:W-:Y:S01]  /*8820*/  IMAD.U32 R20, RZ, RZ, UR58 ;  /* 0x0000003aff147e24 */ /* 0x000fe2000f8e00ff */
        /* <DEDUP_REMOVED lines=10> */
[----:B------:R-:W-:Y:S01]  /*88d0*/  VIADD R13, R6, 0x100 ;  /* 0x00000100060d7836 */ /* 0x000fe20000000000 */
[----:B------:R-:W-:Y:S01]  /*88e0*/  R2UR UR5, R14 ;  /* 0x000000000e0572ca */ /* 0x000fe200000e0000 */
[----:B------:R-:W-:Y:S02]  /*88f0*/  WARPGROUP.DEPBAR.LE gsb0, 0x0 ;  /* 0x00008000000079c5 */ /* 0x000fe40000010000 */
[----:B------:R-:W-:-:S06]  /*8900*/  WARPGROUP.ARRIVE ;  /* 0x00000000000079c5 */ /* 0x000fcc0000000000 */
[----:B------:R-:W-:Y:S03]  /*8910*/  HGMMA.64x16x16.F32 R184, gdesc[UR12].tnspA.tnspB, R184, gsb0 ;  /* 0x602000000cb879f0 */ /* 0x000fe600080008b8 */
[----:B------:R-:W-:Y:S02]  /*8920*/  WARPGROUP.DEPBAR.LE gsb0, 0x0 ;  /* 0x00008000000079c5 */ /* 0x000fe40000010000 */
[----:B------:R-:W-:-:S06]  /*8930*/  WARPGROUP.ARRIVE ;  /* 0x00000000000079c5 */ /* 0x000fcc0000000000 */
[----:B------:R-:W-:Y:S03]  /*8940*/  HGMMA.64x16x16.F32 R200, gdesc[UR16].tnspA.tnspB, R200, gsb0 ;  /* 0x6020000010c879f0 */ /* 0x000fe600080008c8 */
        /* <DEDUP_REMOVED lines=14> */
[----:B------:R-:W-:Y:S01]  /*8a30*/  IMAD.U32 R14, RZ, RZ, UR58 ;  /* 0x0000003aff0e7e24 */ /* 0x000fe2000f8e00ff */
[----:B------:R-:W-:Y:S01]  /*8a40*/  R2UR UR5, R13 ;  /* 0x000000000d0572ca */ /* 0x000fe200000e0000 */
[----:B------:R-:W-:Y:S01]  /*8a50*/  IMAD.U32 R15, RZ, RZ, UR59 ;  /* 0x0000003bff0f7e24 */ /* 0x000fe2000f8e00ff */
[----:B------:R-:W-:Y:S02]  /*8a60*/  WARPGROUP.DEPBAR.LE gsb0, 0x0 ;  /* 0x00008000000079c5 */ /* 0x000fe40000010000 */
[----:B------:R-:W-:-:S06]  /*8a70*/  WARPGROUP.ARRIVE ;  /* 0x00000000000079c5 */ /* 0x000fcc0000000000 */
[----:B------:R-:W-:Y:S01]  /*8a80*/  HGMMA.64x64x16.F32 R24, gdesc[UR56].tnspA, R24, gsb0 ;  /* 0x20e00000381879f0 */ /* 0x000fe20008000818 */
[----:B------:R-:W-:Y:S01]  /*8a90*/  R2UR UR59, R12 ;  /* 0x000000000c3b72ca */ /* 0x000fe200000e0000 */
[----:B------:R-:W-:Y:S01]  /*8aa0*/  VIADD R12, R5, 0x100 ;  /* 0x00000100050c7836 */ /* 0x000fe20000000000 */
[----:B------:R-:W-:Y:S02]  /*8ab0*/  R2UR UR58, R222 ;  /* 0x00000000de3a72ca */ /* 0x000fe400000e0000 */
[----:B------:R-:W-:Y:S02]  /*8ac0*/  R2UR UR57, R220 ;  /* 0x00000000dc3972ca */ /* 0x000fe400000e0000 */
[----:B------:R-:W-:Y:S02]  /*8ad0*/  R2UR UR56, R221 ;  /* 0x00000000dd3872ca */ /* 0x000fe400000e0000 */
[----:B------:R-:W-:-:S05]  /*8ae0*/  R2UR UR4, R12 ;  /* 0x000000000c0472ca */ /* 0x000fca00000e0000 */
        /* <DEDUP_REMOVED lines=10> */
[----:B------:R-:W-:-:S02]  /*8b90*/  WARPGROUP.DEPBAR.LE gsb0, 0x0 ;  /* 0x00008000000079c5 */ /* 0x000fc40000010000 */
[----:B------:R-:W-:-:S06]  /*8ba0*/  WARPGROUP.ARRIVE ;  /* 0x00000000000079c5 */ /* 0x000fcc0000000000 */
[----:B------:R-:W-:Y:S01]  /*8bb0*/  HGMMA.64x64x16.F32 R24, gdesc[UR56].tnspA, R24, gsb0 ;  /* 0x20e00000381879f0 */ /* 0x000fe20008000818 */
[----:B------:R-:W-:Y:S01]  /*8bc0*/  R2UR UR59, R10 ;  /* 0x000000000a3b72ca */ /* 0x000fe200000e0000 */
[----:B------:R-:W-:Y:S01]  /*8bd0*/  VIADD R10, R5, 0x180 ;  /* 0x00000180050a7836 */ /* 0x000fe20000000000 */
[----:B------:R-:W-:Y:S01]  /*8be0*/  R2UR UR58, R11 ;  /* 0x000000000b3a72ca */ /* 0x000fe200000e0000 */
[C---:B------:R-:W-:Y:S01]  /*8bf0*/  VIADD R11, R6.reuse, 0x180 ;  /* 0x00000180060b7836 */ /* 0x040fe20000000000 */
[----:B------:R-:W-:Y:S01]  /*8c00*/  UMOV UR57, 0x40000040 ;  /* 0x4000004000397882 */ /* 0x000fe20000000000 */
[----:B------:R-:W-:Y:S01]  /*8c10*/  VIADD R6, R6, 0x200 ;  /* 0x0000020006067836 */ /* 0x000fe20000000000 */
[----:B------:R-:W-:Y:S02]  /*8c20*/  R2UR UR4, R10 ;  /* 0x000000000a0472ca */ /* 0x000fe400000e0000 */
[----:B------:R-:W-:-:S05]  /*8c30*/  R2UR UR5, R11 ;  /* 0x000000000b0572ca */ /* 0x000fca00000e0000 */
[----:B------:R-:W-:Y:S01]  /*8c40*/  UMOV UR49, UR59 ;  /* 0x0000003b00317c82 */ /* 0x000fe20008000000 */
[----:B------:R-:W-:Y:S01]  /*8c50*/  UMOV UR59, 0x8 ;  /* 0x00000008003b7882 */ /* 0x000fe20000000000 */
[----:B------:R-:W-:Y:S01]  /*8c60*/  UMOV UR48, UR58 ;  /* 0x0000003a00307c82 */ /* 0x000fe20008000000 */
[----:B------:R-:W-:-:S03]  /*8c70*/  IMAD.U32 R11, RZ, RZ, UR59 ;  /* 0x0000003bff0b7e24 */ /* 0x000fc6000f8e00ff */
[----:B------:R-:W-:Y:S02]  /*8c80*/  UMOV UR56, UR4 ;  /* 0x0000000400387c82 */ /* 0x000fe40008000000 */
[----:B------:R-:W-:Y:S01]  /*8c90*/  UMOV UR58, UR5 ;  /* 0x00000005003a7c82 */ /* 0x000fe20008000000 */
[----:B------:R-:W-:Y:S01]  /*8ca0*/  R2UR UR5, R6 ;  /* 0x00000000060572ca */ /* 0x000fe200000e0000 */
[----:B------:R-:W-:Y:S01]  /*8cb0*/  IMAD.U32 R10, RZ, RZ, UR58 ;  /* 0x0000003aff0a7e24 */ /* 0x000fe2000f8e00ff */
[----:B------:R-:W-:Y:S02]  /*8cc0*/  WARPGROUP.DEPBAR.LE gsb0, 0x0 ;  /* 0x00008000000079c5 */ /* 0x000fe40000010000 */
[----:B------:R-:W-:-:S06]  /*8cd0*/  WARPGROUP.ARRIVE ;  /* 0x00000000000079c5 */ /* 0x000fcc0000000000 */
[----:B------:R-:W-:Y:S01]  /*8ce0*/  HGMMA.64x64x16.F32 R24, gdesc[UR56].tnspA, R24, gsb0 ;  /* 0x20e00000381879f0 */ /* 0x000fe20008000818 */
[----:B------:R-:W-:Y:S01]  /*8cf0*/  R2UR UR59, R7 ;  /* 0x00000000073b72ca */ /* 0x000fe200000e0000 */
[----:B------:R-:W-:Y:S01]  /*8d00*/  VIADD R7, R5, 0x200 ;  /* 0x0000020005077836 */ /* 0x000fe20000000000 */
[----:B------:R-:W-:Y:S01]  /*8d10*/  R2UR UR58, R217 ;  /* 0x00000000d93a72ca */ /* 0x000fe200000e0000 */
[----:B------:R-:W-:Y:S01]  /*8d20*/  VIADD R217, R23, 0x400 ;  /* 0x0000040017d97836 */ /* 0x000fe20000000000 */
        /* <DEDUP_REMOVED lines=13> */
[----:B------:R-:W-:Y:S01]  /*8e00*/  UMOV UR25, UR29 ;  /* 0x0000001d00197c82 */ /* 0x000fe20008000000 */
[----:B------:R-:W-:Y:S01]  /*8e10*/  UMOV UR21, 0x40000040 ;  /* 0x4000004000157882 */ /* 0x000fe20000000000 */
[----:B------:R-:W-:Y:S01]  /*8e20*/  ULDC.64 UR4, c[0x0][0x2c0] ;  /* 0x0000b00000047ab9 */ /* 0x000fe20000000a00 */
[----:B------:R-:W-:-:S02]  /*8e30*/  WARPGROUP.DEPBAR.LE gsb0, 0x0 ;  /* 0x00008000000079c5 */ /* 0x000fc40000010000 */
[----:B------:R-:W-:-:S06]  /*8e40*/  WARPGROUP.ARRIVE ;  /* 0x00000000000079c5 */ /* 0x000fcc0000000000 */
[----:B------:R-:W-:Y:S01]  /*8e50*/  HGMMA.64x64x16.F32 R24, gdesc[UR56].tnspA, R24, gsb0 ;  /* 0x20e00000381879f0 */ /* 0x000fe20008000818 */
[----:B------:R-:W-:Y:S01]  /*8e60*/  R2UR UR59, R8 ;  /* 0x00000000083b72ca */ /* 0x000fe200000e0000 */
[----:B------:R-:W-:Y:S01]  /*8e70*/  UMOV UR57, 0x40000040 ;  /* 0x4000004000397882 */ /* 0x000fe20000000000 */
[----:B------:R-:W-:Y:S01]  /*8e80*/  R2UR UR58, R9 ;  /* 0x00000000093a72ca */ /* 0x000fe200000e0000 */
[----:B------:R-:W-:Y:S01]  /*8e90*/  VIADD R8, R23, 0x480 ;  /* 0x0000048017087836 */ /* 0x000fe20000000000 */
[----:B------:R-:W-:Y:S01]  /*8ea0*/  R2UR UR56, R217 ;  /* 0x00000000d93872ca */ /* 0x000fe200000e0000 */
[----:B------:R-:W-:-:S05]  /*8eb0*/  VIADD R217, R23, 0x500 ;  /* 0x0000050017d97836 */ /* 0x000fca0000000000 */
[----:B------:R-:W-:Y:S01]  /*8ec0*/  R2UR UR28, R217 ;  /* 0x00000000d91c72ca */ /* 0x000fe200000e0000 */
        /* <DEDUP_REMOVED lines=26> */
[----:B------:R-:W-:Y:S01]  /*9070*/  UMOV UR32, UR28 ;  /* 0x0000001c00207c82 */ /* 0x000fe20008000000 */
[----:B------:R-:W-:Y:S01]  /*9080*/  UMOV UR33, UR29 ;  /* 0x0000001d00217c82 */ /* 0x000fe20008000000 */
[----:B------:R-:W-:Y:S01]  /*9090*/  UMOV UR24, UR28 ;  /* 0x0000001c00187c82 */ /* 0x000fe20008000000 */
[----:B------:R-:W-:Y:S01]  /*90a0*/  VIADD R23, R23, 0x580 ;  /* 0x0000058017177836 */ /* 0x000fe20000000000 */
[----:B------:R-:W-:Y:S01]  /*90b0*/  UMOV UR9, UR21 ;  /* 0x0000001500097c82 */ /* 0x000fe20008000000 */
[----:B------:R-:W-:Y:S01]  /*90c0*/  IMAD.SHL.U32 R8, R3, 0x4000, RZ ;  /* 0x0000400003087824 */ /* 0x000fe200078e00ff */
[----:B------:R-:W-:-:S02]  /*90d0*/  WARPGROUP.DEPBAR.LE gsb0, 0x0 ;  /* 0x00008000000079c5 */ /* 0x000fc40000010000 */
[----:B------:R-:W-:Y:S01]  /*90e0*/  WARPGROUP.ARRIVE ;  /* 0x00000000000079c5 */ /* 0x000fe20000000000 */
[----:B------:R-:W-:Y:S02]  /*90f0*/  R2UR UR20, R23 ;  /* 0x00000000171472ca */ /* 0x000fe400000e0000 */
[----:B------:R-:W-:-:S03]  /*9100*/  IADD3 R9, P0, R8, R230, RZ ;  /* 0x000000e608097210 */ /* 0x000fc60007f1e0ff */
[----:B------:R-:W-:Y:S01]  /*9110*/  HGMMA.64x16x16.F32 R208, gdesc[UR56].tnspA.tnspB, R208, gsb0 ;  /* 0x6020000038d079f0 */ /* 0x000fe200080008d0 */
[----:B------:R-:W-:Y:S02]  /*9120*/  LEA.HI.X.SX32 R218, R8, R235, 0x1, P0 ;  /* 0x000000eb08da7211 */ /* 0x000fe400000f0eff */
[----:B------:R-:W-:-:S04]  /*9130*/  LEA R8, P0, R9, UR4, 0x2 ;  /* 0x0000000409087c11 */ /* 0x000fc8000f8010ff */
[----:B------:R-:W-:Y:S01]  /*9140*/  LEA.HI.X R9, R9, UR5, R218, 0x2, P0 ;  /* 0x0000000509097c11 */ /* 0x000fe200080f14da */
[----:B------:R-:W-:Y:S02]  /*9150*/  WARPGROUP.DEPBAR.LE gsb0, 0x0 ;  /* 0x00008000000079c5 */ /* 0x000fe40000010000 */
[----:B------:R-:W-:Y:S01]  /*9160*/  WARPGROUP.ARRIVE ;  /* 0x00000000000079c5 */ /* 0x000fe20000000000 */
[----:B------:R-:W-:Y:S01]  /*9170*/  UMOV UR8, UR20 ;  /* 0x0000001400087c82 */ /* 0x000fe20008000000 */
[----:B------:R-:W-:Y:S01]  /*9180*/  UMOV UR4, UR20 ;  /* 0x0000001400047c82 */ /* 0x000fe20008000000 */
[----:B------:R-:W-:Y:S01]  /*9190*/  UMOV UR5, UR21 ;  /* 0x0000001500057c82 */ /* 0x000fe20008000000 */
[----:B------:R-:W-:Y:S01]  /*91a0*/  UMOV UR12, UR20 ;  /* 0x00000014000c7c82 */ /* 0x000fe20008000000 */
[----:B------:R-:W-:Y:S01]  /*91b0*/  UMOV UR13, UR21 ;  /* 0x00000015000d7c82 */ /* 0x000fe20008000000 */
[----:B------:R-:W-:Y:S01]  /*91c0*/  HGMMA.64x16x16.F32 R144, gdesc[UR48].tnspA.tnspB, R144, gsb0 ;  /* 0x60200000309079f0 */ /* 0x000fe20008000890 */
[----:B------:R-:W-:Y:S01]  /*91d0*/  UMOV UR50, UR44 ;  /* 0x0000002c00327c82 */ /* 0x000fe20008000000 */
[----:B------:R-:W-:Y:S01]  /*91e0*/  UMOV UR51, UR45 ;  /* 0x0000002d00337c82 */ /* 0x000fe20008000000 */
[----:B------:R-:W-:Y:S01]  /*91f0*/  UMOV UR44, UR48 ;  /* 0x00000030002c7c82 */ /* 0x000fe20008000000 */
[----:B------:R-:W-:Y:S01]  /*9200*/  UMOV UR45, UR49 ;  /* 0x00000031002d7c82 */ /* 0x000fe20008000000 */
[----:B------:R-:W-:Y:S01]  /*9210*/  UMOV UR16, UR20 ;  /* 0x0000001400107c82 */ /* 0x000fe20008000000 */
[----:B------:R-:W-:Y:S01]  /*9220*/  UMOV UR17, UR21 ;  /* 0x0000001500117c82 */ /* 0x000fe20008000000 */
[----:B------:R-:W-:Y:S01]  /*9230*/  VIADD R22, R22, 0x14100 ;  /* 0x0001410016167836 */ /* 0x000fe20000000000 */
[----:B------:R1:W-:Y:S01]  /*9240*/  REDG.E.ADD.F32x4.FTZ.RN.STRONG.GPU desc[UR60][R8.64], R24 ;  /* 0x00000018080079a6 */ /* 0x0003e2000c10f7bc */
[----:B------:R-:W-:-:S02]  /*9250*/  WARPGROUP.DEPBAR.LE gsb0, 0x0 ;  /* 0x00008000000079c5 */ /* 0x000fc40000010000 */
[----:B------:R-:W-:Y:S01]  /*9260*/  WARPGROUP.ARRIVE ;  /* 0x00000000000079c5 */ /* 0x000fe20000000000 */
[----:B------:R-:W-:Y:S01]  /*9270*/  SHF.R.U32.HI R22, RZ, 0x4, R22 ;  /* 0x00000004ff167819 */ /* 0x000fe20000011616 */
[----:B------:R-:W-:Y:S01]  /*9280*/  UMOV UR59, 0x40 ;  /* 0x00000040003b7882 */ /* 0x000fe20000000000 */
[----:B-1----:R-:W-:Y:S01]  /*9290*/  LOP3.LUT R24, R216, 0x80000, RZ, 0xfc, !PT ;  /* 0x00080000d8187812 */ /* 0x002fe200078efcff */
[----:B------:R1:W-:Y:S02]  /*92a0*/  REDG.E.ADD.F32x4.FTZ.RN.STRONG.GPU desc[UR60][R8.64+0x800], R28 ;  /* 0x0008001c080079a6 */ /* 0x0003e4000c10f7bc */
[----:B------:R-:W-:Y:S01]  /*92b0*/  HGMMA.64x16x16.F32 R160, gdesc[UR48].tnspA.tnspB, R160, gsb0 ;  /* 0x6020000030a079f0 */ /* 0x000fe200080008a0 */
[----:B------:R-:W-:Y:S01]  /*92c0*/  UMOV UR50, UR52 ;  /* 0x0000003400327c82 */ /* 0x000fe20008000000 */
[----:B------:R-:W-:Y:S01]  /*92d0*/  UMOV UR51, UR53 ;  /* 0x0000003500337c82 */ /* 0x000fe20008000000 */
[----:B------:R-:W-:Y:S01]  /*92e0*/  UMOV UR52, UR48 ;  /* 0x0000003000347c82 */ /* 0x000fe20008000000 */
[----:B------:R-:W-:Y:S01]  /*92f0*/  UMOV UR53, UR49 ;  /* 0x0000003100357c82 */ /* 0x000fe20008000000 */
[----:B------:R-:W-:Y:S01]  /*9300*/  LOP3.LUT R237, R22, 0x3fff, RZ, 0xc0, !PT ;  /* 0x00003fff16ed7812 */ /* 0x000fe200078ec0ff */
[C---:B------:R-:W-:Y:S01]  /*9310*/  VIADD R23, R24.reuse, 0x80 ;  /* 0x0000008018177836 */ /* 0x040fe20000000000 */
[----:B------:R-:W-:Y:S01]  /*9320*/  PLOP3.LUT P0, PT, PT, PT, UP1, 0x40, 0x0 ;  /* 0x000000000000781c */ /* 0x000fe20003f0e818 */
[----:B------:R-:W-:Y:S01]  /*9330*/  VIADD R25, R24, 0x200 ;  /* 0x0000020018197836 */ /* 0x000fe20000000000 */
[----:B------:R1:W-:Y:S01]  /*9340*/  REDG.E.ADD.F32x4.FTZ.RN.STRONG.GPU desc[UR60][R8.64+0x1000], R32 ;  /* 0x00100020080079a6 */ /* 0x0003e2000c10f7bc */
[----:B------:R-:W-:-:S02]  /*9350*/  WARPGROUP.DEPBAR.LE gsb0, 0x0 ;  /* 0x00008000000079c5 */ /* 0x000fc40000010000 */
[----:B------:R-:W-:Y:S01]  /*9360*/  WARPGROUP.ARRIVE ;  /* 0x00000000000079c5 */ /* 0x000fe20000000000 */
[----:B------:R-:W-:Y:S01]  /*9370*/  IMAD R237, R2, 0x800, R237 ;  /* 0x0000080002ed7824 */ /* 0x000fe200078e02ed */
[----:B------:R1:W-:Y:S04]  /*9380*/  REDG.E.ADD.F32x4.FTZ.RN.STRONG.GPU desc[UR60][R8.64+0x1800], R36 ;  /* 0x00180024080079a6 */ /* 0x0003e8000c10f7bc */
[----:B------:R-:W-:Y:S01]  /*9390*/  HGMMA.64x16x16.F32 R176, gdesc[UR48].tnspA.tnspB, R176, gsb0 ;  /* 0x6020000030b079f0 */ /* 0x000fe200080008b0 */
[C---:B------:R-:W-:Y:S01]  /*93a0*/  VIADD R22, R24.reuse, 0x100 ;  /* 0x0000010018167836 */ /* 0x040fe20000000000 */
[----:B------:R1:W-:Y:S01]  /*93b0*/  REDG.E.ADD.F32x4.FTZ.RN.STRONG.GPU desc[UR60][R8.64+0x2000], R40 ;  /* 0x00200028080079a6 */ /* 0x0003e2000c10f7bc */
[----:B------:R-:W-:Y:S01]  /*93c0*/  VIADD R26, R24, 0x10 ;  /* 0x00000010181a7836 */ /* 0x000fe20000000000 */
[----:B------:R-:W-:-:S02]  /*93d0*/  UMOV UR51, 0x40 ;  /* 0x0000004000337882 */ /* 0x000fc40000000000 */
[----:B------:R1:W-:Y:S04]  /*93e0*/  REDG.E.ADD.F32x4.FTZ.RN.STRONG.GPU desc[UR60][R8.64+0x2800], R44 ;  /* 0x0028002c080079a6 */ /* 0x0003e8000c10f7bc */
[----:B------:R1:W-:Y:S04]  /*93f0*/  REDG.E.ADD.F32x4.FTZ.RN.STRONG.GPU desc[UR60][R8.64+0x3000], R48 ;  /* 0x00300030080079a6 */ /* 0x0003e8000c10f7bc */
[----:B------:R1:W-:Y:S01]  /*9400*/  REDG.E.ADD.F32x4.FTZ.RN.STRONG.GPU desc[UR60][R8.64+0x3800], R52 ;  /* 0x00380034080079a6 */ /* 0x0003e2000c10f7bc */
        /* <DEDUP_REMOVED lines=36> */
[----:B------:R-:W-:Y:S02]  /*9650*/  R2UR UR54, R24 ;  /* 0x00000000183672ca */ /* 0x000fe400000e0000 */
[----:B------:R-:W-:Y:S01]  /*9660*/  R2UR UR52, R237 ;  /* 0x00000000ed3472ca */ /* 0x000fe200000e0000 */
[----:B------:R-:W-:Y:S01]  /*9670*/  UMOV UR55, 0x40 ;  /* 0x0000004000377882 */ /* 0x000fe20000000000 */
[----:B------:R-:W-:Y:S01]  /*9680*/  UMOV UR53, 0x40000040 ;  /* 0x4000004000357882 */ /* 0x000fe20000000000 */
[----:B------:R-:W-:Y:S02]  /*9690*/  WARPGROUP.DEPBAR.LE gsb0, 0x0 ;  /* 0x00008000000079c5 */ /* 0x000fe40000010000 */
[----:B------:R-:W-:-:S08]  /*96a0*/  WARPGROUP.ARRIVE ;  /* 0x00000000000079c5 */ /* 0x000fd00000000000 */
[----:B------:R-:W-:Y:S01]  /*96b0*/  HGMMA.64x16x16.F32 R56, gdesc[UR52].tnspA.tnspB, R56, gsb0 ;  /* 0x60200000343879f0 */ /* 0x000fe20008000838 */
[----:B------:R-:W-:Y:S01]  /*96c0*/  R2UR UR24, R23 ;  /* 0x00000000171872ca */ /* 0x000fe200000e0000 */
[----:B------:R-:W-:Y:S01]  /*96d0*/  UMOV UR56, UR52 ;  /* 0x0000003400387c82 */ /* 0x000fe20008000000 */
[----:B------:R-:W-:-:S11]  /*96e0*/  UMOV UR57, UR53 ;  /* 0x0000003500397c82 */ /* 0x000fd60008000000 */
[----:B------:R-:W-:Y:S01]  /*96f0*/  UMOV UR58, UR24 ;  /* 0x00000018003a7c82 */ /* 0x000fe20008000000 */
[----:B------:R-:W-:Y:S02]  /*9700*/  WARPGROUP.DEPBAR.LE gsb0, 0x0 ;  /* 0x00008000000079c5 */ /* 0x000fe40000010000 */
[----:B------:R-:W-:-:S06]  /*9710*/  WARPGROUP.ARRIVE ;  /* 0x00000000000079c5 */ /* 0x000fcc0000000000 */
[----:B------:R-:W-:Y:S01]  /*9720*/  HGMMA.64x16x16.F32 R64, gdesc[UR56].tnspA.tnspB, R64, gsb0 ;  /* 0x60200000384079f0 */ /* 0x000fe20008000840 */
[----:B------:R-:W-:Y:S01]  /*9730*/  R2UR UR8, R22 ;  /* 0x00000000160872ca */ /* 0x000fe200000e0000 */
[----:B------:R-:W-:Y:S01]  /*9740*/  UMOV UR12, UR52 ;  /* 0x00000034000c7c82 */ /* 0x000fe20008000000 */
[----:B------:R-:W-:Y:S01]  /*9750*/  UMOV UR13, UR53 ;  /* 0x00000035000d7c82 */ /* 0x000fe20008000000 */
[----:B------:R-:W-:-:S10]  /*9760*/  UMOV UR15, 0x40 ;  /* 0x00000040000f7882 */ /* 0x000fd40000000000 */
[----:B------:R-:W-:Y:S01]  /*9770*/  UMOV UR14, UR8 ;  /* 0x00000008000e7c82 */ /* 0x000fe20008000000 */
[----:B------:R-:W-:Y:S02]  /*9780*/  WARPGROUP.DEPBAR.LE gsb0, 0x0 ;  /* 0x00008000000079c5 */ /* 0x000fe40000010000 */
[----:B------:R-:W-:-:S06]  /*9790*/  WARPGROUP.ARRIVE ;  /* 0x00000000000079c5 */ /* 0x000fcc0000000000 */
[----:B------:R-:W-:Y:S01]  /*97a0*/  HGMMA.64x16x16.F32 R72, gdesc[UR12].tnspA.tnspB, R72, gsb0 ;  /* 0x602000000c4879f0 */ /* 0x000fe20008000848 */
[----:B------:R-:W-:-:S05]  /*97b0*/  VIADD R22, R24, 0x180 ;  /* 0x0000018018167836 */ /* 0x000fca0000000000 */
        /* <DEDUP_REMOVED lines=8> */
[----:B------:R-:W-:Y:S01]  /*9840*/  R2UR UR4, R25 ;  /* 0x00000000190472ca */ /* 0x000fe200000e0000 */
[----:B------:R-:W-:Y:S01]  /*9850*/  IMAD.U32 R218, RZ, RZ, UR10 ;  /* 0x0000000affda7e24 */ /* 0x000fe2000f8e00ff */
[----:B------:R-:W-:Y:S01]  /*9860*/  UMOV UR8, UR52 ;  /* 0x0000003400087c82 */ /* 0x000fe20008000000 */
[----:B------:R-:W-:Y:S01]  /*9870*/  IMAD.U32 R219, RZ, RZ, UR11 ;  /* 0x0000000bffdb7e24 */ /* 0x000fe2000f8e00ff */
[----:B------:R-:W-:Y:S01]  /*9880*/  UMOV UR9, UR53 ;  /* 0x0000003500097c82 */ /* 0x000fe20008000000 */
[----:B------:R-:W-:-:S08]  /*9890*/  UMOV UR11, 0x40 ;  /* 0x00000040000b7882 */ /* 0x000fd00000000000 */
[----:B------:R-:W-:Y:S01]  /*98a0*/  UMOV UR10, UR4 ;  /* 0x00000004000a7c82 */ /* 0x000fe20008000000 */
[----:B------:R-:W-:Y:S02]  /*98b0*/  WARPGROUP.DEPBAR.LE gsb0, 0x0 ;  /* 0x00008000000079c5 */ /* 0x000fe40000010000 */
[----:B------:R-:W-:-:S06]  /*98c0*/  WARPGROUP.ARRIVE ;  /* 0x00000000000079c5 */ /* 0x000fcc0000000000 */
[----:B------:R-:W-:Y:S01]  /*98d0*/  HGMMA.64x16x16.F32 R88, gdesc[UR8].tnspA.tnspB, R88, gsb0 ;  /* 0x60200000085879f0 */ /* 0x000fe20008000858 */
[----:B------:R-:W-:Y:S01]  /*98e0*/  VIADD R25, R237, 0x80 ;  /* 0x00000080ed197836 */ /* 0x000fe20000000000 */
[----:B------:R-:W-:-:S04]  /*98f0*/  R2UR UR46, R26 ;  /* 0x000000001a2e72ca */ /* 0x000fc800000e0000 */
[----:B------:R-:W-:Y:S01]  /*9900*/  R2UR UR44, R25 ;  /* 0x00000000192c72ca */ /* 0x000fe200000e0000 */
[----:B------:R-:W-:Y:S01]  /*9910*/  UMOV UR47, 0x40 ;  /* 0x00000040002f7882 */ /* 0x000fe20000000000 */
[----:B------:R-:W-:Y:S01]  /*9920*/  UMOV UR45, 0x40000040 ;  /* 0x40000040002d7882 */ /* 0x000fe20000000000 */
[----:B------:R-:W-:Y:S02]  /*9930*/  WARPGROUP.DEPBAR.LE gsb0, 0x0 ;  /* 0x00008000000079c5 */ /* 0x000fe40000010000 */
[----:B------:R-:W-:-:S08]  /*9940*/  WARPGROUP.ARRIVE ;  /* 0x00000000000079c5 */ /* 0x000fd00000000000 */
[----:B------:R-:W-:Y:S01]  /*9950*/  HGMMA.64x16x16.F32 R56, gdesc[UR44].tnspA.tnspB, R56, gsb0 ;  /* 0x602000002c3879f0 */ /* 0x000fe20008000838 */
[----:B------:R-:W-:-:S05]  /*9960*/  VIADD R26, R24, 0x90 ;  /* 0x00000090181a7836 */ /* 0x000fca0000000000 */
        /* <DEDUP_REMOVED lines=36> */
[----:B------:R-:W-:Y:S02]  /*9bb0*/  WARPGROUP.DEPBAR.LE gsb0, 0x0 ;  /* 0x00008000000079c5 */ /* 0x000fe40000010000 */
[----:B------:R-:W-:-:S08]  /*9bc0*/  WARPGROUP.ARRIVE ;  /* 0x00000000000079c5 */ /* 0x000fd00000000000 */
[----:B------:R-:W-:Y:S01]  /*9bd0*/  HGMMA.64x16x16.F32 R88, gdesc[UR48].tnspA.tnspB, R88, gsb0 ;  /* 0x60200000305879f0 */ /* 0x000fe20008000858 */
[----:B------:R-:W-:Y:S02]  /*9be0*/  VIADD R26, R24, 0x20 ;  /* 0x00000020181a7836 */ /* 0x000fe40000000000 */
[----:B------:R-:W-:-:S03]  /*9bf0*/  VIADD R25, R237, 0x100 ;  /* 0x00000100ed197836 */ /* 0x000fc60000000000 */
[----:B------:R-:W-:Y:S02]  /*9c00*/  R2UR UR26, R26 ;  /* 0x000000001a1a72ca */ /* 0x000fe400000e0000 */
        /* <DEDUP_REMOVED lines=8> */
[----:B------:R-:W-:Y:S01]  /*9c90*/  UMOV UR40, UR24 ;  /* 0x0000001800287c82 */ /* 0x000fe20008000000 */
[----:B------:R-:W-:Y:S01]  /*9ca0*/  UMOV UR41, UR25 ;  /* 0x0000001900297c82 */ /* 0x000fe20008000000 */
[----:B------:R-:W-:Y:S01]  /*9cb0*/  UMOV UR43, 0x40 ;  /* 0x00000040002b7882 */ /* 0x000fe20000000000 */
[----:B------:R-:W-:Y:S02]  /*9cc0*/  WARPGROUP.DEPBAR.LE gsb0, 0x0 ;  /* 0x00008000000079c5 */ /* 0x000fe40000010000 */
[----:B------:R-:W-:-:S07]  /*9cd0*/  WARPGROUP.ARRIVE ;  /* 0x00000000000079c5 */ /* 0x000fce0000000000 */
        /* <DEDUP_REMOVED lines=51> */
[----:B------:R-:W-:-:S03]  /*a010*/  IMAD.U32 R216, RZ, RZ, UR14 ;  /* 0x0000000effd87e24 */ /* 0x000fc6000f8e00ff */
[----:B------:R-:W-:Y:S01]  /*a020*/  R2UR UR14, R25 ;  /* 0x00000000190e72ca */ /* 0x000fe200000e0000 */
[----:B------:R-:W-:Y:S01]  /*a030*/  IMAD.U32 R217, RZ, RZ, UR15 ;  /* 0x0000000fffd97e24 */ /* 0x000fe2000f8e00ff */
[----:B------:R-:W-:Y:S01]  /*a040*/  UMOV UR12, UR4 ;  /* 0x00000004000c7c82 */ /* 0x000fe20008000000 */
[----:B------:R-:W-:Y:S01]  /*a050*/  UMOV UR13, UR5 ;  /* 0x00000005000d7c82 */ /* 0x000fe20008000000 */
[----:B------:R-:W-:Y:S01]  /*a060*/  UMOV UR15, 0x40 ;  /* 0x00000040000f7882 */ /* 0x000fe20000000000 */
[----:B------:R-:W-:Y:S02]  /*a070*/  WARPGROUP.DEPBAR.LE gsb0, 0x0 ;  /* 0x00008000000079c5 */ /* 0x000fe40000010000 */
[----:B------:R-:W-:-:S06]  /*a080*/  WARPGROUP.ARRIVE ;  /* 0x00000000000079c5 */ /* 0x000fcc0000000000 */
        /* <DEDUP_REMOVED lines=11> */
[----:B------:R-:W-:Y:S02]  /*a140*/  IMAD.U32 R22, RZ, RZ, UR58 ;  /* 0x0000003aff167e24 */ /* 0x000fe4000f8e00ff */
[----:B------:R-:W-:Y:S01]  /*a150*/  IMAD.U32 R23, RZ, RZ, UR59 ;  /* 0x0000003bff177e24 */ /* 0x000fe2000f8e00ff */
[----:B------:R-:W-:Y:S02]  /*a160*/  WARPGROUP.DEPBAR.LE gsb0, 0x0 ;  /* 0x00008000000079c5 */ /* 0x000fe40000010000 */
[----:B-1----:R-:W-:Y:S05]  /*a170*/  @P0 BRA `(.L_x_328) ;  /* 0x0000000000040947 */ /* 0x002fea0003800000 */
[----:B------:R-:W-:Y:S01]  /*a180*/  BPT.TRAP 0x1 ;  /* 0x000000040000795c */ /* 0x000fe20000300000 */
.L_x_328:
[----:B------:R-:W-:Y:S01]  /*a190*/  VIADD R24, R5, 0x500 ;  /* 0x0000050005187836 */ /* 0x000fe20000000000 */
[----:B------:R-:W-:Y:S01]  /*a1a0*/  R2UR UR58, R20 ;  /* 0x00000000143a72ca */ /* 0x000fe200000e0000 */
[----:B------:R-:W-:Y:S01]  /*a1b0*/  UMOV UR57, 0x40000040 ;  /* 0x4000004000397882 */ /* 0x000fe20000000000 */
[----:B------:R-:W-:Y:S01]  /*a1c0*/  R2UR UR59, R21 ;  /* 0x00000000153b72ca */ /* 0x000fe200000e0000 */
[----:B------:R-:W-:Y:S01]  /*a1d0*/  VIADD R20, R5, 0x580 ;  /* 0x0000058005147836 */ /* 0x000fe20000000000 */
[----:B------:R-:W-:Y:S01]  /*a1e0*/  R2UR UR56, R24 ;  /* 0x00000000183872ca */ /* 0x000fe200000e0000 */
[----:B------:R-:W-:-:S05]  /*a1f0*/  VIADD R24, R17, 0x31838 ;  /* 0x0003183811187836 */ /* 0x000fca0000000000 */
[----:B------:R-:W-:-:S04]  /*a200*/  PRMT R24, RZ, 0x654, R24 ;  /* 0x00000654ff187816 */ /* 0x000fc80000000018 */
[----:B------:R1:W-:Y:S02]  /*a210*/  SYNCS.ARRIVE.TRANS64.RED.A1T0 RZ, [R24+URZ], RZ ;  /* 0x000000ff18ff79a7 */ /* 0x0003e4000810043f */
[----:B-1----:R-:W-:-:S06]  /*a220*/  WARPGROUP.ARRIVE ;  /* 0x00000000000079c5 */ /* 0x002fcc0000000000 */
        /* <DEDUP_REMOVED lines=41> */
[----:B------:R-:W-:-:S04]  /*a4c0*/  PLOP3.LUT P0, PT, PT, PT, UP1, 0x40, 0x0 ;  /* 0x000000000000781c */ /* 0x000fc80003f0e818 */
[----:B------:R-:W-:Y:S01]  /*a4d0*/  HGMMA.64x16x16.F32 R96, gdesc[UR52].tnspA.tnspB, R96, gsb0 ;  /* 0x60200000346079f0 */ /* 0x000fe20008000860 */
[----:B------:R-:W-:Y:S01]  /*a4e0*/  R2UR UR54, R22 ;  /* 0x00000000163672ca */ /* 0x000fe200000e0000 */
[----:B------:R1:W-:Y:S01]  /*a4f0*/  REDG.E.ADD.F32x4.FTZ.RN.STRONG.GPU desc[UR60][R8.64+0x4000], R24 ;  /* 0x00400018080079a6 */ /* 0x0003e2000c10f7bc */
[----:B------:R-:W-:Y:S02]  /*a500*/  R2UR UR55, R23 ;  /* 0x00000000173772ca */ /* 0x000fe400000e0000 */
[----:B------:R-:W-:Y:S01]  /*a510*/  R2UR UR44, R5 ;  /* 0x00000000052c72ca */ /* 0x000fe200000e0000 */
[----:B------:R-:W-:Y:S02]  /*a520*/  WARPGROUP.DEPBAR.LE gsb0, 0x0 ;  /* 0x00008000000079c5 */ /* 0x000fe40000010000 */
[----:B------:R-:W-:Y:S01]  /*a530*/  WARPGROUP.ARRIVE ;  /* 0x00000000000079c5 */ /* 0x000fe20000000000 */
[----:B------:R-:W-:Y:S01]  /*a540*/  UMOV UR41, UR25 ;  /* 0x0000001900297c82 */ /* 0x000fe20008000000 */
[----:B------:R-:W-:Y:S01]  /*a550*/  UMOV UR37, UR25 ;  /* 0x0000001900257c82 */ /* 0x000fe20008000000 */
[----:B------:R-:W-:Y:S01]  /*a560*/  UMOV UR33, UR25 ;  /* 0x0000001900217c82 */ /* 0x000fe20008000000 */
[----:B------:R-:W-:Y:S01]  /*a570*/  UMOV UR21, UR5 ;  /* 0x0000000500157c82 */ /* 0x000fe20008000000 */
[----:B------:R-:W-:-:S03]  /*a580*/  UMOV UR17, UR5 ;  /* 0x0000000500117c82 */ /* 0x000fc60008000000 */
[----:B------:R-:W-:Y:S01]  /*a590*/  HGMMA.64x16x16.F32 R104, gdesc[UR52].tnspA.tnspB, R104, gsb0 ;  /* 0x60200000346879f0 */ /* 0x000fe20008000868 */
[----:B------:R-:W-:Y:S01]  /*a5a0*/  R2UR UR54, R216 ;  /* 0x00000000d83672ca */ /* 0x000fe200000e0000 */
[----:B------:R-:W-:Y:S01]  /*a5b0*/  UMOV UR13, UR5 ;  /* 0x00000005000d7c82 */ /* 0x000fe20008000000 */
[----:B------:R-:W-:Y:S01]  /*a5c0*/  R2UR UR55, R217 ;  /* 0x00000000d93772ca */ /* 0x000fe200000e0000 */
[----:B------:R1:W-:Y:S01]  /*a5d0*/  REDG.E.ADD.F32x4.FTZ.RN.STRONG.GPU desc[UR60][R8.64+0x4800], R28 ;  /* 0x0048001c080079a6 */ /* 0x0003e2000c10f7bc */
[----:B------:R-:W-:-:S03]  /*a5e0*/  VIADD R5, R237, 0x500 ;  /* 0x00000500ed057836 */ /* 0x000fc60000000000 */
[----:B------:R1:W-:Y:S01]  /*a5f0*/  REDG.E.ADD.F32x4.FTZ.RN.STRONG.GPU desc[UR60][R8.64+0x5000], R32 ;  /* 0x00500020080079a6 */ /* 0x0003e2000c10f7bc */
[----:B------:R-:W-:Y:S02]  /*a600*/  WARPGROUP.DEPBAR.LE gsb0, 0x0 ;  /* 0x00008000000079c5 */ /* 0x000fe40000010000 */
[----:B------:R-:W-:Y:S01]  /*a610*/  WARPGROUP.ARRIVE ;  /* 0x00000000000079c5 */ /* 0x000fe20000000000 */
[----:B------:R-:W-:Y:S01]  /*a620*/  R2UR UR24, R5 ;  /* 0x00000000051872ca */ /* 0x000fe200000e0000 */
[----:B------:R-:W-:Y:S01]  /*a630*/  VIADD R237, R237, 0x580 ;  /* 0x00000580eded7836 */ /* 0x000fe20000000000 */
[----:B------:R1:W-:Y:S03]  /*a640*/  REDG.E.ADD.F32x4.FTZ.RN.STRONG.GPU desc[UR60][R8.64+0x5800], R36 ;  /* 0x00580024080079a6 */ /* 0x0003e6000c10f7bc */
[----:B------:R-:W-:Y:S01]  /*a650*/  HGMMA.64x16x16.F32 R112, gdesc[UR52].tnspA.tnspB, R112, gsb0 ;  /* 0x60200000347079f0 */ /* 0x000fe20008000870 */
[----:B------:R-:W-:Y:S01]  /*a660*/  R2UR UR54, R218 ;  /* 0x00000000da3672ca */ /* 0x000fe200000e0000 */
[----:B------:R1:W-:Y:S01]  /*a670*/  REDG.E.ADD.F32x4.FTZ.RN.STRONG.GPU desc[UR60][R8.64+0x6000], R40 ;  /* 0x00600028080079a6 */ /* 0x0003e2000c10f7bc */
[----:B------:R-:W-:-:S05]  /*a680*/  R2UR UR55, R219 ;  /* 0x00000000db3772ca */ /* 0x000fca00000e0000 */
[----:B------:R-:W-:Y:S01]  /*a690*/  UMOV UR40, UR24 ;  /* 0x0000001800287c82 */ /* 0x000fe20008000000 */
[----:B------:R-:W-:Y:S01]  /*a6a0*/  UMOV UR36, UR24 ;  /* 0x0000001800247c82 */ /* 0x000fe20008000000 */
[----:B------:R-:W-:Y:S01]  /*a6b0*/  UMOV UR32, UR24 ;  /* 0x0000001800207c82 */ /* 0x000fe20008000000 */
[----:B------:R-:W-:Y:S01]  /*a6c0*/  R2UR UR4, R237 ;  /* 0x00000000ed0472ca */ /* 0x000fe200000e0000 */
[----:B------:R1:W-:Y:S04]  /*a6d0*/  REDG.E.ADD.F32x4.FTZ.RN.STRONG.GPU desc[UR60][R8.64+0x6800], R44 ;  /* 0x0068002c080079a6 */ /* 0x0003e8000c10f7bc */
[----:B------:R1:W-:Y:S04]  /*a6e0*/  REDG.E.ADD.F32x4.FTZ.RN.STRONG.GPU desc[UR60][R8.64+0x7000], R48 ;  /* 0x00700030080079a6 */ /* 0x0003e8000c10f7bc */
[----:B------:R1:W-:Y:S04]  /*a6f0*/  REDG.E.ADD.F32x4.FTZ.RN.STRONG.GPU desc[UR60][R8.64+0x7800], R52 ;  /* 0x00780034080079a6 */ /* 0x0003e8000c10f7bc */
        /* <DEDUP_REMOVED lines=69> */
[----:B-1----:R-:W-:Y:S05]  /*ab50*/  @P0 BRA `(.L_x_329) ;  /* 0x0000000000040947 */ /* 0x002fea0003800000 */
[----:B------:R-:W-:Y:S01]  /*ab60*/  BPT.TRAP 0x1 ;  /* 0x000000040000795c */ /* 0x000fe20000300000 */
.L_x_329:
[----:B------:R-:W-:Y:S01]  /*ab70*/  R2UR UR4, R228 ;  /* 0x00000000e40472ca */ /* 0x000fe200000e0000 */
[----:B------:R-:W-:Y:S02]  /*ab80*/  VIADD R3, R3, 0x1 ;  /* 0x0000000103037836 */ /* 0x000fe40000000000 */
[----:B------:R-:W-:Y:S02]  /*ab90*/  VIADD R2, R2, 0x1 ;  /* 0x0000000102027836 */ /* 0x000fe40000000000 */
[----:B------:R-:W-:Y:S01]  /*aba0*/  VIADD R16, R16, 0x31820 ;  /* 0x0003182010107836 */ /* 0x000fe20000000000 */
[----:B------:R-:W-:Y:S02]  /*abb0*/  ISETP.GE.AND P1, PT, R3, R234, PT ;  /* 0x000000ea0300720c */ /* 0x000fe40003f26270 */
[----:B------:R-:W-:Y:S02]  /*abc0*/  ISETP.NE.AND P0, PT, R2, 0x2, PT ;  /* 0x000000020200780c */ /* 0x000fe40003f05270 */
[----:B------:R-:W-:-:S02]  /*abd0*/  PRMT R16, RZ, 0x654, R16 ;  /* 0x00000654ff107816 */ /* 0x000fc40000000010 */
[----:B------:R-:W-:Y:S01]  /*abe0*/  SEL R6, RZ, 0x1, P0 ;  /* 0x00000001ff067807 */ /* 0x000fe20000000000 */
[----:B------:R-:W-:Y:S01]  /*abf0*/  ULOP3.LUT UR4, UR4, 0x1, URZ, 0x3c, !UPT ;  /* 0x0000000104047892 */ /* 0x000fe2000f8e3c3f */
[----:B------:R1:W-:Y:S01]  /*ac00*/  SYNCS.ARRIVE.TRANS64.RED.A1T0 RZ, [R16+URZ], RZ ;  /* 0x000000ff10ff79a7 */ /* 0x0003e2000810043f */
[----:B------:R-:W-:Y:S02]  /*ac10*/  SEL R2, R2, RZ, P0 ;  /* 0x000000ff02027207 */ /* 0x000fe40000000000 */
[----:B------:R-:W-:Y:S02]  /*ac20*/  LOP3.LUT R19, R19, R6, RZ, 0x3c, !PT ;  /* 0x0000000613137212 */ /* 0x000fe400078e3cff */
[----:B------:R-:W-:Y:S01]  /*ac30*/  IMAD.U32 R228, RZ, RZ, UR4 ;  /* 0x00000004ffe47e24 */ /* 0x000fe2000f8e00ff */
[----:B------:R-:W-:Y:S06]  /*ac40*/  @!P1 BRA `(.L_x_330) ;  /* 0xffffff6800b09947 */ /* 0x000fec000383ffff */
        /* <DEDUP_REMOVED lines=82> */
.L_x_309:
[----:B------:R-:W-:Y:S05]  /*b170*/  @P0 BRA `(.L_x_331) ;  /* 0x0000001000200947 */ /* 0x000fea0003800000 */
[----:B------:R-:W2:Y:S01]  /*b180*/  S2UR UR4, SR_CgaCtaId ;  /* 0x00000000000479c3 */ /* 0x000ea20000008800 */
[----:B------:R-:W-:Y:S02]  /*b190*/  UMOV UR37, 0x400 ;  /* 0x0000040000257882 */ /* 0x000fe40000000000 */
[----:B--2---:R-:W-:-:S06]  /*b1a0*/  ULEA UR37, UR4, UR37, 0x18 ;  /* 0x0000002504257291 */ /* 0x004fcc000f8ec03f */
[----:B-1----:R-:W-:-:S05]  /*b1b0*/  IMAD.U32 R16, RZ, RZ, UR37 ;  /* 0x00000025ff107e24 */ /* 0x002fca000f8e00ff */
        /* <DEDUP_REMOVED lines=18> */
.L_x_332:
        /* <DEDUP_REMOVED lines=20> */
.L_x_333:
        /* <DEDUP_REMOVED lines=18> */
.L_x_334:
        /* <DEDUP_REMOVED lines=18> */
.L_x_335:
[----:B------:R-:W1:Y:S01]  /*b660*/  S2R R0, SR_TID.X ;  /* 0x0000000000007919 */ /* 0x000e620000002100 */
[----:B------:R-:W-:Y:S05]  /*b670*/  WARPSYNC.ALL ;  /* 0x0000000000007948 */ /* 0x000fea0003800000 */
[----:B------:R-:W-:Y:S01]  /*b680*/  BAR.SYNC.DEFER_BLOCKING 0x1, 0x100 ;  /* 0x0044000000007b1d */ /* 0x000fe20000010000 */
        /* <DEDUP_REMOVED lines=12> */
[----:B------:R-:W-:Y:S01]  /*b750*/  F2FP.F16.F32.PACK_AB R155, R159, R158 ;  /* 0x0000009e9f9b723e */ /* 0x000fe200000000ff */
[----:B-1----:R-:W-:Y:S01]  /*b760*/  VIADD R6, R0, 0xffffff80 ;  /* 0xffffff8000067836 */ /* 0x002fe20000000000 */
[----:B------:R-:W-:Y:S02]  /*b770*/  F2FP.F16.F32.PACK_AB R161, R163, R162 ;  /* 0x000000a2a3a1723e */ /* 0x000fe400000000ff */
[----:B------:R-:W-:Y:S01]  /*b780*/  F2FP.F16.F32.PACK_AB R168, R169, R168 ;  /* 0x000000a8a9a8723e */ /* 0x000fe200000000ff */
[----:B------:R-:W-:Y:S01]  /*b790*/  IMAD.SHL.U32 R0, R6, 0x40, RZ ;  /* 0x0000004006007824 */ /* 0x000fe200078e00ff */
[----:B------:R-:W-:-:S02]  /*b7a0*/  SHF.R.S32.HI R7, RZ, 0x1f, R6 ;  /* 0x0000001fff077819 */ /* 0x000fc40000011406 */
[----:B------:R-:W-:Y:S02]  /*b7b0*/  F2FP.F16.F32.PACK_AB R162, R165, R164 ;  /* 0x000000a4a5a2723e */ /* 0x000fe400000000ff */
[CC--:B------:R-:W-:Y:S02]  /*b7c0*/  LEA.HI R2, R7.reuse, R6.reuse, RZ, 0x5 ;  /* 0x0000000607027211 */ /* 0x0c0fe400078f28ff */
        /* <DEDUP_REMOVED lines=12> */
[----:B------:R-:W-:-:S02]  /*b890*/  SHF.R.U32.HI R3, RZ, 0x3, R2 ;  /* 0x00000003ff037819 */ /* 0x000fc40000011602 */
[----:B------:R-:W-:Y:S01]  /*b8a0*/  SHF.R.S32.HI R6, RZ, 0x7, R6 ;  /* 0x00000007ff067819 */ /* 0x000fe20000011406 */
[----:B------:R-:W1:Y:S01]  /*b8b0*/  SHFL.IDX PT, R2, R8, RZ, 0x1f ;  /* 0x00001fff08027589 */ /* 0x000e6200000e0000 */
[----:B------:R-:W-:Y:S02]  /*b8c0*/  LOP3.LUT R0, R0, R3, RZ, 0x3c, !PT ;  /* 0x0000000300007212 */ /* 0x000fe400078e3cff */
[----:B------:R-:W-:Y:S01]  /*b8d0*/  F2FP.F16.F32.PACK_AB R163, R167, R166 ;  /* 0x000000a6a7a3723e */ /* 0x000fe200000000ff */
[----:B------:R-:W-:Y:S01]  /*b8e0*/  IMAD R5, R6, 0xa, R5 ;  /* 0x0000000a06057824 */ /* 0x000fe200078e0205 */
[----:B------:R-:W-:Y:S02]  /*b8f0*/  F2FP.F16.F32.PACK_AB R169, R171, R170 ;  /* 0x000000aaaba9723e */ /* 0x000fe400000000ff */
[----:B------:R-:W-:Y:S01]  /*b900*/  F2FP.F16.F32.PACK_AB R176, R177, R176 ;  /* 0x000000b0b1b0723e */ /* 0x000fe200000000ff */
[----:B------:R-:W-:Y:S01]  /*b910*/  IMAD.U32 R0, R5, 0x200, R0 ;  /* 0x0000020005007824 */ /* 0x000fe200078e0000 */
[----:B------:R-:W-:-:S02]  /*b920*/  F2FP.F16.F32.PACK_AB R170, R173, R172 ;  /* 0x000000acadaa723e */ /* 0x000fc400000000ff */
[----:B------:R-:W-:Y:S02]  /*b930*/  F2FP.F16.F32.PACK_AB R171, R175, R174 ;  /* 0x000000aeafab723e */ /* 0x000fe400000000ff */
[----:B------:R-:W-:Y:S02]  /*b940*/  LEA R0, R0, UR37, 0x1 ;  /* 0x0000002500007c11 */ /* 0x000fe4000f8e08ff */
[----:B------:R-:W-:Y:S02]  /*b950*/  F2FP.F16.F32.PACK_AB R177, R179, R178 ;  /* 0x000000b2b3b1723e */ /* 0x000fe400000000ff */
[----:B------:R-:W-:Y:S01]  /*b960*/  F2FP.F16.F32.PACK_AB R184, R185, R184 ;  /* 0x000000b8b9b8723e */ /* 0x000fe200000000ff */
[----:B------:R2:W-:Y:S01]  /*b970*/  STSM.16.MT88.4 [R0+0xa000], R136 ;  /* 0x00a0008800007844 */ /* 0x0005e20000004200 */
[----:B------:R-:W-:Y:S02]  /*b980*/  F2FP.F16.F32.PACK_AB R178, R181, R180 ;  /* 0x000000b4b5b2723e */ /* 0x000fe400000000ff */
[----:B------:R-:W-:Y:S01]  /*b990*/  F2FP.F16.F32.PACK_AB R179, R183, R182 ;  /* 0x000000b6b7b3723e */ /* 0x000fe200000000ff */
[----:B------:R2:W-:Y:S01]  /*b9a0*/  STSM.16.MT88.4 [R0+0xf000], R144 ;  /* 0x00f0009000007844 */ /* 0x0005e20000004200 */
[----:B------:R-:W-:-:S02]  /*b9b0*/  F2FP.F16.F32.PACK_AB R185, R187, R186 ;  /* 0x000000babbb9723e */ /* 0x000fc400000000ff */
[----:B------:R-:W-:Y:S01]  /*b9c0*/  F2FP.F16.F32.PACK_AB R192, R193, R192 ;  /* 0x000000c0c1c0723e */ /* 0x000fe200000000ff */
[----:B------:R2:W-:Y:S01]  /*b9d0*/  STSM.16.MT88.4 [R0+0xa800], R152 ;  /* 0x00a8009800007844 */ /* 0x0005e20000004200 */
        /* <DEDUP_REMOVED lines=19> */
[----:B------:R-:W-:Y:S02]  /*bb10*/  F2FP.F16.F32.PACK_AB R96, R97, R96 ;  /* 0x000000606160723e */ /* 0x000fe400000000ff */
[----:B------:R-:W-:Y:S01]  /*bb20*/  F2FP.F16.F32.PACK_AB R4, R57, R56 ;  /* 0x000000383904723e */ /* 0x000fe200000000ff */
[----:B------:R2:W-:Y:S01]  /*bb30*/  STSM.16.MT88.4 [R0+0x11000], R208 ;  /* 0x011000d000007844 */ /* 0x0005e20000004200 */
[----:B------:R-:W-:Y:S02]  /*bb40*/  F2FP.F16.F32.PACK_AB R5, R59, R58 ;  /* 0x0000003a3b05723e */ /* 0x000fe400000000ff */
[----:B------:R-:W-:-:S02]  /*bb50*/  F2FP.F16.F32.PACK_AB R6, R61, R60 ;  /* 0x0000003c3d06723e */ /* 0x000fc400000000ff */
[----:B------:R-:W-:Y:S02]  /*bb60*/  F2FP.F16.F32.PACK_AB R7, R63, R62 ;  /* 0x0000003e3f07723e */ /* 0x000fe400000000ff */
[----:B------:R-:W-:Y:S02]  /*bb70*/  F2FP.F16.F32.PACK_AB R97, R99, R98 ;  /* 0x000000626361723e */ /* 0x000fe400000000ff */
[----:B------:R-:W-:Y:S01]  /*bb80*/  F2FP.F16.F32.PACK_AB R64, R65, R64 ;  /* 0x000000404140723e */ /* 0x000fe200000000ff */
[----:B------:R2:W-:Y:S01]  /*bb90*/  STSM.16.MT88.4 [R0], R4 ;  /* 0x0000000400007844 */ /* 0x0005e20000004200 */
[----:B------:R-:W-:Y:S02]  /*bba0*/  F2FP.F16.F32.PACK_AB R98, R101, R100 ;  /* 0x000000646562723e */ /* 0x000fe400000000ff */
[----:B------:R-:W-:Y:S02]  /*bbb0*/  F2FP.F16.F32.PACK_AB R99, R103, R102 ;  /* 0x000000666763723e */ /* 0x000fe400000000ff */
[----:B------:R-:W-:-:S02]  /*bbc0*/  F2FP.F16.F32.PACK_AB R65, R67, R66 ;  /* 0x000000424341723e */ /* 0x000fc400000000ff */
[----:B------:R-:W-:Y:S01]  /*bbd0*/  F2FP.F16.F32.PACK_AB R104, R105, R104 ;  /* 0x000000686968723e */ /* 0x000fe200000000ff */
[----:B------:R2:W-:Y:S01]  /*bbe0*/  STSM.16.MT88.4 [R0+0x5000], R96 ;  /* 0x0050006000007844 */ /* 0x0005e20000004200 */
[----:B------:R-:W-:Y:S02]  /*bbf0*/  F2FP.F16.F32.PACK_AB R66, R69, R68 ;  /* 0x000000444542723e */ /* 0x000fe400000000ff */
[----:B------:R-:W-:Y:S02]  /*bc00*/  F2FP.F16.F32.PACK_AB R67, R71, R70 ;  /* 0x000000464743723e */ /* 0x000fe400000000ff */
[----:B------:R-:W-:Y:S02]  /*bc10*/  F2FP.F16.F32.PACK_AB R105, R107, R106 ;  /* 0x0000006a6b69723e */ /* 0x000fe400000000ff */
[----:B------:R-:W-:Y:S01]  /*bc20*/  F2FP.F16.F32.PACK_AB R72, R73, R72 ;  /* 0x000000484948723e */ /* 0x000fe200000000ff */
[----:B------:R2:W-:Y:S01]  /*bc30*/  STSM.16.MT88.4 [R0+0x800], R64 ;  /* 0x0008004000007844 */ /* 0x0005e20000004200 */
[----:B------:R-:W-:-:S02]  /*bc40*/  F2FP.F16.F32.PACK_AB R106, R109, R108 ;  /* 0x0000006c6d6a723e */ /* 0x000fc400000000ff */
[----:B------:R-:W-:Y:S02]  /*bc50*/  F2FP.F16.F32.PACK_AB R107, R111, R110 ;  /* 0x0000006e6f6b723e */ /* 0x000fe400000000ff */
[----:B------:R-:W-:Y:S02]  /*bc60*/  F2FP.F16.F32.PACK_AB R73, R75, R74 ;  /* 0x0000004a4b49723e */ /* 0x000fe400000000ff */
[----:B------:R-:W-:Y:S01]  /*bc70*/  F2FP.F16.F32.PACK_AB R112, R113, R112 ;  /* 0x000000707170723e */ /* 0x000fe200000000ff */
[----:B------:R2:W-:Y:S01]  /*bc80*/  STSM.16.MT88.4 [R0+0x5800], R104 ;  /* 0x0058006800007844 */ /* 0x0005e20000004200 */
        /* <DEDUP_REMOVED lines=26> */
[----:B-1----:R-:W-:-:S03]  /*be30*/  ISETP.NE.AND P0, PT, R2, 0x7, PT ;  /* 0x000000070200780c */ /* 0x002fc60003f05270 */
[----:B------:R2:W-:Y:S01]  /*be40*/  STSM.16.MT88.4 [R0+0x7000], R128 ;  /* 0x0070008000007844 */ /* 0x0005e20000004200 */
[----:B------:R-:W-:Y:S01]  /*be50*/  @!PT LDS RZ, [RZ] ;  /* 0x00000000fffff984 */ /* 0x000fe20000000800 */
[----:B------:R-:W-:Y:S01]  /*be60*/  @!PT LDS RZ, [RZ] ;  /* 0x00000000fffff984 */ /* 0x000fe20000000800 */
[----:B------:R-:W-:Y:S01]  /*be70*/  @!PT LDS RZ, [RZ] ;  /* 0x00000000fffff984 */ /* 0x000fe20000000800 */
[----:B------:R1:W-:Y:S06]  /*be80*/  MEMBAR.ALL.CTA ;  /* 0x0000000000007992 */ /* 0x0003ec0000008000 */
[----:B-1----:R-:W1:Y:S02]  /*be90*/  FENCE.VIEW.ASYNC.S ;  /* 0x00000000000073c6 */ /* 0x002e640000000000 */
[----:B-1----:R-:W-:Y:S06]  /*bea0*/  BAR.ARV 0x1, 0x120 ;  /* 0x0044800000007b1d */ /* 0x002fec0000002000 */
[----:B------:R-:W-:Y:S05]  /*beb0*/  @P0 BRA `(.L_x_336) ;  /* 0x0000000000c80947 */ /* 0x000fea0003800000 */
[----:B------:R-:W-:Y:S01]  /*bec0*/  BAR.SYNC.DEFER_BLOCKING 0x1, 0x120 ;  /* 0x0044800000007b1d */ /* 0x000fe20000010000 */
[----:B------:R-:W-:-:S05]  /*bed0*/  ELECT P0, URZ, PT ;  /* 0x00000000003f782f */ /* 0x000fca0003800000 */
[----:B------:R-:W-:Y:S08]  /*bee0*/  BSSY B0, `(.L_x_336) ;  /* 0x000002f000007945 */ /* 0x000ff00003800000 */
[----:B------:R-:W-:Y:S05]  /*bef0*/  @!P0 BRA `(.L_x_337) ;  /* 0x0000000000b48947 */ /* 0x000fea0003800000 */
[----:B------:R-:W1:Y:S01]  /*bf00*/  S2UR UR10, SR_CTAID.X ;  /* 0x00000000000a79c3 */ /* 0x000e620000002500 */
        /* <DEDUP_REMOVED lines=16> */
[----:B-1----:R-:W-:Y:S01]  /*c010*/  UIMAD UR10, UR10, 0x50, URZ ;  /* 0x000000500a0a78a4 */ /* 0x002fe2000f8e023f */
        /* <DEDUP_REMOVED lines=16> */
[----:B-1----:R-:W-:Y:S01]  /*c120*/  UMOV UR8, UR37 ;  /* 0x0000002500087c82 */ /* 0x002fe20008000000 */
[----:B------:R-:W-:Y:S01]  /*c130*/  UTMASTG.4D [UR32], [UR4] ;  /* 0x00000020040073b5 */ /* 0x000fe20008018000 */
[----:B---3--:R-:W-:Y:S01]  /*c140*/  UIADD3 UR16, UR37, 0x5000, URZ ;  /* 0x0000500025107890 */ /* 0x008fe2000fffe03f */
[----:B------:R-:W-:Y:S01]  /*c150*/  UMOV UR17, 0x80 ;  /* 0x0000008000117882 */ /* 0x000fe20000000000 */
[----:B------:R1:W-:Y:S01]  /*c160*/  UTMASTG.4D [UR8], [UR6] ;  /* 0x00000008060073b5 */ /* 0x0003e20008018000 */
[----:B------:R3:W-:Y:S06]  /*c170*/  UTMASTG.4D [UR24], [UR6] ;  /* 0x00000018060073b5 */ /* 0x0007ec0008018000 */
[----:B------:R3:W-:Y:S01]  /*c180*/  UTMASTG.4D [UR16], [UR6] ;  /* 0x00000010060073b5 */ /* 0x0007e20008018000 */
[----:B-1----:R-:W-:Y:S01]  /*c190*/  UIADD3 UR8, UR37, 0x7800, URZ ;  /* 0x0000780025087890 */ /* 0x002fe2000fffe03f */
[----:B------:R-:W-:-:S08]  /*c1a0*/  UMOV UR9, 0xc0 ;  /* 0x000000c000097882 */ /* 0x000fd00000000000 */
[----:B------:R3:W-:Y:S02]  /*c1b0*/  UTMASTG.4D [UR8], [UR6] ;  /* 0x00000008060073b5 */ /* 0x0007e40008018000 */
[----:B---3--:R0:W-:Y:S02]  /*c1c0*/  UTMACMDFLUSH ;  /* 0x00000000000079b7 */ /* 0x0081e40000000000 */
.L_x_337:
[----:B------:R-:W-:Y:S05]  /*c1d0*/  BSYNC B0 ;  /* 0x0000000000007941 */ /* 0x000fea0003800000 */
.L_x_336:
[----:B------:R-:W-:-:S04]  /*c1e0*/  DEPBAR.LE SB0, 0x0 ;  /* 0x000080000000791a */ /* 0x000fc80000000000 */
[----:B------:R-:W-:Y:S05]  /*c1f0*/  EXIT ;  /* 0x000000000000794d */ /* 0x000fea0003800000 */
.L_x_331:
[----:B------:R-:W2:Y:S01]  /*c200*/  S2R R0, SR_TID.X ;  /* 0x0000000000007919 */ /* 0x000ea20000002100 */
[----:B------:R-:W3:Y:S01]  /*c210*/  S2UR UR8, SR_CTAID.Y ;  /* 0x00000000000879c3 */ /* 0x000ee20000002600 */
[----:B------:R-:W-:Y:S01]  /*c220*/  BSSY B0, `(.L_x_338) ;  /* 0x0000033000007945 */ /* 0x000fe20003800000 */
[----:B------:R-:W4:Y:S06]  /*c230*/  S2R R11, SR_CTAID.X ;  /* 0x00000000000b7919 */ /* 0x000f2c0000002500 */
[----:B------:R-:W5:Y:S08]  /*c240*/  LDC.64 R4, c[0x0][0x820] ;  /* 0x00020800ff047b82 */ /* 0x000f700000000a00 */
[----:B------:R-:W4:Y:S08]  /*c250*/  LDC.64 R20, c[0x0][0x808] ;  /* 0x00020200ff147b82 */ /* 0x000f300000000a00 */
[----:B------:R-:W1:Y:S01]  /*c260*/  S2UR UR6, SR_CTAID.Z ;  /* 0x00000000000679c3 */ /* 0x000e620000002700 */
[----:B---3--:R-:W-:Y:S01]  /*c270*/  USHF.R.S32.HI UR9, URZ, 0x1f, UR8 ;  /* 0x0000001f3f097899 */ /* 0x008fe20008011408 */
[----:B--2---:R-:W-:-:S06]  /*c280*/  VIADD R3, R0, 0xffffff80 ;  /* 0xffffff8000037836 */ /* 0x004fcc0000000000 */
[----:B------:R-:W2:Y:S01]  /*c290*/  LDC.64 R12, c[0x0][0x828] ;  /* 0x00020a00ff0c7b82 */ /* 0x000ea20000000a00 */
[----:B------:R-:W-:-:S04]  /*c2a0*/  SHF.R.S32.HI R0, RZ, 0x1f, R3 ;  /* 0x0000001fff007819 */ /* 0x000fc80000011403 */
[----:B------:R-:W-:Y:S01]  /*c2b0*/  LEA.HI R8, R0, R3, RZ, 0x5 ;  /* 0x0000000300087211 */ /* 0x000fe200078f28ff */
[----:B----4-:R-:W-:Y:S02]  /*c2c0*/  IMAD R17, R11, -0x50, R20 ;  /* 0xffffffb00b117824 */ /* 0x010fe400078e0214 */
[----:B------:R-:W3:Y:S01]  /*c2d0*/  LDC.64 R18, c[0x0][0x850] ;  /* 0x00021400ff127b82 */ /* 0x000ee20000000a00 */
[----:B------:R-:W-:Y:S01]  /*c2e0*/  LOP3.LUT R0, R8, 0x1fffffe0, RZ, 0xc0, !PT ;  /* 0x1fffffe008007812 */ /* 0x000fe200078ec0ff */
[----:B-1----:R-:W-:-:S04]  /*c2f0*/  USHF.R.S32.HI UR7, URZ, 0x1f, UR6 ;  /* 0x0000001f3f077899 */ /* 0x002fc80008011406 */
[----:B------:R-:W-:Y:S02]  /*c300*/  IMAD.IADD R0, R3, 0x1, -R0 ;  /* 0x0000000103007824 */ /* 0x000fe400078e0a00 */
[----:B------:R-:W1:Y:S02]  /*c310*/  LDC.64 R22, c[0x0][0x858] ;  /* 0x00021600ff167b82 */ /* 0x000e640000000a00 */
[----:B------:R-:W-:Y:S02]  /*c320*/  IMAD.SHL.U32 R6, R0, 0x8, RZ ;  /* 0x0000000800067824 */ /* 0x000fe400078e00ff */
[----:B-----5:R-:W-:-:S03]  /*c330*/  IMAD R0, R4, UR9, RZ ;  /* 0x0000000904007c24 */ /* 0x020fc6000f8e02ff */
[----:B------:R-:W-:Y:S01]  /*c340*/  SHF.R.S32.HI R7, RZ, 0x1f, R6 ;  /* 0x0000001fff077819 */ /* 0x000fe20000011406 */
[----:B------:R-:W-:Y:S02]  /*c350*/  IMAD R5, R5, UR8, R0 ;  /* 0x0000000805057c24 */ /* 0x000fe4000f8e0200 */
[----:B------:R-:W-:Y:S01]  /*c360*/  IMAD.WIDE.U32 R2, R4, UR8, R6 ;  /* 0x0000000804027c25 */ /* 0x000fe2000f8e0006 */
[----:B------:R-:W-:-:S03]  /*c370*/  SHF.R.S32.HI R4, RZ, 0x5, R8 ;  /* 0x00000005ff047819 */ /* 0x000fc60000011408 */
[----:B------:R-:W-:Y:S01]  /*c380*/  IMAD.IADD R3, R3, 0x1, R5 ;  /* 0x0000000103037824 */ /* 0x000fe200078e0205 */
[C---:B------:R-:W-:Y:S01]  /*c390*/  ISETP.GE.AND P6, PT, R4.reuse, R17, PT ;  /* 0x000000110400720c */ /* 0x040fe20003fc6270 */
[C---:B------:R-:W-:Y:S01]  /*c3a0*/  VIADD R0, R4.reuse, 0x8 ;  /* 0x0000000804007836 */ /* 0x040fe20000000000 */
[----:B------:R-:W-:Y:S01]  /*c3b0*/  SHF.R.S32.HI R5, RZ, 0x1f, R4 ;  /* 0x0000001fff057819 */ /* 0x000fe20000011404 */
[----:B------:R-:W-:Y:S01]  /*c3c0*/  VIADD R8, R4, 0x18 ;  /* 0x0000001804087836 */ /* 0x000fe20000000000 */
[----:B------:R-:W-:Y:S01]  /*c3d0*/  ISETP.GE.OR P2, PT, R6, R21, P6 ;  /* 0x000000150600720c */ /* 0x000fe20003746670 */
[----:B------:R-:W-:Y:S01]  /*c3e0*/  VIADD R10, R4, 0x20 ;  /* 0x00000020040a7836 */ /* 0x000fe20000000000 */
[-C--:B------:R-:W-:Y:S01]  /*c3f0*/  ISETP.GE.AND P5, PT, R0, R17.reuse, PT ;  /* 0x000000110000720c */ /* 0x080fe20003fa6270 */
[----:B------:R-:W-:Y:S01]  /*c400*/  VIADD R0, R4, 0x10 ;  /* 0x0000001004007836 */ /* 0x000fe20000000000 */
[-C--:B------:R-:W-:Y:S01]  /*c410*/  ISETP.GE.AND P3, PT, R8, R17.reuse, PT ;  /* 0x000000110800720c */ /* 0x080fe20003f66270 */
[----:B--2---:R-:W-:Y:S01]  /*c420*/  IMAD.WIDE.U32 R8, R12, UR6, R2 ;  /* 0x000000060c087c25 */ /* 0x004fe2000f8e0002 */
[----:B------:R-:W-:-:S02]  /*c430*/  ISETP.GE.AND P0, PT, R10, R17, PT ;  /* 0x000000110a00720c */ /* 0x000fc40003f06270 */
[----:B------:R-:W-:Y:S01]  /*c440*/  ISETP.GE.AND P4, PT, R0, R17, PT ;  /* 0x000000110000720c */ /* 0x000fe20003f86270 */
[----:B------:R-:W-:Y:S01]  /*c450*/  IMAD R0, R12, UR7, RZ ;  /* 0x000000070c007c24 */ /* 0x000fe2000f8e02ff */
[----:B------:R-:W-:Y:S01]  /*c460*/  ISETP.GE.OR P1, PT, R6, R21, P5 ;  /* 0x000000150600720c */ /* 0x000fe20002f26670 */
[----:B------:R-:W-:-:S04]  /*c470*/  IMAD.WIDE R2, R11, 0x50, R4 ;  /* 0x000000500b027825 */ /* 0x000fc800078e0204 */
[----:B------:R-:W-:-:S04]  /*c480*/  IMAD R13, R13, UR6, R0 ;  /* 0x000000060d0d7c24 */ /* 0x000fc8000f8e0200 */
[----:B------:R-:W-:Y:S01]  /*c490*/  IMAD.IADD R13, R9, 0x1, R13 ;  /* 0x00000001090d7824 */ /* 0x000fe200078e020d */
[----:B------:R-:W-:Y:S06]  /*c4a0*/  @P2 BRA `(.L_x_339) ;  /* 0x0000000000282947 */ /* 0x000fec0003800000 */
[----:B------:R-:W-:Y:S01]  /*c4b0*/  ULDC.64 UR4, c[0x0][0x818] ;  /* 0x0002060000047ab9 */ /* 0x000fe20000000a00 */
        /* <DEDUP_REMOVED lines=9> */
.L_x_339:
[----:B------:R-:W-:Y:S05]  /*c550*/  BSYNC B0 ;  /* 0x0000000000007941 */ /* 0x000fea0003800000 */
.L_x_338:
[----:B------:R-:W-:Y:S01]  /*c560*/  BSSY B0, `(.L_x_340) ;  /* 0x0000010000007945 */ /* 0x000fe20003800000 */
[----:B------:R-:W-:-:S03]  /*c570*/  ISETP.GE.OR P2, PT, R6, R21, P4 ;  /* 0x000000150600720c */ /* 0x000fc60002746670 */
[----:B------:R-:W-:Y:S10]  /*c580*/  @P1 BRA `(.L_x_341) ;  /* 0x0000000000341947 */ /* 0x000ff40003800000 */
[----:B--2---:R-:W-:Y:S01]  /*c590*/  IADD3 R15, P1, R2, 0x8, RZ ;  /* 0x00000008020f7810 */ /* 0x004fe20007f3e0ff */
[----:B------:R-:W-:Y:S01]  /*c5a0*/  ULDC.64 UR4, c[0x0][0x818] ;  /* 0x0002060000047ab9 */ /* 0x000fe20000000a00 */
[----:B------:R-:W-:Y:S02]  /*c5b0*/  IMAD.MOV.U32 R10, RZ, RZ, R8 ;  /* 0x000000ffff0a7224 */ /* 0x000fe400078e0008 */
        /* <DEDUP_REMOVED lines=10> */
.L_x_341:
[----:B------:R-:W-:Y:S05]  /*c660*/  BSYNC B0 ;  /* 0x0000000000007941 */ /* 0x000fea0003800000 */
.L_x_340:
[----:B------:R-:W-:Y:S01]  /*c670*/  BSSY B0, `(.L_x_342) ;  /* 0x0000010000007945 */ /* 0x000fe20003800000 */
[----:B------:R-:W-:-:S03]  /*c680*/  ISETP.GE.OR P1, PT, R6, R21, P3 ;  /* 0x000000150600720c */ /* 0x000fc60001f26670 */
[----:B------:R-:W-:Y:S10]  /*c690*/  @P2 BRA `(.L_x_343) ;  /* 0x0000000000342947 */ /* 0x000ff40003800000 */
[----:B--2-4-:R-:W-:Y:S01]  /*c6a0*/  IADD3 R15, P2, R2, 0x10, RZ ;  /* 0x00000010020f7810 */ /* 0x014fe20007f5e0ff */
        /* <DEDUP_REMOVED lines=12> */
.L_x_343:
[----:B------:R-:W-:Y:S05]  /*c770*/  BSYNC B0 ;  /* 0x0000000000007941 */ /* 0x000fea0003800000 */
.L_x_342:
[----:B------:R-:W-:Y:S01]  /*c780*/  BSSY B0, `(.L_x_344) ;  /* 0x0000011000007945 */ /* 0x000fe20003800000 */
[----:B------:R-:W-:Y:S01]  /*c790*/  ISETP.GE.OR P2, PT, R6, R21, P0 ;  /* 0x000000150600720c */ /* 0x000fe20000746670 */
[----:B------:R-:W-:Y:S02]  /*c7a0*/  VIADD R0, R4, 0x28 ;  /* 0x0000002804007836 */ /* 0x000fe40000000000 */
[----:B------:R-:W-:Y:S10]  /*c7b0*/  @P1 BRA `(.L_x_345) ;  /* 0x0000000000341947 */ /* 0x000ff40003800000 */
[----:B--2-4-:R-:W-:Y:S01]  /*c7c0*/  IADD3 R15, P1, R2, 0x18, RZ ;  /* 0x00000018020f7810 */ /* 0x014fe20007f3e0ff */
[----:B------:R-:W-:Y:S01]  /*c7d0*/  ULDC.64 UR4, c[0x0][0x818] ;  /* 0x0002060000047ab9 */ /* 0x000fe20000000a00 */
[----:B------:R-:W-:-:S03]  /*c7e0*/  IMAD.MOV.U32 R11, RZ, RZ, R13 ;  /* 0x000000ffff0b7224 */ /* 0x000fc600078e000d */
        /* <DEDUP_REMOVED lines=9> */
[----:B------:R2:W-:Y:S02]  /*c880*/  STG.E.128 desc[UR60][R14.64], RZ ;  /* 0x000000ff0e007986 */ /* 0x0005e4000c101d3c */
.L_x_345:
[----:B------:R-:W-:Y:S05]  /*c890*/  BSYNC B0 ;  /* 0x0000000000007941 */ /* 0x000fea0003800000 */
.L_x_344:
[----:B------:R-:W-:Y:S01]  /*c8a0*/  BSSY B0, `(.L_x_346) ;  /* 0x0000010000007945 */ /* 0x000fe20003800000 */
[----:B------:R-:W-:-:S03]  /*c8b0*/  ISETP.GE.AND P1, PT, R0, R17, PT ;  /* 0x000000110000720c */ /* 0x000fc60003f26270 */
        /* <DEDUP_REMOVED lines=14> */
.L_x_347:
[----:B------:R-:W-:Y:S05]  /*c9a0*/  BSYNC B0 ;  /* 0x0000000000007941 */ /* 0x000fea0003800000 */
.L_x_346:
[----:B------:R-:W-:Y:S01]  /*c9b0*/  ISETP.GE.OR P2, PT, R6, R21, P1 ;  /* 0x000000150600720c */ /* 0x000fe20000f46670 */
[----:B------:R-:W-:Y:S01]  /*c9c0*/  ULDC UR4, c[0x0][0x83c] ;  /* 0x00020f0000047ab9 */ /* 0x000fe20000000800 */
[----:B------:R-:W-:Y:S01]  /*c9d0*/  BSSY B0, `(.L_x_348) ;  /* 0x0000010000007945 */ /* 0x000fe20003800000 */
[----:B------:R-:W-:-:S10]  /*c9e0*/  VIADD R0, R4, 0x30 ;  /* 0x0000003004007836 */ /* 0x000fd40000000000 */
[----:B------:R-:W-:Y:S05]  /*c9f0*/  @P2 BRA `(.L_x_349) ;  /* 0x0000000000342947 */ /* 0x000fea0003800000 */
        /* <DEDUP_REMOVED lines=13> */
.L_x_349:
[----:B------:R-:W-:Y:S05]  /*cad0*/  BSYNC B0 ;  /* 0x0000000000007941 */ /* 0x000fea0003800000 */
.L_x_348:
[----:B------:R-:W-:Y:S01]  /*cae0*/  ISETP.GE.OR P3, PT, R6, UR4, P3 ;  /* 0x0000000406007c0c */ /* 0x000fe20009f66670 */
[----:B------:R-:W-:Y:S01]  /*caf0*/  BSSY B0, `(.L_x_350) ;  /* 0x000001c000007945 */ /* 0x000fe20003800000 */
[----:B------:R-:W-:Y:S01]  /*cb00*/  ISETP.GE.AND P2, PT, R0, R17, PT ;  /* 0x000000110000720c */ /* 0x000fe20003f46270 */
[----:B------:R-:W-:Y:S01]  /*cb10*/  VIADD R0, R4, 0x38 ;  /* 0x0000003804007836 */ /* 0x000fe20000000000 */
[----:B------:R-:W-:Y:S02]  /*cb20*/  P2R R26, PR, RZ, 0x8 ;  /* 0x00000008ff1a7803 */ /* 0x000fe40000000000 */
[C---:B------:R-:W-:Y:S02]  /*cb30*/  ISETP.GE.OR P3, PT, R6.reuse, R21, P2 ;  /* 0x000000150600720c */ /* 0x040fe40001766670 */
[C---:B------:R-:W-:Y:S02]  /*cb40*/  ISETP.GE.OR P6, PT, R6.reuse, UR4, P6 ;  /* 0x0000000406007c0c */ /* 0x040fe4000b7c6670 */
[----:B------:R-:W-:-:S02]  /*cb50*/  ISETP.GE.OR P5, PT, R6, UR4, P5 ;  /* 0x0000000406007c0c */ /* 0x000fc4000afa6670 */
[C---:B------:R-:W-:Y:S02]  /*cb60*/  ISETP.GE.OR P4, PT, R6.reuse, UR4, P4 ;  /* 0x0000000406007c0c */ /* 0x040fe4000a786670 */
[----:B------:R-:W-:Y:S02]  /*cb70*/  P2R R20, PR, RZ, 0x40 ;  /* 0x00000040ff147803 */ /* 0x000fe40000000000 */
[----:B------:R-:W-:Y:S02]  /*cb80*/  P2R R24, PR, RZ, 0x20 ;  /* 0x00000020ff187803 */ /* 0x000fe40000000000 */
[C---:B------:R-:W-:Y:S02]  /*cb90*/  ISETP.GE.OR P0, PT, R6.reuse, UR4, P0 ;  /* 0x0000000406007c0c */ /* 0x040fe40008706670 */
[----:B------:R-:W-:Y:S02]  /*cba0*/  P2R R25, PR, RZ, 0x10 ;  /* 0x00000010ff197803 */ /* 0x000fe40000000000 */
[----:B------:R-:W-:-:S02]  /*cbb0*/  ISETP.GE.OR P1, PT, R6, UR4, P1 ;  /* 0x0000000406007c0c */ /* 0x000fc40008f26670 */
[----:B------:R-:W-:Y:S01]  /*cbc0*/  ISETP.GE.OR P2, PT, R6, UR4, P2 ;  /* 0x0000000406007c0c */ /* 0x000fe20009746670 */
[----:B------:R-:W-:-:S12]  /*cbd0*/  @P3 BRA `(.L_x_351) ;  /* 0x0000000000343947 */ /* 0x000fd80003800000 */
        /* <DEDUP_REMOVED lines=13> */
.L_x_351:
[----:B------:R-:W-:Y:S05]  /*ccb0*/  BSYNC B0 ;  /* 0x0000000000007941 */ /* 0x000fea0003800000 */
.L_x_350:
[----:B------:R-:W-:Y:S01]  /*ccc0*/  ISETP.GE.AND P3, PT, R0, R17, PT ;  /* 0x000000110000720c */ /* 0x000fe20003f66270 */
[----:B---3--:R-:W-:Y:S01]  /*ccd0*/  IMAD R0, R18, UR9, RZ ;  /* 0x0000000912007c24 */ /* 0x008fe2000f8e02ff */
[----:B------:R-:W-:Y:S02]  /*cce0*/  BSSY B0, `(.L_x_352) ;  /* 0x0000013000007945 */ /* 0x000fe40003800000 */
[C---:B------:R-:W-:Y:S01]  /*ccf0*/  ISETP.GE.OR P4, PT, R6.reuse, R21, P3 ;  /* 0x000000150600720c */ /* 0x040fe20001f86670 */
[----:B------:R-:W-:Y:S01]  /*cd00*/  IMAD R19, R19, UR8, R0 ;  /* 0x0000000813137c24 */ /* 0x000fe2000f8e0200 */
[----:B------:R-:W-:Y:S01]  /*cd10*/  ISETP.GE.OR P3, PT, R6, UR4, P3 ;  /* 0x0000000406007c0c */ /* 0x000fe20009f66670 */
        /* <DEDUP_REMOVED lines=15> */
.L_x_353:
[----:B------:R-:W-:Y:S05]  /*ce10*/  BSYNC B0 ;  /* 0x0000000000007941 */ /* 0x000fea0003800000 */
.L_x_352:
[----:B------:R-:W-:Y:S01]  /*ce20*/  ISETP.GE.AND P4, PT, R0, R17, PT ;  /* 0x000000110000720c */ /* 0x000fe20003f86270 */
[----:B------:R-:W-:Y:S01]  /*ce30*/  IMAD.WIDE.U32 R10, R18, UR8, R6 ;  /* 0x00000008120a7c25 */ /* 0x000fe2000f8e0006 */
[----:B------:R-:W-:Y:S02]  /*ce40*/  BSSY B0, `(.L_x_354) ;  /* 0x0000013000007945 */ /* 0x000fe40003800000 */
[----:B------:R-:W-:Y:S01]  /*ce50*/  ISETP.GE.OR P5, PT, R6, R21, P4 ;  /* 0x000000150600720c */ /* 0x000fe200027a6670 */
[----:B------:R-:W-:Y:S01]  /*ce60*/  VIADD R0, R4, 0x48 ;  /* 0x0000004804007836 */ /* 0x000fe20000000000 */
[----:B------:R-:W-:Y:S01]  /*ce70*/  ISETP.GE.OR P4, PT, R6, UR4, P4 ;  /* 0x0000000406007c0c */ /* 0x000fe2000a786670 */
[----:B--234-:R-:W-:-:S10]  /*ce80*/  IMAD.IADD R15, R11, 0x1, R19 ;  /* 0x000000010b0f7824 */ /* 0x01cfd400078e0213 */
[----:B------:R-:W-:Y:S05]  /*ce90*/  @P5 BRA `(.L_x_355) ;  /* 0x0000000000345947 */ /* 0x000fea0003800000 */
[----:B------:R-:W-:Y:S01]  /*cea0*/  IADD3 R19, P5, R2, 0x40, RZ ;  /* 0x0000004002137810 */ /* 0x000fe20007fbe0ff */
        /* <DEDUP_REMOVED lines=12> */
.L_x_355:
[----:B------:R-:W-:Y:S05]  /*cf70*/  BSYNC B0 ;  /* 0x0000000000007941 */ /* 0x000fea0003800000 */
.L_x_354:
[----:B------:R-:W-:Y:S01]  /*cf80*/  ISETP.GE.AND P6, PT, R0, R17, PT ;  /* 0x000000110000720c */ /* 0x000fe20003fc6270 */
[----:B-1----:R-:W-:Y:S01]  /*cf90*/  IMAD R0, R22, UR7, RZ ;  /* 0x0000000716007c24 */ /* 0x002fe2000f8e02ff */
[----:B------:R-:W-:Y:S01]  /*cfa0*/  BSSY B0, `(.L_x_356) ;  /* 0x0000014000007945 */ /* 0x000fe20003800000 */
[----:B------:R-:W-:Y:S01]  /*cfb0*/  IMAD.MOV.U32 R14, RZ, RZ, R10 ;  /* 0x000000ffff0e7224 */ /* 0x000fe200078e000a */
[C---:B------:R-:W-:Y:S01]  /*cfc0*/  ISETP.GE.OR P5, PT, R6.reuse, R21, P6 ;  /* 0x000000150600720c */ /* 0x040fe200037a6670 */
[----:B------:R-:W-:Y:S01]  /*cfd0*/  IMAD R11, R23, UR6, R0 ;  /* 0x00000006170b7c24 */ /* 0x000fe2000f8e0200 */
[----:B------:R-:W-:Y:S01]  /*cfe0*/  ISETP.GE.OR P6, PT, R6, UR4, P6 ;  /* 0x0000000406007c0c */ /* 0x000fe2000b7c6670 */
[----:B------:R-:W-:-:S10]  /*cff0*/  IMAD.WIDE.U32 R6, R22, UR6, R14 ;  /* 0x0000000616067c25 */ /* 0x000fd4000f8e000e */
[----:B------:R-:W-:Y:S05]  /*d000*/  @P5 BRA `(.L_x_357) ;  /* 0x0000000000345947 */ /* 0x000fea0003800000 */
[----:B------:R-:W-:Y:S01]  /*d010*/  IADD3 R9, P5, R2, 0x48, RZ ;  /* 0x0000004802097810 */ /* 0x000fe20007fbe0ff */
        /* <DEDUP_REMOVED lines=12> */
.L_x_357:
[----:B------:R-:W-:Y:S05]  /*d0e0*/  BSYNC B0 ;  /* 0x0000000000007941 */ /* 0x000fea0003800000 */
.L_x_356:
[----:B------:R-:W-:Y:S01]  /*d0f0*/  ISETP.NE.AND P5, PT, R20, RZ, PT ;  /* 0x000000ff1400720c */ /* 0x000fe20003fa5270 */
[----:B------:R-:W-:Y:S01]  /*d100*/  BSSY B0, `(.L_x_358) ;  /* 0x000000d000007945 */ /* 0x000fe20003800000 */
[----:B-1----:R-:W-:-:S11]  /*d110*/  IMAD.IADD R9, R7, 0x1, R11 ;  /* 0x0000000107097824 */ /* 0x002fd600078e020b */
[----:B------:R-:W-:Y:S05]  /*d120*/  @P5 BRA `(.L_x_359) ;  /* 0x0000000000285947 */ /* 0x000fea0003800000 */
        /* <DEDUP_REMOVED lines=10> */
.L_x_359:
[----:B------:R-:W-:Y:S05]  /*d1d0*/  BSYNC B0 ;  /* 0x0000000000007941 */ /* 0x000fea0003800000 */
.L_x_358:
[----:B------:R-:W-:Y:S01]  /*d1e0*/  ISETP.NE.AND P5, PT, R24, RZ, PT ;  /* 0x000000ff1800720c */ /* 0x000fe20003fa5270 */
[----:B------:R-:W-:-:S12]  /*d1f0*/  BSSY B0, `(.L_x_360) ;  /* 0x000000f000007945 */ /* 0x000fd80003800000 */
[----:B------:R-:W-:Y:S05]  /*d200*/  @P5 BRA `(.L_x_361) ;  /* 0x0000000000345947 */ /* 0x000fea0003800000 */
[----:B-1----:R-:W-:Y:S01]  /*d210*/  IADD3 R11, P5, R2, 0x8, RZ ;  /* 0x00000008020b7810 */ /* 0x002fe20007fbe0ff */
        /* <DEDUP_REMOVED lines=12> */
.L_x_361:
[----:B------:R-:W-:Y:S05]  /*d2e0*/  BSYNC B0 ;  /* 0x0000000000007941 */ /* 0x000fea0003800000 */
.L_x_360:
[----:B------:R-:W-:Y:S01]  /*d2f0*/  ISETP.NE.AND P5, PT, R25, RZ, PT ;  /* 0x000000ff1900720c */ /* 0x000fe20003fa5270 */
[----:B------:R-:W-:-:S12]  /*d300*/  BSSY B0, `(.L_x_362) ;  /* 0x000000f000007945 */ /* 0x000fd80003800000 */
[----:B------:R-:W-:Y:S05]  /*d310*/  @P5 BRA `(.L_x_363) ;  /* 0x0000000000345947 */ /* 0x000fea0003800000 */
[----:B-1-3--:R-:W-:Y:S01]  /*d320*/  IADD3 R11, P5, R2, 0x10, RZ ;  /* 0x00000010020b7810 */ /* 0x00afe20007fbe0ff */
        /* <DEDUP_REMOVED lines=12> */
.L_x_363:
[----:B------:R-:W-:Y:S05]  /*d3f0*/  BSYNC B0 ;  /* 0x0000000000007941 */ /* 0x000fea0003800000 */
.L_x_362:
[----:B------:R-:W-:Y:S01]  /*d400*/  ISETP.NE.AND P5, PT, R26, RZ, PT ;  /* 0x000000ff1a00720c */ /* 0x000fe20003fa5270 */
[----:B------:R-:W-:-:S12]  /*d410*/  BSSY B0, `(.L_x_364) ;  /* 0x000000f000007945 */ /* 0x000fd80003800000 */
[----:B------:R-:W-:Y:S05]  /*d420*/  @P5 BRA `(.L_x_365) ;  /* 0x0000000000345947 */ /* 0x000fea0003800000 */
[----:B-1-34-:R-:W-:Y:S01]  /*d430*/  IADD3 R11, P5, R2, 0x18, RZ ;  /* 0x00000018020b7810 */ /* 0x01afe20007fbe0ff */
        /* <DEDUP_REMOVED lines=12> */
.L_x_365:
[----:B------:R-:W-:Y:S05]  /*d500*/  BSYNC B0 ;  /* 0x0000000000007941 */ /* 0x000fea0003800000 */
.L_x_364:
[----:B------:R-:W-:Y:S04]  /*d510*/  BSSY B0, `(.L_x_366) ;  /* 0x000000f000007945 */ /* 0x000fe80003800000 */
        /* <DEDUP_REMOVED lines=14> */
.L_x_367:
[----:B------:R-:W-:Y:S05]  /*d600*/  BSYNC B0 ;  /* 0x0000000000007941 */ /* 0x000fea0003800000 */
.L_x_366:
        /* <DEDUP_REMOVED lines=15> */
.L_x_369:
[----:B------:R-:W-:Y:S05]  /*d700*/  BSYNC B0 ;  /* 0x0000000000007941 */ /* 0x000fea0003800000 */
.L_x_368:
        /* <DEDUP_REMOVED lines=15> */
.L_x_371:
[----:B------:R-:W-:Y:S05]  /*d800*/  BSYNC B0 ;  /* 0x0000000000007941 */ /* 0x000fea0003800000 */
.L_x_370:
        /* <DEDUP_REMOVED lines=15> */
.L_x_373:
[----:B------:R-:W-:Y:S05]  /*d900*/  BSYNC B0 ;  /* 0x0000000000007941 */ /* 0x000fea0003800000 */
.L_x_372:
        /* <DEDUP_REMOVED lines=15> */
.L_x_375:
[----:B------:R-:W-:Y:S05]  /*da00*/  BSYNC B0 ;  /* 0x0000000000007941 */ /* 0x000fea0003800000 */
.L_x_374:
[----:B------:R-:W-:Y:S04]  /*da10*/  BSSY B0, `(.L_x_376) ;  /* 0x000000f000007945 */ /* 0x000fe80003800000 */
[----:B------:R-:W-:Y:S05]  /*da20*/  @P6 BRA `(.L_x_377) ;  /* 0x0000000000346947 */ /* 0x000fea0003800000 */
[----:B------:R-:W-:Y:S01]  /*da30*/  IADD3 R5, P0, R2, 0x48, RZ ;  /* 0x0000004802057810 */ /* 0x000fe20007f1e0ff */
[----:B------:R-:W-:Y:S01]  /*da40*/  ULDC.64 UR4, c[0x0][0x848] ;  /* 0x0002120000047ab9 */ /* 0x000fe20000000a00 */
[----:B------:R-:W-:-:S03]  /*da50*/  IMAD.MOV.U32 R2, RZ, RZ, R6 ;  /* 0x000000ffff027224 */ /* 0x000fc600078e0006 */
        /* <DEDUP_REMOVED lines=10> */
.L_x_377:
[----:B------:R-:W-:Y:S05]  /*db00*/  BSYNC B0 ;  /* 0x0000000000007941 */ /* 0x000fea0003800000 */
.L_x_376:
[----:B------:R-:W-:Y:S05]  /*db10*/  EXIT ;  /* 0x000000000000794d */ /* 0x000fea0003800000 */
.L_x_306:
[----:B------:R-:W-:-:S08]  /*db20*/  NOP ;  /* 0x0000000000007918 */ /* 0x000fd00000000000 */
[----:B------:R-:W1:-:S00]  /*db30*/  USETMAXREG.DEALLOC.CTAPOOL 0x18 ;  /* 0x00000018000079c8 */ /* 0x000e4000080e0500 */
[----:B-1----:R-:W-:Y:S01]  /*db40*/  LOP3.LUT R2, R2, 0x3, RZ, 0xc0, !PT ;  /* 0x0000000302027812 */ /* 0x002fe200078ec0ff */
[----:B------:R-:W-:Y:S05]  /*db50*/  BSSY B0, `(.L_x_378) ;  /* 0x00001af000007945 */ /* 0x000fea0003800000 */
        /* <DEDUP_REMOVED lines=9> */
[----:B------:R-:W1:Y:S01]  /*dbf0*/  S2UR UR9, SR_CTAID.X ;  /* 0x00000000000979c3 */ /* 0x000e620000002500 */
[----:B------:R-:W-:Y:S01]  /*dc00*/  ULDC UR6, c[0x0][0x280] ;  /* 0x0000a00000067ab9 */ /* 0x000fe20000000800 */
[----:B------:R-:W-:Y:S01]  /*dc10*/  ULDC UR4, c[0x0][0x290] ;  /* 0x0000a40000047ab9 */ /* 0x000fe20000000800 */
[----:B------:R-:W-:Y:S01]  /*dc20*/  ULDC UR5, c[0x0][0x74c] ;  /* 0x0001d30000057ab9 */ /* 0x000fe20000000800 */
[----:B------:R-:W-:-:S04]  /*dc30*/  UIADD3 UR7, UR6, 0x3f, URZ ;  /* 0x0000003f06077890 */ /* 0x000fc8000fffe03f */
[----:B------:R-:W2:Y:S01]  /*dc40*/  S2UR UR20, SR_CTAID.Y ;  /* 0x00000000001479c3 */ /* 0x000ea20000002600 */
[----:B-1----:R-:W-:Y:S02]  /*dc50*/  UIMAD UR11, UR9, 0x50, URZ ;  /* 0x00000050090b78a4 */ /* 0x002fe4000f8e023f */
[----:B------:R-:W-:Y:S02]  /*dc60*/  ISETP.LE.AND P0, PT, RZ, UR9, PT ;  /* 0x00000009ff007c0c */ /* 0x000fe4000bf03270 */
[----:B------:R-:W-:-:S04]  /*dc70*/  UIADD3 UR4, -UR4, UR11, UR6 ;  /* 0x0000000b04047290 */ /* 0x000fc8000fffe106 */
[----:B------:R-:W-:-:S04]  /*dc80*/  UIADD3 UR4, UR4, -UR5, URZ ;  /* 0x8000000504047290 */ /* 0x000fc8000fffe03f */
[----:B------:R-:W-:-:S04]  /*dc90*/  USHF.R.S32.HI UR5, URZ, 0x1f, UR4 ;  /* 0x0000001f3f057899 */ /* 0x000fc80008011404 */
[----:B------:R-:W-:Y:S02]  /*dca0*/  ULEA.HI UR5, UR5, UR4, URZ, 0x6 ;  /* 0x0000000405057291 */ /* 0x000fe4000f8f303f */
[----:B------:R-:W-:Y:S02]  /*dcb0*/  USHF.R.S32.HI UR4, URZ, 0x1f, UR7 ;  /* 0x0000001f3f047899 */ /* 0x000fe40008011407 */
[----:B------:R-:W-:Y:S02]  /*dcc0*/  USHF.R.S32.HI UR5, URZ, 0x6, UR5 ;  /* 0x000000063f057899 */ /* 0x000fe40008011405 */
[----:B------:R-:W-:Y:S02]  /*dcd0*/  ULEA.HI UR4, UR4, UR7, URZ, 0x6 ;  /* 0x0000000704047291 */ /* 0x000fe4000f8f303f */
[----:B------:R-:W-:Y:S02]  /*dce0*/  UISETP.LT.AND UP0, UPT, URZ, UR5, UPT ;  /* 0x000000053f00728c */ /* 0x000fe4000bf01270 */
[----:B------:R-:W-:-:S02]  /*dcf0*/  USHF.R.S32.HI UR4, URZ, 0x6, UR4 ;  /* 0x000000063f047899 */ /* 0x000fc40008011404 */
[----:B------:R-:W-:-:S04]  /*dd00*/  USEL UR8, URZ, UR5, !UP0 ;  /* 0x000000053f087287 */ /* 0x000fc8000c000000 */
[----:B------:R-:W-:Y:S01]  /*dd10*/  IMAD.U32 R10, RZ, RZ, UR4 ;  /* 0x00000004ff0a7e24 */ /* 0x000fe2000f8e00ff */
[----:B--2---:R-:W-:Y:S07]  /*dd20*/  @!P0 BRA `(.L_x_381) ;  /* 0x0000000000248947 */ /* 0x004fee0003800000 */
[----:B------:R-:W1:Y:S01]  /*dd30*/  LDC R3, c[0x0][0x748] ;  /* 0x0001d200ff037b82 */ /* 0x000e620000000800 */
[----:B------:R-:W-:Y:S01]  /*dd40*/  UIMAD UR6, UR9, 0x50, UR6 ;  /* 0x00000050090678a4 */ /* 0x000fe2000f8e0206 */
[----:B------:R-:W-:-:S03]  /*dd50*/  ULDC UR4, c[0x0][0x290] ;  /* 0x0000a40000047ab9 */ /* 0x000fc60000000800 */
[----:B------:R-:W-:-:S06]  /*dd60*/  UIADD3 UR4, -UR4, 0x8f, UR6 ;  /* 0x0000008f04047890 */ /* 0x000fcc000fffe106 */
[----:B-1----:R-:W-:-:S05]  /*dd70*/  VIADD R3, R3, UR4 ;  /* 0x0000000403037c36 */ /* 0x002fca0008000000 */
[----:B------:R-:W-:-:S04]  /*dd80*/  SHF.R.S32.HI R4, RZ, 0x1f, R3 ;  /* 0x0000001fff047819 */ /* 0x000fc80000011403 */
[----:B------:R-:W-:-:S04]  /*dd90*/  LEA.HI R4, R4, R3, RZ, 0x6 ;  /* 0x0000000304047211 */ /* 0x000fc800078f30ff */
[----:B------:R-:W-:-:S04]  /*dda0*/  SHF.R.S32.HI R3, RZ, 0x6, R4 ;  /* 0x00000006ff037819 */ /* 0x000fc80000011404 */
[----:B------:R-:W-:-:S07]  /*ddb0*/  VIMNMX R10, R3, R10, PT ;  /* 0x0000000a030a7248 */ /* 0x000fce0003fe0100 */
.L_x_381:
[----:B------:R-:W-:Y:S01]  /*ddc0*/  ISETP.GT.AND P0, PT, R10, UR8, PT ;  /* 0x000000080a007c0c */ /* 0x000fe2000bf04270 */
[----:B------:R-:W-:-:S12]  /*ddd0*/  IMAD.MOV.U32 R11, RZ, RZ, 0x1 ;  /* 0x00000001ff0b7424 */ /* 0x000fd800078e00ff */
[----:B------:R-:W-:Y:S05]  /*dde0*/  @!P0 BRA `(.L_x_380) ;  /* 0x0000001400888947 */ /* 0x000fea0003800000 */
[----:B------:R-:W-:Y:S01]  /*ddf0*/  USHF.R.S32.HI UR10, URZ, 0x1f, UR20 ;  /* 0x0000001f3f0a7899 */ /* 0x000fe20008011414 */
[----:B------:R-:W-:Y:S01]  /*de00*/  IMAD.U32 R4, RZ, RZ, UR8 ;  /* 0x00000008ff047e24 */ /* 0x000fe2000f8e00ff */
[----:B------:R-:W-:Y:S01]  /*de10*/  ULDC.64 UR6, c[0x0][0x718] ;  /* 0x0001c60000067ab9 */ /* 0x000fe20000000a00 */
[----:B------:R-:W-:Y:S01]  /*de20*/  ULDC.64 UR12, c[0x0][0x730] ;  /* 0x0001cc00000c7ab9 */ /* 0x000fe20000000a00 */
[----:B------:R-:W-:Y:S01]  /*de30*/  UIMAD.WIDE.U32 UR4, UR20, UR6, URZ ;  /* 0x00000006140472a5 */ /* 0x000fe2000f8e003f */
[----:B------:R-:W-:Y:S01]  /*de40*/  BSSY B1, `(.L_x_380) ;  /* 0x000015c000017945 */ /* 0x000fe20003800000 */
[----:B------:R-:W-:Y:S01]  /*de50*/  UIMAD UR6, UR10, UR6, URZ ;  /* 0x000000060a0672a4 */ /* 0x000fe2000f8e023f */
[----:B------:R-:W-:Y:S01]  /*de60*/  IMAD.MOV.U32 R2, RZ, RZ, RZ ;  /* 0x000000ffff027224 */ /* 0x000fe200078e00ff */
[----:B------:R-:W-:Y:S01]  /*de70*/  UIMAD UR10, UR10, UR12, URZ ;  /* 0x0000000c0a0a72a4 */ /* 0x000fe2000f8e023f */
[----:B------:R-:W-:Y:S01]  /*de80*/  IMAD.MOV.U32 R11, RZ, RZ, 0x1 ;  /* 0x00000001ff0b7424 */ /* 0x000fe200078e00ff */
[----:B------:R-:W-:-:S02]  /*de90*/  UIMAD UR9, UR20, UR7, UR6 ;  /* 0x00000007140972a4 */ /* 0x000fc4000f8e0206 */
[----:B------:R-:W-:Y:S02]  /*dea0*/  UIMAD.WIDE.U32 UR6, UR20, UR12, URZ ;  /* 0x0000000c140672a5 */ /* 0x000fe4000f8e003f */
[----:B------:R-:W-:Y:S01]  /*deb0*/  USHF.R.S32.HI UR39, URZ, 0x1f, UR21 ;  /* 0x0000001f3f277899 */ /* 0x000fe20008011415 */
[----:B------:R-:W-:Y:S01]  /*dec0*/  ULDC UR12, c[0x0][0x2e8] ;  /* 0x0000ba00000c7ab9 */ /* 0x000fe20000000800 */
[----:B------:R-:W-:Y:S01]  /*ded0*/  ULDC.64 UR30, c[0x0][0x720] ;  /* 0x0001c800001e7ab9 */ /* 0x000fe20000000a00 */
[----:B------:R-:W-:Y:S02]  /*dee0*/  UISETP.NE.AND UP0, UPT, UR12, 0x1, UPT ;  /* 0x000000010c00788c */ /* 0x000fe4000bf05270 */
[----:B------:R-:W-:Y:S01]  /*def0*/  UIMAD UR46, UR39, UR30, URZ ;  /* 0x0000001e272e72a4 */ /* 0x000fe2000f8e023f */
[----:B------:R-:W-:Y:S01]  /*df00*/  ELECT P0, URZ, PT ;  /* 0x00000000003f782f */ /* 0x000fe20003800000 */
[----:B------:R-:W-:Y:S02]  /*df10*/  UIMAD UR10, UR20, UR13, UR10 ;  /* 0x0000000d140a72a4 */ /* 0x000fe4000f8e020a */
[----:B------:R-:W-:Y:S01]  /*df20*/  UIADD3 UR5, UR5, UR9, URZ ;  /* 0x0000000905057290 */ /* 0x000fe2000fffe03f */
[----:B------:R-:W-:Y:S01]  /*df30*/  ULDC.64 UR22, c[0x0][0x738] ;  /* 0x0001ce0000167ab9 */ /* 0x000fe20000000a00 */
[----:B------:R-:W-:-:S02]  /*df40*/  UIMAD UR46, UR21, UR31, UR46 ;  /* 0x0000001f152e72a4 */ /* 0x000fc4000f8e022e */
[----:B------:R-:W-:Y:S02]  /*df50*/  UIMAD UR39, UR39, UR22, URZ ;  /* 0x00000016272772a4 */ /* 0x000fe4000f8e023f */
[----:B------:R-:W-:Y:S02]  /*df60*/  UIADD3 UR7, UR7, UR10, URZ ;  /* 0x0000000a07077290 */ /* 0x000fe4000fffe03f */
[----:B------:R-:W-:Y:S02]  /*df70*/  UIMAD.WIDE.U32 UR30, UR21, UR30, UR4 ;  /* 0x0000001e151e72a5 */ /* 0x000fe4000f8e0004 */
[----:B------:R-:W-:Y:S01]  /*df80*/  UIMAD UR39, UR21, UR23, UR39 ;  /* 0x00000017152772a4 */ /* 0x000fe2000f8e0227 */
[----:B------:R-:W-:Y:S01]  /*df90*/  @UP0 ULDC UR4, c[0x0][0x2ec] ;  /* 0x0000bb0000040ab9 */ /* 0x000fe20000000800 */
[----:B------:R-:W-:Y:S02]  /*dfa0*/  UIMAD.WIDE.U32 UR22, UR21, UR22, UR6 ;  /* 0x00000016151672a5 */ /* 0x000fe4000f8e0006 */
[----:B------:R-:W-:Y:S01]  /*dfb0*/  UIMAD.WIDE.U32 UR4, UR20, UR4, URZ ;  /* 0x00000004140472a5 */ /* 0x000fe2000f8e003f */
[----:B------:R-:W-:Y:S01]  /*dfc0*/  @UP0 ULDC UR6, c[0x0][0x2f0] ;  /* 0x0000bc0000060ab9 */ /* 0x000fe20000000800 */
[----:B------:R-:W-:-:S02]  /*dfd0*/  UMOV UR12, UR20 ;  /* 0x00000014000c7c82 */ /* 0x000fc40008000000 */
[----:B------:R-:W-:Y:S01]  /*dfe0*/  @UP0 USHF.R.U32.HI UR12, URZ, UR6, UR5 ;  /* 0x000000063f0c0299 */ /* 0x000fe20008011605 */
[----:B------:R-:W-:Y:S11]  /*dff0*/  @!P0 BRA `(.L_x_382) ;  /* 0x0000001400008947 */ /* 0x000ff60003800000 */
[----:B------:R-:W1:Y:S01]  /*e000*/  S2R R2, SR_CgaCtaId ;  /* 0x0000000000027919 */ /* 0x000e620000008800 */
[----:B------:R-:W-:-:S04]  /*e010*/  MOV R5, 0x400 ;  /* 0x0000040000057802 */ /* 0x000fc80000000f00 */
[----:B-1----:R-:W-:Y:S01]  /*e020*/  LEA R5, R2, R5, 0x18 ;  /* 0x0000000502057211 */ /* 0x002fe200078ec0ff */
[----:B------:R-:W-:-:S05]  /*e030*/  IMAD.MOV.U32 R2, RZ, RZ, 0x1 ;  /* 0x00000001ff027424 */ /* 0x000fca00078e00ff */
[----:B------:R-:W-:-:S04]  /*e040*/  SHF.L.U32 R2, R2, 0x1f, RZ ;  /* 0x0000001f02027819 */ /* 0x000fc800000006ff */
[----:B------:R-:W1:Y:S02]  /*e050*/  SYNCS.PHASECHK.TRANS64.TRYWAIT P0, [R5+URZ+0x31820], R2 ;  /* 0x03182002050075a7 */ /* 0x000e64000800017f */
[----:B-1----:R-:W-:Y:S05]  /*e060*/  @!P0 BRA `(.L_x_383) ;  /* 0x0000001400b88947 */ /* 0x002fea0003800000 */
.L_x_399:
[----:B------:R-:W-:Y:S01]  /*e070*/  ISETP.NE.AND P0, PT, R0, RZ, PT ;  /* 0x000000ff0000720c */ /* 0x000fe20003f05270 */
[----:B------:R-:W-:Y:S02]  /*e080*/  IMAD.U32 R8, RZ, RZ, UR31 ;  /* 0x0000001fff087e24 */ /* 0x000fe4000f8e00ff */
[----:B------:R-:W-:Y:S02]  /*e090*/  IMAD.U32 R6, RZ, RZ, UR23 ;  /* 0x00000017ff067e24 */ /* 0x000fe4000f8e00ff */
[----:B------:R-:W-:Y:S02]  /*e0a0*/  VIADD R8, R8, UR46 ;  /* 0x0000002e08087c36 */ /* 0x000fe40008000000 */
[----:B------:R-:W-:Y:S02]  /*e0b0*/  VIADD R6, R6, UR39 ;  /* 0x0000002706067c36 */ /* 0x000fe40008000000 */
[----:B------:R-:W-:-:S04]  /*e0c0*/  IMAD.MOV.U32 R7, RZ, RZ, 0x1 ;  /* 0x00000001ff077424 */ /* 0x000fc800078e00ff */
[----:B------:R-:W-:Y:S05]  /*e0d0*/  @P0 BRA `(.L_x_384) ;  /* 0x0000000000140947 */ /* 0x000fea0003800000 */
[----:B------:R-:W-:Y:S01]  /*e0e0*/  LOP3.LUT P1, RZ, R21, 0x1f, RZ, 0xc0, !PT ;  /* 0x0000001f15ff7812 */ /* 0x000fe2000782c0ff */
[----:B-1----:R-:W-:-:S04]  /*e0f0*/  IMAD.MOV.U32 R2, RZ, RZ, 0x8100 ;  /* 0x00008100ff027424 */ /* 0x002fc800078e00ff */
[----:B------:R2:W-:Y:S08]  /*e100*/  SYNCS.ARRIVE.TRANS64 RZ, [R5+URZ+0x31810], R2 ;  /* 0x0318100205ff79a7 */ /* 0x0005f0000800003f */
[----:B------:R-:W-:Y:S05]  /*e110*/  @!P1 BRA `(.L_x_384) ;  /* 0x0000000000049947 */ /* 0x000fea0003800000 */
[----:B------:R-:W-:Y:S01]  /*e120*/  BPT.TRAP 0x1 ;  /* 0x000000040000795c */ /* 0x000fe20000300000 */
.L_x_384:
[----:B-12---:R-:W1:Y:S01]  /*e130*/  LDC.64 R2, c[0x0][0x198] ;  /* 0x00006600ff027b82 */ /* 0x006e620000000a00 */
[----:B------:R-:W-:Y:S01]  /*e140*/  R2UR UR38, R8 ;  /* 0x00000000082672ca */ /* 0x000fe200000e0000 */
[----:B------:R-:W-:Y:S01]  /*e150*/  ULDC.64 UR14, c[0x0][0x700] ;  /* 0x0001c000000e7ab9 */ /* 0x000fe20000000a00 */
[----:B------:R-:W-:Y:S01]  /*e160*/  R2UR UR19, R4 ;  /* 0x00000000041372ca */ /* 0x000fe200000e0000 */
[----:B------:R-:W-:Y:S01]  /*e170*/  UMOV UR50, 0x0 ;  /* 0x0000000000327882 */ /* 0x000fe20000000000 */
[----:B------:R-:W-:Y:S01]  /*e180*/  R2UR UR8, R5 ;  /* 0x00000000050872ca */ /* 0x000fe200000e0000 */
[----:B------:R-:W-:Y:S01]  /*e190*/  UMOV UR51, 0x14f00000 ;  /* 0x14f0000000337882 */ /* 0x000fe20000000000 */
[----:B------:R-:W-:Y:S01]  /*e1a0*/  UMOV UR18, URZ ;  /* 0x0000003f00127c82 */ /* 0x000fe20008000000 */
        /* <DEDUP_REMOVED lines=8> */
[----:B------:R-:W-:Y:S01]  /*e230*/  USHF.L.U32 UR19, UR19, 0x6, URZ ;  /* 0x0000000613137899 */ /* 0x000fe2000800063f */
[----:B------:R-:W-:Y:S01]  /*e240*/  IMAD.MOV.U32 R12, RZ, RZ, 0x14000 ;  /* 0x00014000ff0c7424 */ /* 0x000fe200078e00ff */
[----:B------:R-:W-:Y:S01]  /*e250*/  UIADD3 UR17, UR8, 0x31810, URZ ;  /* 0x0003181008117890 */ /* 0x000fe2000fffe03f */
[----:B------:R-:W-:Y:S01]  /*e260*/  VIADD R10, R10, 0xffffffff ;  /* 0xffffffff0a0a7836 */ /* 0x000fe20000000000 */
[----:B------:R-:W-:-:S02]  /*e270*/  UIADD3 UR9, UP0, UR19, UR30, URZ ;  /* 0x0000001e13097290 */ /* 0x000fc4000ff1e03f */
[----:B------:R-:W-:Y:S01]  /*e280*/  UIADD3 UR16, UR8, 0x14100, URZ ;  /* 0x0001410008107890 */ /* 0x000fe2000fffe03f */
[----:B-1----:R-:W-:Y:S01]  /*e290*/  IMAD.MOV.U32 R8, RZ, RZ, R2 ;  /* 0x000000ffff087224 */ /* 0x002fe200078e0002 */
[----:B------:R-:W-:Y:S02]  /*e2a0*/  ULEA.HI.X.SX32 UR10, UR19, UR38, 0x1, UP0 ;  /* 0x00000026130a7291 */ /* 0x000fe400080f0e3f */
[----:B------:R-:W-:Y:S02]  /*e2b0*/  ULEA UR54, UP0, UR9, UR14, 0x2 ;  /* 0x0000000e09367291 */ /* 0x000fe4000f80103f */
[C---:B------:R-:W-:Y:S01]  /*e2c0*/  IADD3 R9, P1, R8.reuse, 0xf0, RZ ;  /* 0x000000f008097810 */ /* 0x040fe20007f3e0ff */
[----:B------:R-:W-:Y:S02]  /*e2d0*/  UIADD3 UR40, UR8, 0x16100, URZ ;  /* 0x0001610008287890 */ /* 0x000fe4000fffe03f */
[----:B------:R-:W-:Y:S01]  /*e2e0*/  UIADD3 UR32, UR8, 0x18100, URZ ;  /* 0x0001810008207890 */ /* 0x000fe2000fffe03f */
[----:B------:R-:W-:Y:S01]  /*e2f0*/  R2UR UR48, R9 ;  /* 0x00000000093072ca */ /* 0x000fe200000e0000 */
[----:B------:R-:W-:Y:S01]  /*e300*/  UIADD3 UR24, UR8, 0x1a100, URZ ;  /* 0x0001a10008187890 */ /* 0x000fe2000fffe03f */
[----:B------:R-:W-:Y:S01]  /*e310*/  IADD3 R9, P2, R8, 0x2f0, RZ ;  /* 0x000002f008097810 */ /* 0x000fe20007f5e0ff */
[----:B------:R-:W-:-:S02]  /*e320*/  UIADD3 UR52, UR8, 0x2c100, URZ ;  /* 0x0002c10008347890 */ /* 0x000fc4000fffe03f */
[----:B------:R-:W-:Y:S01]  /*e330*/  ULEA.HI.X UR55, UR9, UR15, UR10, 0x2, UP0 ;  /* 0x0000000f09377291 */ /* 0x000fe200080f140a */
[----:B------:R-:W-:Y:S01]  /*e340*/  R2UR UR4, R9 ;  /* 0x00000000090472ca */ /* 0x000fe200000e0000 */
[----:B------:R-:W-:Y:S01]  /*e350*/  UMOV UR41, UR17 ;  /* 0x0000001100297c82 */ /* 0x000fe20008000000 */
[----:B------:R-:W-:Y:S01]  /*e360*/  IADD3 R9, P3, R8, 0x3f0, RZ ;  /* 0x000003f008097810 */ /* 0x000fe20007f7e0ff */
[----:B------:R-:W-:Y:S01]  /*e370*/  UMOV UR43, UR19 ;  /* 0x00000013002b7c82 */ /* 0x000fe20008000000 */
[----:B------:R-:W-:Y:S01]  /*e380*/  UMOV UR33, UR17 ;  /* 0x0000001100217c82 */ /* 0x000fe20008000000 */
[----:B------:R-:W-:Y:S01]  /*e390*/  UMOV UR35, UR19 ;  /* 0x0000001300237c82 */ /* 0x000fe20008000000 */
[----:B------:R-:W-:Y:S01]  /*e3a0*/  R2UR UR6, R9 ;  /* 0x00000000090672ca */ /* 0x000fe200000e0000 */
[----:B------:R-:W-:Y:S01]  /*e3b0*/  IMAD.MOV.U32 R9, RZ, RZ, R3 ;  /* 0x000000ffff097224 */ /* 0x000fe200078e0003 */
[----:B------:R-:W-:Y:S01]  /*e3c0*/  UMOV UR29, UR21 ;  /* 0x00000015001d7c82 */ /* 0x000fe20008000000 */
[----:B------:R-:W-:Y:S01]  /*e3d0*/  UMOV UR25, UR17 ;  /* 0x0000001100197c82 */ /* 0x000fe20008000000 */
[----:B------:R-:W-:Y:S01]  /*e3e0*/  UMOV UR27, UR19 ;  /* 0x00000013001b7c82 */ /* 0x000fe20008000000 */
[--C-:B------:R-:W-:Y:S01]  /*e3f0*/  IMAD.X R11, RZ, RZ, R9.reuse, P1 ;  /* 0x000000ffff0b7224 */ /* 0x100fe200008e0609 */
[----:B------:R-:W-:Y:S01]  /*e400*/  UMOV UR9, 0x10 ;  /* 0x0000001000097882 */ /* 0x000fe20000000000 */
[----:B------:R-:W-:Y:S01]  /*e410*/  UMOV UR53, UR17 ;  /* 0x0000001100357c82 */ /* 0x000fe20008000000 */
[----:B------:R-:W-:Y:S01]  /*e420*/  UMOV UR13, UR21 ;  /* 0x00000015000d7c82 */ /* 0x000fe20008000000 */
[----:B------:R-:W-:Y:S01]  /*e430*/  UMOV UR10, UR18 ;  /* 0x00000012000a7c82 */ /* 0x000fe20008000000 */
[----:B------:R-:W-:Y:S01]  /*e440*/  R2UR UR49, R11 ;  /* 0x000000000b3172ca */ /* 0x000fe200000e0000 */
[--C-:B------:R-:W-:Y:S01]  /*e450*/  IMAD.X R11, RZ, RZ, R9.reuse, P2 ;  /* 0x000000ffff0b7224 */ /* 0x100fe200010e0609 */
[----:B------:R-:W-:Y:S01]  /*e460*/  UIADD3 UR56, UR8, 0x5000, URZ ;  /* 0x0000500008387890 */ /* 0x000fe2000fffe03f */
[----:B------:R-:W-:Y:S01]  /*e470*/  ISETP.GE.AND P1, PT, R4, R10, PT ;  /* 0x0000000a0400720c */ /* 0x000fe20003f26270 */
[----:B------:R-:W-:Y:S01]  /*e480*/  UMOV UR58, 0x80 ;  /* 0x00000080003a7882 */ /* 0x000fe20000000000 */
[----:B------:R-:W-:Y:S01]  /*e490*/  UMOV UR59, UR11 ;  /* 0x0000000b003b7c82 */ /* 0x000fe20008000000 */
[----:B------:R-:W-:Y:S01]  /*e4a0*/  R2UR UR5, R11 ;  /* 0x000000000b0572ca */ /* 0x000fe200000e0000 */
[----:B------:R-:W-:Y:S01]  /*e4b0*/  IMAD.X R11, RZ, RZ, R9, P3 ;  /* 0x000000ffff0b7224 */ /* 0x000fe200018e0609 */
[----:B------:R-:W-:Y:S01]  /*e4c0*/  UMOV UR60, UR12 ;  /* 0x0000000c003c7c82 */ /* 0x000fe20008000000 */
[----:B------:R-:W-:-:S03]  /*e4d0*/  UMOV UR61, UR21 ;  /* 0x00000015003d7c82 */ /* 0x000fc60008000000 */
[----:B------:R-:W-:Y:S01]  /*e4e0*/  R2UR UR7, R11 ;  /* 0x000000000b0772ca */ /* 0x000fe200000e0000 */
[----:B------:R1:W-:Y:S01]  /*e4f0*/  UTMALDG.4D [UR16], [UR48], desc[UR50] ;  /* 0x00003210300075b4 */ /* 0x0003e20008019000 */
[----:B------:R-:W-:Y:S01]  /*e500*/  IMAD.MOV.U32 R11, RZ, RZ, 0x1 ;  /* 0x00000001ff0b7424 */ /* 0x000fe200078e00ff */
[----:B------:R2:W-:Y:S01]  /*e510*/  UTMALDG.4D [UR40], [UR48], desc[UR50] ;  /* 0x00003228300075b4 */ /* 0x0005e20008019000 */
[----:B------:R3:W-:Y:S01]  /*e520*/  UTMALDG.4D [UR32], [UR48], desc[UR50] ;  /* 0x00003220300075b4 */ /* 0x0007e20008019000 */
[----:B------:R-:W-:Y:S01]  /*e530*/  UTMALDG.4D [UR24], [UR48], desc[UR50] ;  /* 0x00003218300075b4 */ /* 0x000fe20008019000 */
[----:B-1----:R-:W-:Y:S01]  /*e540*/  UMOV UR16, 0x0 ;  /* 0x0000000000107882 */ /* 0x002fe20000000000 */
[----:B------:R-:W-:Y:S01]  /*e550*/  UMOV UR17, 0x10000000 ;  /* 0x1000000000117882 */ /* 0x000fe20000000000 */
[----:B------:R1:W-:Y:S01]  /*e560*/  UBLKCP.S.G [UR52], [UR54], UR9 ;  /* 0x00000034360073ba */ /* 0x0003e20008000209 */
[----:B------:R4:W-:Y:S01]  /*e570*/  SYNCS.ARRIVE.TRANS64 RZ, [R5+URZ+0x31800], R12 ;  /* 0x0318000c05ff79a7 */ /* 0x0009e2000800003f */
[----:B--2---:R-:W-:Y:S01]  /*e580*/  UIADD3 UR40, UR8, 0xa000, URZ ;  /* 0x0000a00008287890 */ /* 0x004fe2000fffe03f */
[----:B------:R-:W-:Y:S01]  /*e590*/  UMOV UR43, UR11 ;  /* 0x0000000b002b7c82 */ /* 0x000fe20008000000 */
[----:B------:R-:W-:Y:S01]  /*e5a0*/  UMOV UR44, UR12 ;  /* 0x0000000c002c7c82 */ /* 0x000fe20008000000 */
[----:B------:R-:W-:Y:S01]  /*e5b0*/  UMOV UR42, UR18 ;  /* 0x00000012002a7c82 */ /* 0x000fe20008000000 */
[----:B---3--:R-:W-:Y:S01]  /*e5c0*/  UIADD3 UR32, UR8, 0xc800, URZ ;  /* 0x0000c80008207890 */ /* 0x008fe2000fffe03f */
[----:B----4-:R-:W-:Y:S01]  /*e5d0*/  IMAD.MOV.U32 R12, RZ, RZ, 0x1 ;  /* 0x00000001ff0c7424 */ /* 0x010fe200078e00ff */
[----:B------:R-:W-:Y:S01]  /*e5e0*/  UMOV UR34, 0x40 ;  /* 0x0000004000227882 */ /* 0x000fe20000000000 */
[----:B------:R-:W-:Y:S01]  /*e5f0*/  UMOV UR35, UR11 ;  /* 0x0000000b00237c82 */ /* 0x000fe20008000000 */
[----:B------:R-:W-:Y:S01]  /*e600*/  UMOV UR36, UR12 ;  /* 0x0000000c00247c82 */ /* 0x000fe20008000000 */
[----:B-1----:R-:W-:-:S02]  /*e610*/  UIADD3 UR9, UR8, 0x31800, URZ ;  /* 0x0003180008097890 */ /* 0x002fc4000fffe03f */
[----:B------:R-:W-:Y:S01]  /*e620*/  UIADD3 UR24, UR8, 0x2800, URZ ;  /* 0x0000280008187890 */ /* 0x000fe2000fffe03f */
[----:B------:R-:W-:Y:S01]  /*e630*/  UMOV UR26, 0x40 ;  /* 0x00000040001a7882 */ /* 0x000fe20000000000 */
[----:B------:R-:W-:Y:S01]  /*e640*/  UMOV UR27, UR11 ;  /* 0x0000000b001b7c82 */ /* 0x000fe20008000000 */
[----:B------:R-:W-:Y:S02]  /*e650*/  UMOV UR28, UR12 ;  /* 0x0000000c001c7c82 */ /* 0x000fe40008000000 */
[----:B------:R-:W-:Y:S01]  /*e660*/  UMOV UR25, UR9 ;  /* 0x0000000900197c82 */ /* 0x000fe20008000000 */
[----:B------:R-:W-:Y:S02]  /*e670*/  UIADD3 UR48, UR8, 0x7800, URZ ;  /* 0x0000780008307890 */ /* 0x000fe4000fffe03f */
[----:B------:R1:W-:Y:S01]  /*e680*/  UTMALDG.4D [UR8], [UR4], desc[UR16] ;  /* 0x00001008040075b4 */ /* 0x0003e20008019000 */
[----:B------:R-:W-:Y:S01]  /*e690*/  UMOV UR57, UR9 ;  /* 0x0000000900397c82 */ /* 0x000fe20008000000 */
[----:B------:R-:W-:Y:S01]  /*e6a0*/  UMOV UR50, 0xc0 ;  /* 0x000000c000327882 */ /* 0x000fe20000000000 */
[----:B------:R-:W-:Y:S01]  /*e6b0*/  UMOV UR51, UR11 ;  /* 0x0000000b00337c82 */ /* 0x000fe20008000000 */
[----:B------:R-:W-:Y:S01]  /*e6c0*/  UMOV UR52, UR12 ;  /* 0x0000000c00347c82 */ /* 0x000fe20008000000 */
[----:B------:R-:W-:Y:S01]  /*e6d0*/  UMOV UR53, UR21 ;  /* 0x0000001500357c82 */ /* 0x000fe20008000000 */
[----:B------:R-:W-:Y:S01]  /*e6e0*/  UMOV UR49, UR9 ;  /* 0x0000000900317c82 */ /* 0x000fe20008000000 */
[----:B------:R-:W-:Y:S01]  /*e6f0*/  UMOV UR41, UR9 ;  /* 0x0000000900297c82 */ /* 0x000fe20008000000 */
[----:B------:R2:W-:Y:S01]  /*e700*/  UTMALDG.4D [UR24], [UR4], desc[UR16] ;  /* 0x00001018040075b4 */ /* 0x0005e20008019000 */
[----:B------:R-:W-:Y:S01]  /*e710*/  UMOV UR33, UR9 ;  /* 0x0000000900217c82 */ /* 0x000fe20008000000 */
[----:B------:R3:W-:Y:S01]  /*e720*/  UTMALDG.4D [UR56], [UR4], desc[UR16] ;  /* 0x00001038040075b4 */ /* 0x0007e20008019000 */
[----:B------:R3:W-:Y:S01]  /*e730*/  UTMALDG.4D [UR48], [UR4], desc[UR16] ;  /* 0x00001030040075b4 */ /* 0x0007e20008019000 */
[----:B-1----:R-:W-:Y:S01]  /*e740*/  UMOV UR10, 0xc0 ;  /* 0x000000c0000a7882 */ /* 0x002fe20000000000 */
[----:B------:R3:W-:Y:S01]  /*e750*/  UTMALDG.4D [UR40], [UR6], desc[UR16] ;  /* 0x00001028060075b4 */ /* 0x0007e20008019000 */
[----:B--2---:R-:W-:-:S02]  /*e760*/  UIADD3 UR24, UR8, 0xf000, URZ ;  /* 0x0000f00008187890 */ /* 0x004fc4000fffe03f */
[----:B------:R-:W-:Y:S01]  /*e770*/  UIADD3 UR8, UR8, 0x11800, URZ ;  /* 0x0001180008087890 */ /* 0x000fe2000fffe03f */
[----:B------:R-:W-:Y:S01]  /*e780*/  UMOV UR26, 0x80 ;  /* 0x00000080001a7882 */ /* 0x000fe20000000000 */
[----:B------:R3:W-:Y:S05]  /*e790*/  UTMALDG.4D [UR32], [UR6], desc[UR16] ;  /* 0x00001020060075b4 */ /* 0x0007ea0008019000 */
[----:B------:R3:W-:Y:S02]  /*e7a0*/  UTMALDG.4D [UR24], [UR6], desc[UR16] ;  /* 0x00001018060075b4 */ /* 0x0007e40008019000 */
[----:B------:R3:W-:Y:S02]  /*e7b0*/  UTMALDG.4D [UR8], [UR6], desc[UR16] ;  /* 0x00001008060075b4 */ /* 0x0007e40008019000 */
[----:B---3--:R-:W-:Y:S05]  /*e7c0*/  @P1 BRA `(.L_x_385) ;  /* 0x0000000800201947 */ /* 0x008fea0003800000 */
[----:B------:R-:W-:Y:S01]  /*e7d0*/  R2UR UR6, R6 ;  /* 0x00000000060672ca */ /* 0x000fe200000e0000 */
[----:B------:R-:W-:Y:S01]  /*e7e0*/  UIADD3 UR10, UR19, 0x40, URZ ;  /* 0x00000040130a7890 */ /* 0x000fe2000fffe03f */
[----:B------:R-:W-:Y:S01]  /*e7f0*/  IMAD.MOV.U32 R12, RZ, RZ, RZ ;  /* 0x000000ffff0c7224 */ /* 0x000fe200078e00ff */
[----:B------:R-:W-:Y:S01]  /*e800*/  UIADD3 UR5, UP1, UR19, UR22, URZ ;  /* 0x0000001613057290 */ /* 0x000fe2000ff3e03f */
[----:B------:R-:W-:Y:S01]  /*e810*/  LOP3.LUT R13, R21, 0x1f, RZ, 0xc0, !PT ;  /* 0x0000001f150d7812 */ /* 0x000fe200078ec0ff */
[----:B------:R-:W-:Y:S01]  /*e820*/  UIADD3 UR7, UP0, UR10, UR30, URZ ;  /* 0x0000001e0a077290 */ /* 0x000fe2000ff1e03f */
[----:B------:R-:W-:Y:S01]  /*e830*/  IMAD.MOV.U32 R11, RZ, RZ, 0x1 ;  /* 0x00000001ff0b7424 */ /* 0x000fe200078e00ff */
[----:B------:R-:W-:Y:S01]  /*e840*/  ULDC.64 UR8, c[0x0][0x728] ;  /* 0x0001ca0000087ab9 */ /* 0x000fe20000000a00 */
[----:B------:R-:W-:Y:S01]  /*e850*/  IMAD.MOV.U32 R7, RZ, RZ, 0x1 ;  /* 0x00000001ff077424 */ /* 0x000fe200078e00ff */
[----:B------:R-:W-:Y:S02]  /*e860*/  ULEA.HI.X.SX32 UR38, UR10, UR38, 0x1, UP0 ;  /* 0x000000260a267291 */ /* 0x000fe400080f0e3f */
[----:B------:R-:W-:Y:S01]  /*e870*/  IMAD.U32 R14, RZ, RZ, UR10 ;  /* 0x0000000aff0e7e24 */ /* 0x000fe2000f8e00ff */
[----:B------:R-:W-:-:S02]  /*e880*/  ULEA UR14, UP0, UR7, UR14, 0x2 ;  /* 0x0000000e070e7291 */ /* 0x000fc4000f80103f */
[----:B------:R-:W-:Y:S02]  /*e890*/  UIADD3.X UR6, URZ, UR6, URZ, UP1, !UPT ;  /* 0x000000063f067290 */ /* 0x000fe40008ffe43f */
[----:B------:R-:W-:Y:S02]  /*e8a0*/  ULEA UR4, UP1, UR5, UR8, 0x2 ;  /* 0x0000000805047291 */ /* 0x000fe4000f82103f */
[----:B------:R-:W-:Y:S01]  /*e8b0*/  ULEA.HI.X UR15, UR7, UR15, UR38, 0x2, UP0 ;  /* 0x0000000f070f7291 */ /* 0x000fe200080f1426 */
[----:B------:R-:W-:Y:S01]  /*e8c0*/  IMAD.U32 R16, RZ, RZ, UR14 ;  /* 0x0000000eff107e24 */ /* 0x000fe2000f8e00ff */
[----:B------:R-:W-:Y:S02]  /*e8d0*/  ULEA.HI.X UR5, UR5, UR9, UR6, 0x2, UP1 ;  /* 0x0000000905057291 */ /* 0x000fe400088f1406 */
[----:B------:R-:W-:Y:S02]  /*e8e0*/  IMAD.U32 R15, RZ, RZ, UR4 ;  /* 0x00000004ff0f7e24 */ /* 0x000fe4000f8e00ff */
[----:B------:R-:W-:-:S02]  /*e8f0*/  IMAD.U32 R18, RZ, RZ, UR15 ;  /* 0x0000000fff127e24 */ /* 0x000fc4000f8e00ff */
[----:B------:R-:W-:-:S07]  /*e900*/  IMAD.U32 R17, RZ, RZ, UR5 ;  /* 0x00000005ff117e24 */ /* 0x000fce000f8e00ff */
.L_x_390:
[----:B------:R-:W-:-:S04]  /*e910*/  SHF.L.U32 R8, R11, 0x1f, RZ ;  /* 0x0000001f0b087819 */ /* 0x000fc800000006ff */
[----:B------:R-:W1:Y:S02]  /*e920*/  SYNCS.PHASECHK.TRANS64.TRYWAIT P1, [R5+URZ+0x31838], R8 ;  /* 0x03183808050075a7 */ /* 0x000e64000802017f */
[----:B-1----:R-:W-:Y:S05]  /*e930*/  @!P1 BRA `(.L_x_386) ;  /* 0x0000000c00989947 */ /* 0x002fea0003800000 */
.L_x_400:
[----:B------:R-:W-:Y:S05]  /*e940*/  @P0 BRA `(.L_x_387) ;  /* 0x0000000000140947 */ /* 0x000fea0003800000 */
[----:B------:R-:W-:Y:S01]  /*e950*/  ISETP.NE.AND P1, PT, R13, RZ, PT ;  /* 0x000000ff0d00720c */ /* 0x000fe20003f25270 */
[----:B-1----:R-:W-:-:S04]  /*e960*/  IMAD.MOV.U32 R8, RZ, RZ, 0x8100 ;  /* 0x00008100ff087424 */ /* 0x002fc800078e00ff */
[----:B------:R2:W-:Y:S08]  /*e970*/  SYNCS.ARRIVE.TRANS64 RZ, [R5+URZ+0x31830], R8 ;  /* 0x0318300805ff79a7 */ /* 0x0005f0000800003f */
[----:B------:R-:W-:Y:S05]  /*e980*/  @!P1 BRA `(.L_x_387) ;  /* 0x0000000000049947 */ /* 0x000fea0003800000 */
[----:B------:R-:W-:Y:S01]  /*e990*/  BPT.TRAP 0x1 ;  /* 0x000000040000795c */ /* 0x000fe20000300000 */
.L_x_387:
[----:B-12---:R-:W-:Y:S01]  /*e9a0*/  IMAD.MOV.U32 R8, RZ, RZ, R2 ;  /* 0x000000ffff087224 */ /* 0x006fe200078e0002 */
[----:B------:R-:W-:Y:S01]  /*e9b0*/  R2UR UR19, R14 ;  /* 0x000000000e1372ca */ /* 0x000fe200000e0000 */
[----:B------:R-:W-:Y:S01]  /*e9c0*/  VIADD R12, R12, 0x1 ;  /* 0x000000010c0c7836 */ /* 0x000fe20000000000 */
[----:B------:R-:W-:Y:S01]  /*e9d0*/  R2UR UR14, R5 ;  /* 0x00000000050e72ca */ /* 0x000fe200000e0000 */
[----:B------:R-:W-:Y:S01]  /*e9e0*/  UMOV UR8, 0x0 ;  /* 0x0000000000087882 */ /* 0x000fe20000000000 */
[----:B------:R-:W-:Y:S01]  /*e9f0*/  IADD3 R9, P2, R8, 0x1f0, RZ ;  /* 0x000001f008097810 */ /* 0x000fe20007f5e0ff */
[----:B------:R-:W-:Y:S01]  /*ea00*/  UMOV UR9, 0x14f00000 ;  /* 0x14f0000000097882 */ /* 0x000fe20000000000 */
[C---:B------:R-:W-:Y:S01]  /*ea10*/  ISETP.NE.AND P1, PT, R12.reuse, 0x2, PT ;  /* 0x000000020c00780c */ /* 0x040fe20003f25270 */
[----:B------:R-:W-:Y:S01]  /*ea20*/  UMOV UR18, URZ ;  /* 0x0000003f00127c82 */ /* 0x000fe20008000000 */
[----:B------:R-:W-:Y:S01]  /*ea30*/  R2UR UR6, R9 ;  /* 0x00000000090672ca */ /* 0x000fe200000e0000 */
[----:B------:R-:W-:Y:S01]  /*ea40*/  IMAD.MOV.U32 R9, RZ, RZ, R3 ;  /* 0x000000ffff097224 */ /* 0x000fe200078e0003 */
[----:B------:R-:W-:Y:S01]  /*ea50*/  R2UR UR4, R15 ;  /* 0x000000000f0472ca */ /* 0x000fe200000e0000 */
[----:B------:R-:W-:Y:S01]  /*ea60*/  UMOV UR34, 0x40 ;  /* 0x0000004000227882 */ /* 0x000fe20000000000 */
[----:B------:R-:W-:Y:S01]  /*ea70*/  R2UR UR5, R17 ;  /* 0x00000000110572ca */ /* 0x000fe200000e0000 */
[----:B------:R-:W-:Y:S01]  /*ea80*/  IMAD.X R19, RZ, RZ, R9, P2 ;  /* 0x000000ffff137224 */ /* 0x000fe200010e0609 */
[----:B------:R-:W-:Y:S01]  /*ea90*/  UIADD3 UR19, UR19, -0x40, URZ ;  /* 0xffffffc013137890 */ /* 0x000fe2000fffe03f */
[----:B------:R-:W-:Y:S01]  /*eaa0*/  SEL R20, RZ, 0x1, P1 ;  /* 0x00000001ff147807 */ /* 0x000fe20000800000 */
[----:B------:R-:W-:Y:S01]  /*eab0*/  UIADD3 UR16, UR14, 0x24100, URZ ;  /* 0x000241000e107890 */ /* 0x000fe2000fffe03f */
[----:B------:R-:W-:Y:S01]  /*eac0*/  SEL R12, R12, RZ, P1 ;  /* 0x000000ff0c0c7207 */ /* 0x000fe20000800000 */
[----:B------:R-:W-:Y:S01]  /*ead0*/  UIADD3 UR17, UR14, 0x31830, URZ ;  /* 0x000318300e117890 */ /* 0x000fe2000fffe03f */
[----:B------:R-:W-:Y:S01]  /*eae0*/  R2UR UR7, R19 ;  /* 0x00000000130772ca */ /* 0x000fe200000e0000 */
[----:B------:R-:W-:Y:S01]  /*eaf0*/  UIADD3 UR32, UR14, 0x26100, URZ ;  /* 0x000261000e207890 */ /* 0x000fe2000fffe03f */
[----:B------:R-:W-:Y:S01]  /*eb00*/  LOP3.LUT R7, R7, R20, RZ, 0x3c, !PT ;  /* 0x0000001407077212 */ /* 0x000fe200078e3cff */
[----:B------:R-:W-:Y:S01]  /*eb10*/  UIADD3 UR24, UR14, 0x28100, URZ ;  /* 0x000281000e187890 */ /* 0x000fe2000fffe03f */
[----:B------:R-:W-:Y:S01]  /*eb20*/  IMAD R19, R12, 0x8, R5 ;  /* 0x000000080c137824 */ /* 0x000fe200078e0205 */
[----:B------:R-:W-:Y:S01]  /*eb30*/  UMOV UR36, UR20 ;  /* 0x0000001400247c82 */ /* 0x000fe20008000000 */
[----:B------:R-:W-:Y:S01]  /*eb40*/  UMOV UR37, UR21 ;  /* 0x0000001500257c82 */ /* 0x000fe20008000000 */
[----:B------:R-:W-:Y:S01]  /*eb50*/  UMOV UR33, UR17 ;  /* 0x0000001100217c82 */ /* 0x000fe20008000000 */
[----:B------:R-:W-:Y:S01]  /*eb60*/  UMOV UR35, UR19 ;  /* 0x0000001300237c82 */ /* 0x000fe20008000000 */
[----:B------:R-:W-:Y:S01]  /*eb70*/  UMOV UR26, 0x80 ;  /* 0x00000080001a7882 */ /* 0x000fe20000000000 */
[----:B------:R-:W-:Y:S01]  /*eb80*/  UMOV UR28, UR20 ;  /* 0x00000014001c7c82 */ /* 0x000fe20008000000 */
[----:B------:R-:W-:Y:S01]  /*eb90*/  UMOV UR29, UR21 ;  /* 0x00000015001d7c82 */ /* 0x000fe20008000000 */
[----:B------:R-:W-:Y:S01]  /*eba0*/  UMOV UR25, UR17 ;  /* 0x0000001100197c82 */ /* 0x000fe20008000000 */
[----:B------:R1:W-:Y:S01]  /*ebb0*/  UTMALDG.4D [UR16], [UR6], desc[UR8] ;  /* 0x00000810060075b4 */ /* 0x0003e20008019000 */
[----:B------:R-:W-:Y:S01]  /*ebc0*/  UMOV UR27, UR19 ;  /* 0x00000013001b7c82 */ /* 0x000fe20008000000 */
[----:B------:R-:W-:Y:S01]  /*ebd0*/  SHF.L.U32 R20, R7, 0x1f, RZ ;  /* 0x0000001f07147819 */ /* 0x000fe200000006ff */
[----:B------:R-:W-:Y:S01]  /*ebe0*/  UMOV UR10, 0x10 ;  /* 0x00000010000a7882 */ /* 0x000fe20000000000 */
[----:B------:R-:W-:Y:S01]  /*ebf0*/  UMOV UR15, UR17 ;  /* 0x00000011000f7c82 */ /* 0x000fe20008000000 */
[----:B------:R-:W-:Y:S01]  /*ec00*/  ISETP.NE.AND P2, PT, R0, RZ, PT ;  /* 0x000000ff0000720c */ /* 0x000fe20003f45270 */
[----:B------:R2:W-:Y:S01]  /*ec10*/  UTMALDG.4D [UR32], [UR6], desc[UR8] ;  /* 0x00000820060075b4 */ /* 0x0005e20008019000 */
[----:B------:R2:W-:Y:S01]  /*ec20*/  UTMALDG.4D [UR24], [UR6], desc[UR8] ;  /* 0x00000818060075b4 */ /* 0x0005e20008019000 */
[----:B-1----:R-:W-:-:S02]  /*ec30*/  UIADD3 UR16, UR14, 0x2a100, URZ ;  /* 0x0002a1000e107890 */ /* 0x002fc4000fffe03f */
[----:B------:R-:W-:Y:S01]  /*ec40*/  UIADD3 UR14, UR14, 0x2c300, URZ ;  /* 0x0002c3000e0e7890 */ /* 0x000fe2000fffe03f */
[----:B------:R-:W-:-:S06]  /*ec50*/  UMOV UR18, 0xc0 ;  /* 0x000000c000127882 */ /* 0x000fcc0000000000 */
[----:B------:R2:W-:Y:S02]  /*ec60*/  UTMALDG.4D [UR16], [UR6], desc[UR8] ;  /* 0x00000810060075b4 */ /* 0x0005e40008019000 */
[----:B------:R2:W-:Y:S01]  /*ec70*/  UBLKCP.S.G [UR14], [UR4], UR10 ;  /* 0x0000000e040073ba */ /* 0x0005e2000800020a */
[----:B------:R-:W1:Y:S02]  /*ec80*/  SYNCS.PHASECHK.TRANS64.TRYWAIT P1, [R19+URZ+0x31820], R20 ;  /* 0x03182014130075a7 */ /* 0x000e64000802017f */
[----:B-12---:R-:W-:Y:S05]  /*ec90*/  @!P1 BRA `(.L_x_388) ;  /* 0x0000000800d49947 */ /* 0x006fea0003800000 */
.L_x_402:
[----:B------:R-:W-:Y:S01]  /*eca0*/  LOP3.LUT R11, R11, 0x1, RZ, 0x3c, !PT ;  /* 0x000000010b0b7812 */ /* 0x000fe200078e3cff */
[----:B------:R-:W-:Y:S06]  /*ecb0*/  @P2 BRA `(.L_x_389) ;  /* 0x0000000000142947 */ /* 0x000fec0003800000 */
[----:B------:R-:W-:Y:S01]  /*ecc0*/  ISETP.NE.AND P1, PT, R13, RZ, PT ;  /* 0x000000ff0d00720c */ /* 0x000fe20003f25270 */
[----:B-1----:R-:W-:-:S04]  /*ecd0*/  IMAD.MOV.U32 R20, RZ, RZ, 0x8100 ;  /* 0x00008100ff147424 */ /* 0x002fc800078e00ff */
[----:B------:R2:W-:Y:S08]  /*ece0*/  SYNCS.ARRIVE.TRANS64 RZ, [R19+URZ+0x31810], R20 ;  /* 0x0318101413ff79a7 */ /* 0x0005f0000800003f */
[----:B------:R-:W-:Y:S05]  /*ecf0*/  @!P1 BRA `(.L_x_389) ;  /* 0x0000000000049947 */ /* 0x000fea0003800000 */
[----:B------:R-:W-:Y:S01]  /*ed00*/  BPT.TRAP 0x1 ;  /* 0x000000040000795c */ /* 0x000fe20000300000 */
.L_x_389:
[----:B------:R-:W-:Y:S01]  /*ed10*/  R2UR UR41, R19 ;  /* 0x00000000132972ca */ /* 0x000fe200000e0000 */
[----:B-12---:R-:W-:Y:S01]  /*ed20*/  IMAD R19, R12, 0x8000, R5 ;  /* 0x000080000c137824 */ /* 0x006fe200078e0205 */
        /* <DEDUP_REMOVED lines=14> */
[----:B------:R-:W-:Y:S01]  /*ee10*/  UMOV UR45, UR21 ;  /* 0x00000015002d7c82 */ /* 0x000fe20008000000 */
[----:B------:R-:W-:Y:S01]  /*ee20*/  UMOV UR34, 0x40 ;  /* 0x0000004000227882 */ /* 0x000fe20000000000 */
[----:B------:R-:W-:Y:S01]  /*ee30*/  R2UR UR5, R19 ;  /* 0x00000000130572ca */ /* 0x000fe200000e0000 */
[----:B------:R-:W-:Y:S01]  /*ee40*/  IMAD R19, R12, 0x100, R5 ;  /* 0x000001000c137824 */ /* 0x000fe200078e0205 */
[----:B------:R-:W-:Y:S01]  /*ee50*/  UIADD3 UR40, UR16, 0x14100, URZ ;  /* 0x0001410010287890 */ /* 0x000fe2000fffe03f */
[----:B------:R-:W-:Y:S01]  /*ee60*/  IADD3 R15, P3, R15, 0x100, RZ ;  /* 0x000001000f0f7810 */ /* 0x000fe20007f7e0ff */
[----:B------:R-:W-:Y:S01]  /*ee70*/  UIADD3 UR32, UR16, 0x16100, URZ ;  /* 0x0001610010207890 */ /* 0x000fe2000fffe03f */
[----:B------:R-:W-:Y:S01]  /*ee80*/  IADD3 R16, P2, R16, 0x100, RZ ;  /* 0x0000010010107810 */ /* 0x000fe20007f5e0ff */
[----:B------:R-:W-:Y:S01]  /*ee90*/  UIADD3 UR24, UR16, 0x18100, URZ ;  /* 0x0001810010187890 */ /* 0x000fe2000fffe03f */
[----:B------:R-:W-:Y:S01]  /*eea0*/  R2UR UR8, R19 ;  /* 0x00000000130872ca */ /* 0x000fe200000e0000 */
[----:B------:R-:W-:Y:S01]  /*eeb0*/  UIADD3 UR16, UR16, 0x1a100, URZ ;  /* 0x0001a10010107890 */ /* 0x000fe2000fffe03f */
[----:B------:R-:W-:Y:S01]  /*eec0*/  VIADD R14, R14, 0x40 ;  /* 0x000000400e0e7836 */ /* 0x000fe20000000000 */
        /* <DEDUP_REMOVED lines=10> */
[----:B------:R-:W-:Y:S01]  /*ef70*/  UIADD3 UR8, UR8, 0x2c100, URZ ;  /* 0x0002c10008087890 */ /* 0x000fe2000fffe03f */
[----:B------:R-:W-:Y:S01]  /*ef80*/  IMAD.X R17, RZ, RZ, R17, P3 ;  /* 0x000000ffff117224 */ /* 0x000fe200018e0611 */
[----:B------:R-:W-:Y:S01]  /*ef90*/  UMOV UR18, 0xc0 ;  /* 0x000000c000127882 */ /* 0x000fe20000000000 */
[----:B------:R-:W-:Y:S01]  /*efa0*/  UMOV UR19, UR43 ;  /* 0x0000002b00137c82 */ /* 0x000fe20008000000 */
[----:B------:R-:W-:Y:S01]  /*efb0*/  UMOV UR17, UR41 ;  /* 0x0000002900117c82 */ /* 0x000fe20008000000 */
[----:B------:R-:W-:Y:S01]  /*efc0*/  UMOV UR9, UR41 ;  /* 0x0000002900097c82 */ /* 0x000fe20008000000 */
[----:B------:R1:W-:Y:S01]  /*efd0*/  UTMALDG.4D [UR32], [UR4], desc[UR6] ;  /* 0x00000620040075b4 */ /* 0x0003e20008019000 */
[----:B------:R-:W-:Y:S01]  /*efe0*/  UMOV UR10, 0x10 ;  /* 0x00000010000a7882 */ /* 0x000fe20000000000 */
[----:B------:R-:W-:Y:S01]  /*eff0*/  IMAD.X R18, RZ, RZ, R18, P2 ;  /* 0x000000ffff127224 */ /* 0x000fe200010e0612 */
[----:B------:R1:W-:Y:S01]  /*f000*/  UTMALDG.4D [UR24], [UR4], desc[UR6] ;  /* 0x00000618040075b4 */ /* 0x0003e20008019000 */
[----:B------:R1:W-:Y:S01]  /*f010*/  UTMALDG.4D [UR16], [UR4], desc[UR6] ;  /* 0x00000610040075b4 */ /* 0x0003e20008019000 */
[----:B------:R1:W-:Y:S02]  /*f020*/  UBLKCP.S.G [UR8], [UR14], UR10 ;  /* 0x000000080e0073ba */ /* 0x0003e4000800020a */
[----:B-1----:R-:W-:Y:S05]  /*f030*/  @!P1 BRA `(.L_x_390) ;  /* 0xfffffff800349947 */ /* 0x002fea000383ffff */
[----:B------:R-:W-:-:S07]  /*f040*/  VIADD R12, R12, 0x1 ;  /* 0x000000010c0c7836 */ /* 0x000fce0000000000 */
.L_x_385:
[----:B------:R-:W-:-:S04]  /*f050*/  SHF.L.U32 R0, R11, 0x1f, RZ ;  /* 0x0000001f0b007819 */ /* 0x000fc800000006ff */
[----:B------:R-:W1:Y:S02]  /*f060*/  SYNCS.PHASECHK.TRANS64.TRYWAIT P1, [R5+URZ+0x31838], R0 ;  /* 0x03183800050075a7 */ /* 0x000e64000802017f */
[----:B-1----:R-:W-:Y:S05]  /*f070*/  @!P1 BRA `(.L_x_391) ;  /* 0x0000000400f49947 */ /* 0x002fea0003800000 */
.L_x_403:
[----:B------:R-:W-:Y:S05]  /*f080*/  @P0 BRA `(.L_x_392) ;  /* 0x0000000000140947 */ /* 0x000fea0003800000 */
[----:B------:R-:W-:Y:S01]  /*f090*/  LOP3.LUT P0, RZ, R21, 0x1f, RZ, 0xc0, !PT ;  /* 0x0000001f15ff7812 */ /* 0x000fe2000780c0ff */
[----:B-1----:R-:W-:-:S04]  /*f0a0*/  IMAD.MOV.U32 R0, RZ, RZ, 0x8100 ;  /* 0x00008100ff007424 */ /* 0x002fc800078e00ff */
[----:B------:R2:W-:Y:S08]  /*f0b0*/  SYNCS.ARRIVE.TRANS64 RZ, [R5+URZ+0x31830], R0 ;  /* 0x0318300005ff79a7 */ /* 0x0005f0000800003f */
[----:B------:R-:W-:Y:S05]  /*f0c0*/  @!P0 BRA `(.L_x_392) ;  /* 0x0000000000048947 */ /* 0x000fea0003800000 */
[----:B------:R-:W-:Y:S01]  /*f0d0*/  BPT.TRAP 0x1 ;  /* 0x000000040000795c */ /* 0x000fe20000300000 */
.L_x_392:
[----:B------:R-:W-:Y:S01]  /*f0e0*/  R2UR UR43, R4 ;  /* 0x00000000042b72ca */ /* 0x000fe200000e0000 */
[----:B------:R-:W-:Y:S01]  /*f0f0*/  ULDC.64 UR8, c[0x0][0x728] ;  /* 0x0001ca0000087ab9 */ /* 0x000fe20000000a00 */
[----:B------:R-:W-:Y:S01]  /*f100*/  R2UR UR5, R6 ;  /* 0x00000000060572ca */ /* 0x000fe200000e0000 */
[----:B------:R-:W-:Y:S01]  /*f110*/  UMOV UR42, URZ ;  /* 0x0000003f002a7c82 */ /* 0x000fe20008000000 */
[----:B------:R-:W-:Y:S01]  /*f120*/  IADD3 R8, P0, R8, 0x1f0, RZ ;  /* 0x000001f008087810 */ /* 0x000fe20007f1e0ff */
[----:B------:R-:W-:Y:S01]  /*f130*/  UMOV UR44, UR20 ;  /* 0x00000014002c7c82 */ /* 0x000fe20008000000 */
[----:B------:R-:W-:Y:S01]  /*f140*/  R2UR UR14, R5 ;  /* 0x00000000050e72ca */ /* 0x000fe200000e0000 */
[----:B------:R-:W-:Y:S01]  /*f150*/  UMOV UR45, UR21 ;  /* 0x00000015002d7c82 */ /* 0x000fe20008000000 */
[----:B------:R-:W-:Y:S01]  /*f160*/  R2UR UR6, R8 ;  /* 0x00000000080672ca */ /* 0x000fe200000e0000 */
[----:B------:R-:W-:Y:S01]  /*f170*/  IMAD.X R9, RZ, RZ, R9, P0 ;  /* 0x000000ffff097224 */ /* 0x000fe200000e0609 */
[----:B------:R-:W-:Y:S01]  /*f180*/  UMOV UR34, 0x40 ;  /* 0x0000004000227882 */ /* 0x000fe20000000000 */
[----:B------:R-:W-:Y:S01]  /*f190*/  UMOV UR36, UR20 ;  /* 0x0000001400247c82 */ /* 0x000fe20008000000 */
[----:B------:R-:W-:Y:S01]  /*f1a0*/  UMOV UR37, UR21 ;  /* 0x0000001500257c82 */ /* 0x000fe20008000000 */
[----:B------:R-:W-:Y:S01]  /*f1b0*/  USHF.L.U32 UR43, UR43, 0x6, URZ ;  /* 0x000000062b2b7899 */ /* 0x000fe2000800063f */
[----:B------:R-:W-:Y:S01]  /*f1c0*/  R2UR UR7, R9 ;  /* 0x00000000090772ca */ /* 0x000fe200000e0000 */
[----:B------:R-:W-:Y:S01]  /*f1d0*/  UMOV UR26, 0x80 ;  /* 0x00000080001a7882 */ /* 0x000fe20000000000 */
[----:B------:R-:W-:Y:S01]  /*f1e0*/  UMOV UR28, UR20 ;  /* 0x00000014001c7c82 */ /* 0x000fe20008000000 */
[----:B------:R-:W-:Y:S01]  /*f1f0*/  UIADD3 UR10, UP0, UR43, UR22, URZ ;  /* 0x000000162b0a7290 */ /* 0x000fe2000ff1e03f */
[C---:B------:R-:W-:Y:S01]  /*f200*/  ISETP.NE.AND P0, PT, R12.reuse, 0x2, PT ;  /* 0x000000020c00780c */ /* 0x040fe20003f05270 */
[----:B------:R-:W-:Y:S01]  /*f210*/  UIADD3 UR40, UR14, 0x24100, URZ ;  /* 0x000241000e287890 */ /* 0x000fe2000fffe03f */
[----:B------:R-:W-:Y:S01]  /*f220*/  LOP3.LUT R11, R11, 0x1, RZ, 0x3c, !PT ;  /* 0x000000010b0b7812 */ /* 0x000fe200078e3cff */
[----:B------:R-:W-:Y:S01]  /*f230*/  ULEA.HI.X.SX32 UR5, UR43, UR5, 0x1, UP0 ;  /* 0x000000052b057291 */ /* 0x000fe200080f0e3f */
[----:B-12---:R-:W-:Y:S01]  /*f240*/  SEL R0, RZ, 0x1, P0 ;  /* 0x00000001ff007807 */ /* 0x006fe20000000000 */
[----:B------:R-:W-:Y:S01]  /*f250*/  ULEA UR4, UP0, UR10, UR8, 0x2 ;  /* 0x000000080a047291 */ /* 0x000fe2000f80103f */
[----:B------:R-:W-:Y:S01]  /*f260*/  SEL R2, R12, RZ, P0 ;  /* 0x000000ff0c027207 */ /* 0x000fe20000000000 */
[----:B------:R-:W-:Y:S01]  /*f270*/  UIADD3 UR41, UR14, 0x31830, URZ ;  /* 0x000318300e297890 */ /* 0x000fe2000fffe03f */
[----:B------:R-:W-:Y:S01]  /*f280*/  LOP3.LUT R7, R7, R0, RZ, 0x3c, !PT ;  /* 0x0000000007077212 */ /* 0x000fe200078e3cff */
[----:B------:R-:W-:-:S02]  /*f290*/  UIADD3 UR32, UR14, 0x26100, URZ ;  /* 0x000261000e207890 */ /* 0x000fc4000fffe03f */
[----:B------:R-:W-:Y:S02]  /*f2a0*/  UIADD3 UR24, UR14, 0x28100, URZ ;  /* 0x000281000e187890 */ /* 0x000fe4000fffe03f */
[----:B------:R-:W-:Y:S02]  /*f2b0*/  UIADD3 UR16, UR14, 0x2a100, URZ ;  /* 0x0002a1000e107890 */ /* 0x000fe4000fffe03f */
[----:B------:R-:W-:Y:S02]  /*f2c0*/  ULEA.HI.X UR5, UR10, UR9, UR5, 0x2, UP0 ;  /* 0x000000090a057291 */ /* 0x000fe400080f1405 */
[----:B------:R-:W-:Y:S01]  /*f2d0*/  UIADD3 UR14, UR14, 0x2c300, URZ ;  /* 0x0002c3000e0e7890 */ /* 0x000fe2000fffe03f */
[----:B------:R-:W-:Y:S01]  /*f2e0*/  UMOV UR8, 0x0 ;  /* 0x0000000000087882 */ /* 0x000fe20000000000 */
[----:B------:R-:W-:Y:S01]  /*f2f0*/  UMOV UR9, 0x14f00000 ;  /* 0x14f0000000097882 */ /* 0x000fe20000000000 */
[----:B------:R-:W-:Y:S01]  /*f300*/  UMOV UR33, UR41 ;  /* 0x0000002900217c82 */ /* 0x000fe20008000000 */
[----:B------:R-:W-:Y:S01]  /*f310*/  UMOV UR35, UR43 ;  /* 0x0000002b00237c82 */ /* 0x000fe20008000000 */
[----:B------:R-:W-:Y:S01]  /*f320*/  UMOV UR29, UR21 ;  /* 0x00000015001d7c82 */ /* 0x000fe20008000000 */
[----:B------:R1:W-:Y:S01]  /*f330*/  UTMALDG.4D [UR40], [UR6], desc[UR8] ;  /* 0x00000828060075b4 */ /* 0x0003e20008019000 */
[----:B------:R-:W-:Y:S01]  /*f340*/  UMOV UR25, UR41 ;  /* 0x0000002900197c82 */ /* 0x000fe20008000000 */
[----:B------:R-:W-:Y:S01]  /*f350*/  UMOV UR27, UR43 ;  /* 0x0000002b001b7c82 */ /* 0x000fe20008000000 */
[----:B------:R-:W-:Y:S01]  /*f360*/  UMOV UR18, 0xc0 ;  /* 0x000000c000127882 */ /* 0x000fe20000000000 */
[----:B------:R-:W-:Y:S01]  /*f370*/  UMOV UR17, UR41 ;  /* 0x0000002900117c82 */ /* 0x000fe20008000000 */
[----:B------:R-:W-:Y:S01]  /*f380*/  UMOV UR19, UR43 ;  /* 0x0000002b00137c82 */ /* 0x000fe20008000000 */
[----:B------:R-:W-:Y:S01]  /*f390*/  UMOV UR15, UR41 ;  /* 0x00000029000f7c82 */ /* 0x000fe20008000000 */
[----:B------:R-:W-:Y:S01]  /*f3a0*/  UMOV UR10, 0x10 ;  /* 0x00000010000a7882 */ /* 0x000fe20000000000 */
[----:B------:R1:W-:Y:S01]  /*f3b0*/  UTMALDG.4D [UR32], [UR6], desc[UR8] ;  /* 0x00000820060075b4 */ /* 0x0003e20008019000 */
[----:B------:R1:W-:Y:S01]  /*f3c0*/  UTMALDG.4D [UR24], [UR6], desc[UR8] ;  /* 0x00000818060075b4 */ /* 0x0003e20008019000 */
[----:B------:R1:W-:Y:S01]  /*f3d0*/  UTMALDG.4D [UR16], [UR6], desc[UR8] ;  /* 0x00000810060075b4 */ /* 0x0003e20008019000 */
[----:B------:R1:W-:Y:S02]  /*f3e0*/  UBLKCP.S.G [UR14], [UR4], UR10 ;  /* 0x0000000e040073ba */ /* 0x0003e4000800020a */
[----:B-1----:R-:W-:Y:S01]  /*f3f0*/  NOP ;  /* 0x0000000000007918 */ /* 0x002fe20000000000 */
.L_x_382:
[----:B------:R-:W-:Y:S05]  /*f400*/  BSYNC B1 ;  /* 0x0000000000017941 */ /* 0x000fea0003800000 */
.L_x_380:
[----:B------:R-:W-:-:S03]  /*f410*/  UMOV UR4, 0xffffffff ;  /* 0xffffffff00047882 */ /* 0x000fc60000000000 */
[----:B------:R-:W-:Y:S05]  /*f420*/  BRA.DIV UR4, `(.L_x_393) ;  /* 0x00000006041c7947 */ /* 0x000fea000b800000 */
[----:B------:R-:W-:-:S13]  /*f430*/  ELECT P6, URZ, PT ;  /* 0x00000000003f782f */ /* 0x000fda00038c0000 */
.L_x_406:
[----:B------:R-:W-:Y:S05]  /*f440*/  @!P6 BRA `(.L_x_379) ;  /* 0x00000000007ce947 */ /* 0x000fea0003800000 */
[----:B------:R-:W2:Y:S02]  /*f450*/  LDL R0, [R1] ;  /* 0x0000000001007983 */ /* 0x000ea40000100800 */
[----:B--2---:R-:W-:-:S13]  /*f460*/  R2UR UR4, R0 ;  /* 0x00000000000472ca */ /* 0x004fda00000e0000 */
[----:B------:R-:W-:-:S06]  /*f470*/  ULOP3.LUT UR4, UR4, 0x2, URZ, 0xfc, !UPT ;  /* 0x0000000204047892 */ /* 0x000fcc000f8efc3f */
[----:B------:R-:W-:-:S05]  /*f480*/  IMAD.U32 R0, RZ, RZ, UR4 ;  /* 0x00000004ff007e24 */ /* 0x000fca000f8e00ff */
[----:B------:R-:W-:-:S13]  /*f490*/  ISETP.NE.AND P1, PT, R0, 0x3, PT ;  /* 0x000000030000780c */ /* 0x000fda0003f25270 */
[----:B------:R-:W-:Y:S05]  /*f4a0*/  @!P1 BRA `(.L_x_394) ;  /* 0x0000000000049947 */ /* 0x000fea0003800000 */
[----:B------:R-:W-:Y:S01]  /*f4b0*/  BPT.TRAP 0x1 ;  /* 0x000000040000795c */ /* 0x000fe20000300000 */
.L_x_394:
        /* <DEDUP_REMOVED lines=8> */
.L_x_407:
        /* <DEDUP_REMOVED lines=9> */
.L_x_408:
[----:B------:R-:W-:Y:S05]  /*f5d0*/  @!P1 BRA `(.L_x_397) ;  /* 0x0000000000049947 */ /* 0x000fea0003800000 */
[----:B------:R-:W-:Y:S01]  /*f5e0*/  BPT.TRAP 0x1 ;  /* 0x000000040000795c */ /* 0x000fe20000300000 */
.L_x_397:
[----:B------:R-:W-:-:S07]  /*f5f0*/  SHF.L.U32 R11, R11, 0x1f, RZ ;  /* 0x0000001f0b0b7819 */ /* 0x000fce00000006ff */
.L_x_398:
[----:B--2---:R2:W3:Y:S02]  /*f600*/  SYNCS.PHASECHK.TRANS64.TRYWAIT P0, [R4+URZ+0x31838], R11 ;  /* 0x0318380b040075a7 */ /* 0x0044e4000800017f */
[----:B---3--:R-:W-:Y:S05]  /*f610*/  @!P0 NANOSLEEP.SYNCS 0x989680 ;  /* 0x009896800000895d */ /* 0x008fea0003900000 */
[----:B------:R-:W3:Y:S02]  /*f620*/  @!P0 SYNCS.PHASECHK.TRANS64 P0, [R4+URZ+0x31838], R11 ;  /* 0x0318380b040085a7 */ /* 0x000ee4000800007f */
[----:B---3--:R-:W-:Y:S05]  /*f630*/  @!P0 BRA `(.L_x_398) ;  /* 0xfffffffc00f08947 */ /* 0x008fea000383ffff */
.L_x_379:
[----:B------:R-:W-:Y:S05]  /*f640*/  BSYNC B0 ;  /* 0x0000000000007941 */ /* 0x000fea0003800000 */
.L_x_378:
[----:B------:R-:W-:Y:S05]  /*f650*/  EXIT ;  /* 0x000000000000794d */ /* 0x000fea0003800000 */
.L_x_311:
[----:B-1----:R1:W2:Y:S02]  /*f660*/  SYNCS.PHASECHK.TRANS64.TRYWAIT P0, [R17+URZ+0x31800], R8 ;  /* 0x03180008110075a7 */ /* 0x0022a4000800017f */
[----:B--2---:R-:W-:Y:S05]  /*f670*/  @!P0 NANOSLEEP.SYNCS 0x989680 ;  /* 0x009896800000895d */ /* 0x004fea0003900000 */
[----:B------:R-:W2:Y:S02]  /*f680*/  @!P0 SYNCS.PHASECHK.TRANS64 P0, [R17+URZ+0x31800], R8 ;  /* 0x03180008110085a7 */ /* 0x000ea4000800007f */
[----:B--2---:R-:W-:Y:S05]  /*f690*/  @!P0 BRA `(.L_x_311) ;  /* 0xfffffffc00f08947 */ /* 0x004fea000383ffff */
[----:B------:R-:W-:Y:S05]  /*f6a0*/  BRA `(.L_x_310) ;  /* 0xffffff1400e47947 */ /* 0x000fea000383ffff */
.L_x_315:
[----:B--2---:R2:W3:Y:S02]  /*f6b0*/  SYNCS.PHASECHK.TRANS64.TRYWAIT P0, [R16+URZ+0x31810], R9 ;  /* 0x03181009100075a7 */ /* 0x0044e4000800017f */
[----:B---3--:R-:W-:Y:S05]  /*f6c0*/  @!P0 NANOSLEEP.SYNCS 0x989680 ;  /* 0x009896800000895d */ /* 0x008fea0003900000 */
[----:B------:R-:W3:Y:S02]  /*f6d0*/  @!P0 SYNCS.PHASECHK.TRANS64 P0, [R16+URZ+0x31810], R9 ;  /* 0x03181009100085a7 */ /* 0x000ee4000800007f */
[----:B---3--:R-:W-:Y:S05]  /*f6e0*/  @!P0 BRA `(.L_x_315) ;  /* 0xfffffffc00f08947 */ /* 0x008fea000383ffff */
[----:B------:R-:W-:Y:S05]  /*f6f0*/  BRA `(.L_x_314) ;  /* 0xffffff2000607947 */ /* 0x000fea000383ffff */
.L_x_319:
[----:B------:R1:W1:Y:S02]  /*f700*/  SYNCS.PHASECHK.TRANS64.TRYWAIT P0, [R17+URZ+0x31830], R10 ;  /* 0x0318300a110075a7 */ /* 0x000264000800017f */
[----:B-1----:R-:W-:Y:S05]  /*f710*/  @!P0 NANOSLEEP.SYNCS 0x989680 ;  /* 0x009896800000895d */ /* 0x002fea0003900000 */
[----:B------:R-:W1:Y:S02]  /*f720*/  @!P0 SYNCS.PHASECHK.TRANS64 P0, [R17+URZ+0x31830], R10 ;  /* 0x0318300a110085a7 */ /* 0x000e64000800007f */
[----:B-1----:R-:W-:Y:S05]  /*f730*/  @!P0 BRA `(.L_x_319) ;  /* 0xfffffffc00f08947 */ /* 0x002fea000383ffff */
[----:B------:R-:W-:Y:S05]  /*f740*/  BRA `(.L_x_318) ;  /* 0xffffff4400e87947 */ /* 0x000fea000383ffff */
.L_x_383:
[----:B-1----:R1:W2:Y:S02]  /*f750*/  SYNCS.PHASECHK.TRANS64.TRYWAIT P0, [R5+URZ+0x31820], R2 ;  /* 0x03182002050075a7 */ /* 0x0022a4000800017f */
[----:B--2---:R-:W-:Y:S05]  /*f760*/  @!P0 NANOSLEEP.SYNCS 0x989680 ;  /* 0x009896800000895d */ /* 0x004fea0003900000 */
[----:B------:R-:W2:Y:S02]  /*f770*/  @!P0 SYNCS.PHASECHK.TRANS64 P0, [R5+URZ+0x31820], R2 ;  /* 0x03182002050085a7 */ /* 0x000ea4000800007f */
[----:B--2---:R-:W-:Y:S05]  /*f780*/  @!P0 BRA `(.L_x_383) ;  /* 0xfffffffc00f08947 */ /* 0x004fea000383ffff */
[----:B------:R-:W-:Y:S05]  /*f790*/  BRA `(.L_x_399) ;  /* 0xffffffe800347947 */ /* 0x000fea000383ffff */
.L_x_386:
[----:B-1----:R1:W2:Y:S02]  /*f7a0*/  SYNCS.PHASECHK.TRANS64.TRYWAIT P1, [R5+URZ+0x31838], R8 ;  /* 0x03183808050075a7 */ /* 0x0022a4000802017f */
[----:B--2---:R-:W-:Y:S05]  /*f7b0*/  @!P1 NANOSLEEP.SYNCS 0x989680 ;  /* 0x009896800000995d */ /* 0x004fea0003900000 */
[----:B------:R-:W2:Y:S02]  /*f7c0*/  @!P1 SYNCS.PHASECHK.TRANS64 P1, [R5+URZ+0x31838], R8 ;  /* 0x03183808050095a7 */ /* 0x000ea4000802007f */
[----:B--2---:R-:W-:Y:S05]  /*f7d0*/  @!P1 BRA `(.L_x_386) ;  /* 0xfffffffc00f09947 */ /* 0x004fea000383ffff */
[----:B------:R-:W-:Y:S05]  /*f7e0*/  BRA `(.L_x_400) ;  /* 0xfffffff000547947 */ /* 0x000fea000383ffff */
.L_x_388:
[----:B------:R-:W-:-:S07]  /*f7f0*/  SHF.L.U32 R20, R7, 0x1f, RZ ;  /* 0x0000001f07147819 */ /* 0x000fce00000006ff */
.L_x_401:
[----:B-1----:R1:W2:Y:S02]  /*f800*/  SYNCS.PHASECHK.TRANS64.TRYWAIT P1, [R19+URZ+0x31820], R20 ;  /* 0x03182014130075a7 */ /* 0x0022a4000802017f */
[----:B--2---:R-:W-:Y:S05]  /*f810*/  @!P1 NANOSLEEP.SYNCS 0x989680 ;  /* 0x009896800000995d */ /* 0x004fea0003900000 */
[----:B------:R-:W2:Y:S02]  /*f820*/  @!P1 SYNCS.PHASECHK.TRANS64 P1, [R19+URZ+0x31820], R20 ;  /* 0x03182014130095a7 */ /* 0x000ea4000802007f */
[----:B--2---:R-:W-:Y:S05]  /*f830*/  @!P1 BRA `(.L_x_401) ;  /* 0xfffffffc00f09947 */ /* 0x004fea000383ffff */
[----:B------:R-:W-:Y:S05]  /*f840*/  BRA `(.L_x_402) ;  /* 0xfffffff400147947 */ /* 0x000fea000383ffff */
.L_x_391:
[----:B-1----:R1:W2:Y:S02]  /*f850*/  SYNCS.PHASECHK.TRANS64.TRYWAIT P1, [R5+URZ+0x31838], R0 ;  /* 0x03183800050075a7 */ /* 0x0022a4000802017f */
[----:B--2---:R-:W-:Y:S05]  /*f860*/  @!P1 NANOSLEEP.SYNCS 0x989680 ;  /* 0x009896800000995d */ /* 0x004fea0003900000 */
[----:B------:R-:W2:Y:S02]  /*f870*/  @!P1 SYNCS.PHASECHK.TRANS64 P1, [R5+URZ+0x31838], R0 ;  /* 0x03183800050095a7 */ /* 0x000ea4000802007f */
[----:B--2---:R-:W-:Y:S05]  /*f880*/  @!P1 BRA `(.L_x_391) ;  /* 0xfffffffc00f09947 */ /* 0x004fea000383ffff */
[----:B------:R-:W-:Y:S05]  /*f890*/  BRA `(.L_x_403) ;  /* 0xfffffff400f87947 */ /* 0x000fea000383ffff */
.L_x_393:
[----:B------:R-:W-:Y:S01]  /*f8a0*/  BSSY B1, `(.L_x_404) ;  /* 0x0000006000017945 */ /* 0x000fe20003800000 */
[----:B------:R-:W-:-:S07]  /*f8b0*/  IMAD.MOV.U32 R15, RZ, RZ, -0x1 ;  /* 0xffffffffff0f7424 */ /* 0x000fce00078e00ff */
[----:B------:R-:W-:Y:S05]  /*f8c0*/  WARPSYNC.COLLECTIVE R15, `(.L_x_405) ;  /* 0x000000000f0c7348 */ /* 0x000fea0003c00000 */
[----:B------:R-:W-:Y:S02]  /*f8d0*/  ELECT P6, UR62, PT ;  /* 0x00000000003e782f */ /* 0x000fe400038c0000 */
[----:B------:R-:W-:Y:S01]  /*f8e0*/  MOV R14, UR62 ;  /* 0x0000003e000e7c02 */ /* 0x000fe20008000f00 */
[----:B------:R-:W-:Y:S10]  /*f8f0*/  ENDCOLLECTIVE ;  /* 0x000000000000791b */ /* 0x000ff40003800000 */
.L_x_405:
[----:B------:R-:W-:Y:S05]  /*f900*/  BSYNC B1 ;  /* 0x0000000000017941 */ /* 0x000fea0003800000 */
.L_x_404:
[----:B------:R-:W-:Y:S05]  /*f910*/  BRA `(.L_x_406) ;  /* 0xfffffff800c87947 */ /* 0x000fea000383ffff */
.L_x_395:
[----:B-1----:R1:W2:Y:S02]  /*f920*/  SYNCS.PHASECHK.TRANS64.TRYWAIT P0, [R5+URZ], R0 ;  /* 0x00000000050075a7 */ /* 0x0022a4000800017f */
[----:B--2---:R-:W-:Y:S05]  /*f930*/  @!P0 NANOSLEEP.SYNCS 0x989680 ;  /* 0x009896800000895d */ /* 0x004fea0003900000 */
[----:B------:R-:W2:Y:S02]  /*f940*/  @!P0 SYNCS.PHASECHK.TRANS64 P0, [R5+URZ], R0 ;  /* 0x00000000050085a7 */ /* 0x000ea4000800007f */
[----:B--2---:R-:W-:Y:S05]  /*f950*/  @!P0 BRA `(.L_x_395) ;  /* 0xfffffffc00f08947 */ /* 0x004fea000383ffff */
[----:B------:R-:W-:Y:S05]  /*f960*/  BRA `(.L_x_407) ;  /* 0xfffffff800f47947 */ /* 0x000fea000383ffff */
.L_x_396:
[----:B-1----:R1:W2:Y:S02]  /*f970*/  SYNCS.PHASECHK.TRANS64.TRYWAIT P0, [R3+URZ], R0 ;  /* 0x00000000030075a7 */ /* 0x0022a4000800017f */
[----:B--2---:R-:W-:Y:S05]  /*f980*/  @!P0 NANOSLEEP.SYNCS 0x989680 ;  /* 0x009896800000895d */ /* 0x004fea0003900000 */
[----:B------:R-:W2:Y:S02]  /*f990*/  @!P0 SYNCS.PHASECHK.TRANS64 P0, [R3+URZ], R0 ;  /* 0x00000000030085a7 */ /* 0x000ea4000800007f */
[----:B--2---:R-:W-:Y:S05]  /*f9a0*/  @!P0 BRA `(.L_x_396) ;  /* 0xfffffffc00f08947 */ /* 0x004fea000383ffff */
[----:B------:R-:W-:Y:S05]  /*f9b0*/  BRA `(.L_x_408) ;  /* 0xfffffffc00047947 */ /* 0x000fea000383ffff */
.L_x_409:
        /* <DEDUP_REMOVED lines=12> */
.L_x_2201:


//--------------------- .text._ZN7cutlass13device_kernelIN5flash11enable_sm90INS1_16FlashAttnBwdSm90INS1_25CollectiveMainloopBwdSm90ILi2ELi1ELi1EN4cute5tupleIJNS5_1CILi1EEES8_S8_EEENS6_IJNS7_ILi64EEENS7_ILi80EEENS7_ILi256EEEEEENS_6half_tEfNS_4arch4Sm90ELb0ELb1ELb1ELb0ELb0ELb0ELb1ELb1ELi2ELi1ELi1ELi1ELb0EEENS1_24CollectiveEpilogueBwdGQAISD_fSG_Li256ELb0ELb0EEENS1_19SingleTileSchedulerILb0ELb0ELb0ELi80EEEEEEEEEvNT_6ParamsE --------------------------
	.section	.text._ZN7cutlass13device_kernelIN5flash11enable_sm90INS1_16FlashAttnBwdSm90INS1_25CollectiveMainloopBwdSm90ILi2ELi1ELi1EN4cute5tupleIJNS5_1CILi1EEES8_S8_EEENS6_IJNS7_ILi64EEENS7_ILi80EEENS7_ILi256EEEEEENS_6half_tEfNS_4arch4Sm90ELb0ELb1ELb1ELb0ELb0ELb0ELb1ELb1ELi2ELi1ELi1ELi1ELb0EEENS1_24CollectiveEpilogueBwdGQAISD_fSG_Li256ELb0ELb0EEENS1_19SingleTileSchedulerILb0ELb0ELb0ELi80EEEEEEEEEvNT_6ParamsE,"ax",@progbits
	.align	128
.text._ZN7cutlass13device_kernelIN5flash11enable_sm90INS1_16FlashAttnBwdSm90INS1_25CollectiveMainloopBwdSm90ILi2ELi1ELi1EN4cute5tupleIJNS5_1CILi1EEES8_S8_EEENS6_IJNS7_ILi64EEENS7_ILi80EEENS7_ILi256EEEEEENS_6half_tEfNS_4arch4Sm90ELb0ELb1ELb1ELb0ELb0ELb0ELb1ELb1ELi2ELi1ELi1ELi1ELb0EEENS1_24CollectiveEpilogueBwdGQAISD_fSG_Li256ELb0ELb0EEENS1_19SingleTileSchedulerILb0ELb0ELb0ELi80EEEEEEEEEvNT_6ParamsE:
        .type           _ZN7cutlass13device_kernelIN5flash11enable_sm90INS1_16FlashAttnBwdSm90INS1_25CollectiveMainloopBwdSm90ILi2ELi1ELi1EN4cute5tupleIJNS5_1CILi1EEES8_S8_EEENS6_IJNS7_ILi64EEENS7_ILi80EEENS7_ILi256EEEEEENS_6half_tEfNS_4arch4Sm90ELb0ELb1ELb1ELb0ELb0ELb0ELb1ELb1ELi2ELi1ELi1ELi1ELb0EEENS1_24CollectiveEpilogueBwdGQAISD_fSG_Li256ELb0ELb0EEENS1_19SingleTileSchedulerILb0ELb0ELb0ELi80EEEEEEEEEvNT_6ParamsE,@function
        .size           _ZN7cutlass13device_kernelIN5flash11enable_sm90INS1_16FlashAttnBwdSm90INS1_25CollectiveMainloopBwdSm90ILi2ELi1ELi1EN4cute5tupleIJNS5_1CILi1EEES8_S8_EEENS6_IJNS7_ILi64EEENS7_ILi80EEENS7_ILi256EEEEEENS_6half_tEfNS_4arch4Sm90ELb0ELb1ELb1ELb0ELb0ELb0ELb1ELb1ELi2ELi1ELi1ELi1ELb0EEENS1_24CollectiveEpilogueBwdGQAISD_fSG_Li256ELb0ELb0EEENS1_19SingleTileSchedulerILb0ELb0ELb0ELi80EEEEEEEEEvNT_6ParamsE,(.L_x_2202 - _ZN7cutlass13device_kernelIN5flash11enable_sm90INS1_16FlashAttnBwdSm90INS1_25CollectiveMainloopBwdSm90ILi2ELi1ELi1EN4cute5tupleIJNS5_1CILi1EEES8_S8_EEENS6_IJNS7_ILi64EEENS7_ILi80EEENS7_ILi256EEEEEENS_6half_tEfNS_4arch4Sm90ELb0ELb1ELb1ELb0ELb0ELb0ELb1ELb1ELi2ELi1ELi1ELi1ELb0EEENS1_24CollectiveEpilogueBwdGQAISD_fSG_Li256ELb0ELb0EEENS1_19SingleTileSchedulerILb0ELb0ELb0ELi80EEEEEEEEEvNT_6ParamsE)
        .other          _ZN7cutlass13device_kernelIN5flash11enable_sm90INS1_16FlashAttnBwdSm90INS1_25CollectiveMainloopBwdSm90ILi2ELi1ELi1EN4cute5tupleIJNS5_1CILi1EEES8_S8_EEENS6_IJNS7_ILi64EEENS7_ILi80EEENS7_ILi256EEEEEENS_6half_tEfNS_4arch4Sm90ELb0ELb1ELb1ELb0ELb0ELb0ELb1ELb1ELi2ELi1ELi1ELi1ELb0EEENS1_24CollectiveEpilogueBwdGQAISD_fSG_Li256ELb0ELb0EEENS1_19SingleTileSchedulerILb0ELb0ELb0ELi80EEEEEEEEEvNT_6ParamsE,@"STO_CUDA_ENTRY STV_DEFAULT"
_ZN7cutlass13device_kernelIN5flash11enable_sm90INS1_16FlashAttnBwdSm90INS1_25CollectiveMainloopBwdSm90ILi2ELi1ELi1EN4cute5tupleIJNS5_1CILi1EEES8_S8_EEENS6_IJNS7_ILi64EEENS7_ILi80EEENS7_ILi256EEEEEENS_6half_tEfNS_4arch4Sm90ELb0ELb1ELb1ELb0ELb0ELb0ELb1ELb1ELi2ELi1ELi1ELi1ELb0EEENS1_24CollectiveEpilogueBwdGQAISD_fSG_Li256ELb0ELb0EEENS1_19SingleTileSchedulerILb0ELb0ELb0ELi80EEEEEEEEEvNT_6ParamsE:
        /* <DEDUP_REMOVED lines=24> */
.L_x_411:
[----:B------:R-:W-:Y:S05]  /*0180*/  BSYNC B0 ;  /* 0x0000000000007941 */ /* 0x000fea0003800000 */
.L_x_410:
        /* <DEDUP_REMOVED lines=39> */
.L_x_412:
        /* <DEDUP_REMOVED lines=20> */
.L_x_413:
[----:B------:R-:W-:Y:S01]  /*0540*/  PLOP3.LUT P0, PT, PT, PT, UP0, 0x80, 0x0 ;  /* 0x000000000000781c */ /* 0x000fe20003f0f008 */
[----:B------:R-:W-:Y:S01]  /*0550*/  NOP ;  /* 0x0000000000007918 */ /* 0x000fe20000000000 */
[----:B------:R-:W-:Y:S01]  /*0560*/  BSSY B0, `(.L_x_414) ;  /* 0x0000ae4000007945 */ /* 0x000fe20003800000 */
[----:B------:R-:W-:Y:S01]  /*0570*/  LOP3.LUT R4, R21, 0x7f, RZ, 0xc0, !PT ;  /* 0x0000007f15047812 */ /* 0x000fe200078ec0ff */
[----:B-1234-:R-:W-:Y:S09]  /*0580*/  BAR.SYNC.DEFER_BLOCKING 0x0 ;  /* 0x0000000000007b1d */ /* 0x01eff20000010000 */
[----:B------:R-:W-:Y:S05]  /*0590*/  @!P0 BRA `(.L_x_415) ;  /* 0x0000009000c88947 */ /* 0x000fea0003800000 */
.L_x_416:
[----:B------:R-:W-:-:S08]  /*05a0*/  NOP ;  /* 0x0000000000007918 */ /* 0x000fd00000000000 */
[----:B------:R-:W1:Y:S02]  /*05b0*/  USETMAXREG.TRY_ALLOC.CTAPOOL UP0, 0xf0 ;  /* 0x000000f0000079c8 */ /* 0x000e640008000600 */
[----:B-1----:R-:W-:-:S13]  /*05c0*/  PLOP3.LUT P0, PT, PT, PT, UP0, 0x80, 0x0 ;  /* 0x000000000000781c */ /* 0x002fda0003f0f008 */
[----:B------:R-:W-:Y:S05]  /*05d0*/  @!P0 BRA `(.L_x_416) ;  /* 0xfffffffc00f08947 */ /* 0x000fea000383ffff */
[----:B------:R-:W1:Y:S02]  /*05e0*/  S2UR UR4, SR_CTAID.Z ;  /* 0x00000000000479c3 */ /* 0x000e640000002700 */
[----:B-1----:R-:W-:-:S13]  /*05f0*/  ISETP.LE.AND P0, PT, RZ, UR4, PT ;  /* 0x00000004ff007c0c */ /* 0x002fda000bf03270 */
[----:B------:R-:W-:Y:S05]  /*0600*/  @!P0 BRA `(.L_x_417) ;  /* 0x000000ac00648947 */ /* 0x000fea0003800000 */
        /* <DEDUP_REMOVED lines=103> */
.L_x_418:
[----:B------:R-:W-:Y:S02]  /*0c80*/  ISETP.GT.AND P1, PT, R234, R5, PT ;  /* 0x00000005ea00720c */ /* 0x000fe40003f24270 */
        /* <DEDUP_REMOVED lines=21> */
.L_x_420:
        /* <DEDUP_REMOVED lines=97> */
[----:B------:R-:W-:Y:S01]  /*13f0*/  ULDC.64 UR60, c[0x0][0x208] ;  /* 0x00008200003c7ab9 */ /* 0x000fe20000000a00 */
        /* <DEDUP_REMOVED lines=44> */
.L_x_440:
[----:B------:R-:W-:-:S13]  /*16c0*/  R2UR UR4, R236 ;  /* 0x00000000ec0472ca */ /* 0x000fda00000e0000 */
[----:B------:R-:W-:-:S06]  /*16d0*/  UISETP.NE.AND UP0, UPT, UR4, 0x3, UPT ;  /* 0x000000030400788c */ /* 0x000fcc000bf05270 */
[----:B------:R-:W-:-:S13]  /*16e0*/  PLOP3.LUT P0, PT, PT, PT, UP0, 0x40, 0x0 ;  /* 0x000000000000781c */ /* 0x000fda0003f0e808 */
[----:B-1----:R-:W-:Y:S05]  /*16f0*/  @P0 BRA `(.L_x_422) ;  /* 0x0000000000040947 */ /* 0x002fea0003800000 */
[----:B------:R-:W-:Y:S01]  /*1700*/  BPT.TRAP 0x1 ;  /* 0x000000040000795c */ /* 0x000fe20000300000 */
.L_x_422:
[----:B------:R-:W-:Y:S01]  /*1710*/  PLOP3.LUT P1, PT, PT, PT, UP0, 0x40, 0x0 ;  /* 0x000000000000781c */ /* 0x000fe20003f2e808 */
[----:B------:R-:W-:Y:S01]  /*1720*/  IMAD R16, R2, 0x8, R17 ;  /* 0x0000000802107824 */ /* 0x000fe200078e0211 */
[----:B------:R-:W-:-:S04]  /*1730*/  SHF.L.U32 R9, R19, 0x1f, RZ ;  /* 0x0000001f13097819 */ /* 0x000fc800000006ff */
[----:B------:R1:W2:Y:S07]  /*1740*/  SYNCS.PHASECHK.TRANS64.TRYWAIT P0, [R16+URZ+0x31810], R9 ;  /* 0x03181009100075a7 */ /* 0x0002ae000800017f */
[----:B------:R-:W-:Y:S05]  /*1750*/  @P1 BRA `(.L_x_423) ;  /* 0x0000000000041947 */ /* 0x000fea0003800000 */
[----:B------:R-:W-:Y:S01]  /*1760*/  BPT.TRAP 0x1 ;  /* 0x000000040000795c */ /* 0x000fe20000300000 */
.L_x_423:
        /* <DEDUP_REMOVED lines=11> */
.L_x_424:
[----:B------:R-:W-:Y:S01]  /*1820*/  IMAD R6, R2, 0x800, R11 ;  /* 0x0000080002067824 */ /* 0x000fe200078e020b */
[C---:B------:R-:W-:Y:S01]  /*1830*/  R2UR UR6, R5.reuse ;  /* 0x00000000050672ca */ /* 0x040fe200000e0000 */
[C---:B------:R-:W-:Y:S01]  /*1840*/  VIADD R8, R5.reuse, 0x80 ;  /* 0x0000008005087836 */ /* 0x040fe20000000000 */
[----:B------:R-:W-:Y:S01]  /*1850*/  WARPGROUP.ARRIVE ;  /* 0x00000000000079c5 */ /* 0x000fe20000000000 */
[C---:B-12---:R-:W-:Y:S01]  /*1860*/  VIADD R9, R5.reuse, 0x100 ;  /* 0x0000010005097836 */ /* 0x046fe20000000000 */
[----:B------:R-:W-:Y:S01]  /*1870*/  R2UR UR4, R6 ;  /* 0x00000000060472ca */ /* 0x000fe200000e0000 */
[----:B------:R-:W-:Y:S01]  /*1880*/  UMOV UR7, 0x40000000 ;  /* 0x4000000000077882 */ /* 0x000fe20000000000 */
[----:B------:R-:W-:Y:S01]  /*1890*/  R2UR UR8, R8 ;  /* 0x00000000080872ca */ /* 0x000fe200000e0000 */
[----:B------:R-:W-:Y:S01]  /*18a0*/  VIADD R8, R5, 0x180 ;  /* 0x0000018005087836 */ /* 0x000fe20000000000 */
[----:B------:R-:W-:Y:S01]  /*18b0*/  R2UR UR9, R9 ;  /* 0x00000000090972ca */ /* 0x000fe200000e0000 */
[----:B------:R-:W-:Y:S01]  /*18c0*/  VIADD R9, R5, 0x200 ;  /* 0x0000020005097836 */ /* 0x000fe20000000000 */
[----:B------:R-:W-:Y:S01]  /*18d0*/  UMOV UR5, 0x40000040 ;  /* 0x4000004000057882 */ /* 0x000fe20000000000 */
[----:B------:R-:W-:-:S02]  /*18e0*/  PLOP3.LUT P0, PT, PT, PT, UP0, 0x40, 0x0 ;  /* 0x000000000000781c */ /* 0x000fc40003f0e808 */
[----:B------:R-:W-:Y:S01]  /*18f0*/  R2UR UR10, R8 ;  /* 0x00000000080a72ca */ /* 0x000fe200000e0000 */
[----:B------:R-:W-:Y:S01]  /*1900*/  VIADD R8, R6, 0x2 ;  /* 0x0000000206087836 */ /* 0x000fe20000000000 */
[----:B------:R-:W-:Y:S01]  /*1910*/  R2UR UR11, R9 ;  /* 0x00000000090b72ca */ /* 0x000fe200000e0000 */
[----:B------:R-:W-:Y:S01]  /*1920*/  VIADD R9, R5, 0x2 ;  /* 0x0000000205097836 */ /* 0x000fe20000000000 */
        /* <DEDUP_REMOVED lines=398> */
[----:B------:R-:W-:Y:S01]  /*3210*/  VIADD R8, R5, 0x906 ;  /* 0x0000090605087836 */ /* 0x000fe20000000000 */
[----:B------:R-:W-:Y:S01]  /*3220*/  R2UR UR9, R6 ;  /* 0x00000000060972ca */ /* 0x000fe200000e0000 */
[----:B------:R-:W-:-:S02]  /*3230*/  IMAD R6, R2, 0x40, R18 ;  /* 0x0000004002067824 */ /* 0x000fc400078e0212 */
[----:B------:R-:W-:Y:S01]  /*3240*/  VIADD R5, R5, 0x986 ;  /* 0x0000098605057836 */ /* 0x000fe20000000000 */
[----:B------:R-:W-:Y:S01]  /*3250*/  R2UR UR10, R8 ;  /* 0x00000000080a72ca */ /* 0x000fe200000e0000 */
[----:B------:R-:W-:-:S03]  /*3260*/  IMAD R8, R6, 0x4, R17 ;  /* 0x0000000406087824 */ /* 0x000fc600078e0211 */
[----:B------:R-:W-:Y:S02]  /*3270*/  R2UR UR11, R5 ;  /* 0x00000000050b72ca */ /* 0x000fe400000e0000 */
[----:B------:R1:W2:Y:S04]  /*3280*/  LDS R6, [R8+0x2c100] ;  /* 0x02c1000008067984 */ /* 0x0002a80000000800 */
[----:B------:R1:W3:Y:S01]  /*3290*/  LDS R5, [R8+0x2c120] ;  /* 0x02c1200008057984 */ /* 0x0002e20000000800 */
        /* <DEDUP_REMOVED lines=13> */
[----:B-1----:R-:W-:Y:S05]  /*3370*/  @P0 BRA `(.L_x_426) ;  /* 0x0000000000040947 */ /* 0x002fea0003800000 */
[----:B------:R-:W-:Y:S01]  /*3380*/  BPT.TRAP 0x1 ;  /* 0x000000040000795c */ /* 0x000fe20000300000 */
.L_x_426:
[----:B------:R-:W-:Y:S02]  /*3390*/  R2UR UR4, R228 ;  /* 0x00000000e40472ca */ /* 0x000fe400000e0000 */
[----:B------:R-:W-:-:S11]  /*33a0*/  PLOP3.LUT P1, PT, PT, PT, UP0, 0x40, 0x0 ;  /* 0x000000000000781c */ /* 0x000fd60003f2e808 */
[----:B------:R-:W-:-:S05]  /*33b0*/  IMAD.U32 R10, RZ, RZ, UR4 ;  /* 0x00000004ff0a7e24 */ /* 0x000fca000f8e00ff */
[----:B------:R-:W-:-:S04]  /*33c0*/  SHF.L.U32 R10, R10, 0x1f, RZ ;  /* 0x0000001f0a0a7819 */ /* 0x000fc800000006ff */
[----:B------:R1:W4:Y:S01]  /*33d0*/  SYNCS.PHASECHK.TRANS64.TRYWAIT P0, [R17+URZ+0x31830], R10 ;  /* 0x0318300a110075a7 */ /* 0x000322000800017f */
[----:B------:R-:W-:Y:S05]  /*33e0*/  @P1 BRA `(.L_x_427) ;  /* 0x0000000000041947 */ /* 0x000fea0003800000 */
[----:B------:R-:W-:Y:S01]  /*33f0*/  BPT.TRAP 0x1 ;  /* 0x000000040000795c */ /* 0x000fe20000300000 */
.L_x_427:
        /* <DEDUP_REMOVED lines=11> */
.L_x_428:
        /* <DEDUP_REMOVED lines=13> */
[----:B------:R-:W-:-:S03]  /*3580*/  R2UR UR11, R10 ;  /* 0x000000000a0b72ca */ /* 0x000fc600000e0000 */
[----:B------:R-:W-:Y:S01]  /*3590*/  HGMMA.64x8x16.F32 R44, gdesc[UR4], RZ, !UPT ;  /* 0x00000000042c79f0 */ /* 0x000fe2000c7008ff */
[----:B------:R-:W-:Y:S01]  /*35a0*/  UMOV UR7, 0x40000000 ;  /* 0x4000000000077882 */ /* 0x000fe20000000000 */
[----:B------:R-:W-:Y:S02]  /*35b0*/  UMOV UR6, UR8 ;  /* 0x0000000800067c82 */ /* 0x000fe40008000000 */
[----:B------:R-:W-:Y:S01]  /*35c0*/  HGMMA.64x8x16.F32 R48, gdesc[UR4], RZ, !UPT ;  /* 0x00000000043079f0 */ /* 0x000fe2000c7008ff */
[----:B------:R-:W-:Y:S01]  /*35d0*/  UMOV UR6, UR9 ;  /* 0x0000000900067c82 */ /* 0x000fe20008000000 */
[----:B------:R-:W-:Y:S02]  /*35e0*/  UMOV UR7, 0x40000000 ;  /* 0x4000000000077882 */ /* 0x000fe40000000000 */
[----:B------:R-:W-:Y:S01]  /*35f0*/  HGMMA.64x8x16.F32 R52, gdesc[UR4], RZ, !UPT ;  /* 0x00000000043479f0 */ /* 0x000fe2000c7008ff */
[----:B------:R-:W-:Y:S01]  /*3600*/  UMOV UR6, UR10 ;  /* 0x0000000a00067c82 */ /* 0x000fe20008000000 */
[----:B------:R-:W-:-:S02]  /*3610*/  UMOV UR7, 0x40000000 ;  /* 0x4000000000077882 */ /* 0x000fc40000000000 */
[----:B------:R-:W-:Y:S01]  /*3620*/  HGMMA.64x8x16.F32 R216, gdesc[UR4], RZ, !UPT ;  /* 0x0000000004d879f0 */ /* 0x000fe2000c7008ff */
[----:B------:R-:W-:Y:S01]  /*3630*/  UMOV UR6, UR11 ;  /* 0x0000000b00067c82 */ /* 0x000fe20008000000 */
[----:B------:R-:W-:Y:S02]  /*3640*/  UMOV UR7, 0x40000000 ;  /* 0x4000000000077882 */ /* 0x000fe40000000000 */
[----:B------:R-:W-:Y:S01]  /*3650*/  HGMMA.64x8x16.F32 R220, gdesc[UR4], RZ, !UPT ;  /* 0x0000000004dc79f0 */ /* 0x000fe2000c7008ff */
        /* <DEDUP_REMOVED lines=374> */
[----:B------:R-:W-:Y:S01]  /*4dc0*/  UMOV UR7, 0x40000000 ;  /* 0x4000000000077882 */ /* 0x000fe20000000000 */
[----:B------:R-:W-:Y:S01]  /*4dd0*/  R2UR UR9, R9 ;  /* 0x00000000090972ca */ /* 0x000fe200000e0000 */
[----:B------:R-:W-:Y:S01]  /*4de0*/  HGMMA.64x8x16.F32 R216, gdesc[UR4], R216 ;  /* 0x0000000004d879f0 */ /* 0x000fe200087008d8 */
[----:B------:R-:W-:Y:S01]  /*4df0*/  UMOV UR6, UR11 ;  /* 0x0000000b00067c82 */ /* 0x000fe20008000000 */
[----:B------:R-:W-:-:S02]  /*4e00*/  UMOV UR7, 0x40000000 ;  /* 0x4000000000077882 */ /* 0x000fc40000000000 */
        /* <DEDUP_REMOVED lines=8> */
[C---:B------:R-:W-:Y:S02]  /*4e90*/  VIADD R8, R7.reuse, 0x906 ;  /* 0x0000090607087836 */ /* 0x040fe40000000000 */
        /* <DEDUP_REMOVED lines=17> */
[----:B------:R-:W-:Y:S01]  /*4fb0*/  ULDC UR6, c[0x0][0x750] ;  /* 0x0001d40000067ab9 */ /* 0x000fe20000000800 */
[----:B------:R-:W-:Y:S01]  /*4fc0*/  ULDC.64 UR4, c[0x0][0x748] ;  /* 0x0001d20000047ab9 */ /* 0x000fe20000000a00 */
[----:B------:R-:W-:Y:S01]  /*4fd0*/  UISETP.GE.AND UP1, UPT, UR6, 0x1, UPT ;  /* 0x000000010600788c */ /* 0x000fe2000bf26270 */
[----:B------:R-:W-:-:S02]  /*4fe0*/  WARPGROUP.DEPBAR.LE gsb0, 0x1 ;  /* 0x00008000000079c5 */ /* 0x000fc40000010100 */
        /* <DEDUP_REMOVED lines=20> */
[----:B------:R-:W-:Y:S01]  /*5130*/  PLOP3.LUT P1, PT, PT, PT, UP1, 0x80, 0x0 ;  /* 0x000000000000781c */ /* 0x000fe20003f2f018 */
[----:B------:R-:W1:Y:S01]  /*5140*/  MUFU.TANH R7, R7 ;  /* 0x0000000700077308 */ /* 0x000e620000002400 */
[----:B------:R-:W-:Y:S01]  /*5150*/  ULOP3.LUT UR4, URZ, UR4, URZ, 0x33, !UPT ;  /* 0x000000043f047292 */ /* 0x000fe2000f8e333f */
[----:B------:R-:W-:-:S02]  /*5160*/  VIADD R24, R232, UR5 ;  /* 0x00000005e8187c36 */ /* 0x000fc40008000000 */
[----:B------:R-:W-:-:S03]  /*5170*/  IMAD R38, R3, 0x40, R18 ;  /* 0x0000004003267824 */ /* 0x000fc600078e0212 */
[----:B------:R-:W-:Y:S01]  /*5180*/  VIADD R33, R232, UR4 ;  /* 0x00000004e8217c36 */ /* 0x000fe20008000000 */
[----:B------:R-:W4:Y:S01]  /*5190*/  MUFU.TANH R8, R8 ;  /* 0x0000000800087308 */ /* 0x000f220000002400 */
[C---:B------:R-:W-:Y:S02]  /*51a0*/  VIADDMNMX R32, R38.reuse, R24, R233, PT ;  /* 0x0000001826207246 */ /* 0x040fe400038001e9 */
[----:B------:R-:W-:-:S05]  /*51b0*/  IMAD.IADD R226, R38, 0x1, R33 ;  /* 0x0000000126e27824 */ /* 0x000fca00078e0221 */
[----:B------:R-:W1:Y:S08]  /*51c0*/  MUFU.TANH R9, R9 ;  /* 0x0000000900097308 */ /* 0x000e700000002400 */
        /* <DEDUP_REMOVED lines=16> */
[----:B------:R-:W1:Y:S01]  /*52d0*/  MUFU.TANH R34, R34 ;  /* 0x0000002200227308 */ /* 0x000e620000002400 */
[----:B----4-:R-:W-:Y:S05]  /*52e0*/  @!P1 BRA `(.L_x_430) ;  /* 0x0000000000649947 */ /* 0x010fea0003800000 */
[----:B------:R-:W4:Y:S01]  /*52f0*/  LDC R25, c[0x0][0x280] ;  /* 0x0000a000ff197b82 */ /* 0x000f220000000800 */
[----:B------:R-:W-:Y:S01]  /*5300*/  ULDC UR4, c[0x0][0x290] ;  /* 0x0000a40000047ab9 */ /* 0x000fe20000000800 */
[----:B------:R-:W-:Y:S01]  /*5310*/  BSSY B1, `(.L_x_431) ;  /* 0x0000013000017945 */ /* 0x000fe20003800000 */
[----:B----4-:R-:W-:-:S04]  /*5320*/  IADD3 R36, R38, UR4, -R25 ;  /* 0x0000000426247c10 */ /* 0x010fc8000fffe819 */
        /* <DEDUP_REMOVED lines=11> */
.L_x_432:
[----:B------:R-:W-:-:S06]  /*53e0*/  UISETP.NE.AND UP1, UPT, UR6, 0x1, UPT ;  /* 0x000000010600788c */ /* 0x000fcc000bf25270 */
[----:B------:R-:W-:-:S05]  /*53f0*/  PLOP3.LUT P0, PT, PT, PT, UP1, 0x80, 0x0 ;  /* 0x000000000000781c */ /* 0x000fca0003f0f018 */
[----:B------:R-:W-:-:S08]  /*5400*/  @UP1 ULDC UR4, c[0x0][0x754] ;  /* 0x0001d50000041ab9 */ /* 0x000fd00000000800 */
[----:B------:R-:W-:Y:S01]  /*5410*/  @P0 IMAD.HI.U32 R25, R36, UR4, RZ ;  /* 0x0000000424190c27 */ /* 0x000fe2000f8e00ff */
[----:B------:R-:W-:-:S04]  /*5420*/  @UP1 ULDC UR4, c[0x0][0x758] ;  /* 0x0001d60000041ab9 */ /* 0x000fc80000000800 */
[----:B------:R-:W-:-:S07]  /*5430*/  @P0 SHF.R.U32.HI R36, RZ, UR4, R25 ;  /* 0x00000004ff240c19 */ /* 0x000fce0008011619 */
.L_x_433:
[----:B------:R-:W-:Y:S05]  /*5440*/  BSYNC B1 ;  /* 0x0000000000017941 */ /* 0x000fea0003800000 */
.L_x_431:
[----:B------:R-:W-:-:S05]  /*5450*/  IMAD R25, R36, UR6, R229 ;  /* 0x0000000624197c24 */ /* 0x000fca000f8e02e5 */
[----:B------:R-:W-:Y:S02]  /*5460*/  VIMNMX R226, R226, R25, !PT ;  /* 0x00000019e2e27248 */ /* 0x000fe40007fe0100 */
[----:B------:R-:W-:-:S07]  /*5470*/  VIADDMNMX R32, R25, UR6, R32, PT ;  /* 0x0000000619207c46 */ /* 0x000fce000b800120 */
.L_x_430:
[----:B------:R-:W-:-:S05]  /*5480*/  VIADD R36, R38, 0x8 ;  /* 0x0000000826247836 */ /* 0x000fca0000000000 */
[----:B------:R-:W-:Y:S01]  /*5490*/  VIADDMNMX R25, R36, R24, R233, PT ;  /* 0x0000001824197246 */ /* 0x000fe200038001e9 */
[----:B------:R-:W-:Y:S01]  /*54a0*/  IMAD.IADD R24, R33, 0x1, R36 ;  /* 0x0000000121187824 */ /* 0x000fe200078e0224 */
[----:B------:R-:W-:Y:S06]  /*54b0*/  @!P1 BRA `(.L_x_434) ;  /* 0x0000000000649947 */ /* 0x000fec0003800000 */
        /* <DEDUP_REMOVED lines=15> */
.L_x_436:
[----:B------:R-:W-:-:S06]  /*55b0*/  UISETP.NE.AND UP1, UPT, UR6, 0x1, UPT ;  /* 0x000000010600788c */ /* 0x000fcc000bf25270 */
[----:B------:R-:W-:-:S05]  /*55c0*/  PLOP3.LUT P0, PT, PT, PT, UP1, 0x80, 0x0 ;  /* 0x000000000000781c */ /* 0x000fca0003f0f018 */
[----:B------:R-:W-:-:S08]  /*55d0*/  @UP1 ULDC UR4, c[0x0][0x754] ;  /* 0x0001d50000041ab9 */ /* 0x000fd00000000800 */
[----:B------:R-:W-:Y:S01]  /*55e0*/  @P0 IMAD.HI.U32 R33, R36, UR4, RZ ;  /* 0x0000000424210c27 */ /* 0x000fe2000f8e00ff */
[----:B------:R-:W-:-:S04]  /*55f0*/  @UP1 ULDC UR4, c[0x0][0x758] ;  /* 0x0001d60000041ab9 */ /* 0x000fc80000000800 */
[----:B------:R-:W-:-:S07]  /*5600*/  @P0 SHF.R.U32.HI R36, RZ, UR4, R33 ;  /* 0x00000004ff240c19 */ /* 0x000fce0008011621 */
.L_x_437:
[----:B------:R-:W-:Y:S05]  /*5610*/  BSYNC B1 ;  /* 0x0000000000017941 */ /* 0x000fea0003800000 */
.L_x_435:
[----:B------:R-:W-:-:S05]  /*5620*/  IMAD R36, R36, UR6, R229 ;  /* 0x0000000624247c24 */ /* 0x000fca000f8e02e5 */
[----:B------:R-:W-:Y:S02]  /*5630*/  VIMNMX R24, R24, R36, !PT ;  /* 0x0000002418187248 */ /* 0x000fe40007fe0100 */
[----:B------:R-:W-:-:S07]  /*5640*/  VIADDMNMX R25, R36, UR6, R25, PT ;  /* 0x0000000624197c46 */ /* 0x000fce000b800119 */
.L_x_434:
[----:B------:R-:W4:Y:S01]  /*5650*/  S2R R227, SR_CTAID.X ;  /* 0x0000000000e37919 */ /* 0x000f220000002500 */
[----:B------:R-:W-:Y:S01]  /*5660*/  ULDC UR4, c[0x0][0x744] ;  /* 0x0001d10000047ab9 */ /* 0x000fe20000000800 */
[----:B------:R-:W-:Y:S01]  /*5670*/  UMOV UR57, 0x40000040 ;  /* 0x4000004000397882 */ /* 0x000fe20000000000 */
[----:B------:R-:W-:Y:S01]  /*5680*/  UMOV UR59, 0x40 ;  /* 0x00000040003b7882 */ /* 0x000fe20000000000 */
[----:B------:R-:W-:Y:S01]  /*5690*/  UMOV UR9, UR57 ;  /* 0x0000003900097c82 */ /* 0x000fe20008000000 */
[----:B------:R-:W-:Y:S01]  /*56a0*/  UMOV UR11, 0x40 ;  /* 0x00000040000b7882 */ /* 0x000fe20000000000 */
[----:B------:R-:W-:Y:S01]  /*56b0*/  UMOV UR17, UR57 ;  /* 0x0000003900117c82 */ /* 0x000fe20008000000 */
        /* <DEDUP_REMOVED lines=20> */
[----:B----4-:R-:W-:-:S05]  /*5800*/  IMAD R227, R227, -0x50, RZ ;  /* 0xffffffb0e3e37824 */ /* 0x010fca00078e02ff */
        /* <DEDUP_REMOVED lines=10> */
[C---:B------:R-:W-:Y:S01]  /*58b0*/  FSEL R43, R8.reuse, -INF , !P4 ;  /* 0xff800000082b7808 */ /* 0x040fe20006000000 */
[----:B------:R-:W-:Y:S01]  /*58c0*/  FFMA.FTZ R8, -R8, R8, 1 ;  /* 0x3f80000008087423 */ /* 0x000fe20000010108 */
[----:B------:R-:W-:-:S02]  /*58d0*/  ISETP.LT.OR P2, PT, R25, 0x11, P2 ;  /* 0x000000111900780c */ /* 0x000fc40001741670 */
[C---:B-1----:R-:W-:Y:S01]  /*58e0*/  FSEL R36, R11.reuse, -INF , !P3 ;  /* 0xff8000000b247808 */ /* 0x042fe20005800000 */
[----:B------:R-:W-:Y:S01]  /*58f0*/  FFMA.FTZ R11, -R11, R11, 1 ;  /* 0x3f8000000b0b7423 */ /* 0x000fe2000001010b */
[----:B------:R-:W-:Y:S02]  /*5900*/  ISETP.LT.OR P5, PT, R25, 0x2, P5 ;  /* 0x000000021900780c */ /* 0x000fe40002fa1670 */
[----:B------:R-:W-:Y:S02]  /*5910*/  ISETP.GE.AND P0, PT, R227, 0x22, PT ;  /* 0x00000022e300780c */ /* 0x000fe40003f06270 */
[C---:B------:R-:W-:Y:S02]  /*5920*/  ISETP.GT.AND P4, PT, R226.reuse, 0x11, !P6 ;  /* 0x00000011e200780c */ /* 0x040fe40007784270 */
[----:B------:R-:W-:Y:S02]  /*5930*/  ISETP.GT.AND P3, PT, R226, 0x20, !P1 ;  /* 0x00000020e200780c */ /* 0x000fe40004f64270 */
[C---:B------:R-:W-:Y:S01]  /*5940*/  FSEL R35, R13.reuse, -INF , !P2 ;  /* 0xff8000000d237808 */ /* 0x040fe20005000000 */
[----:B------:R-:W-:Y:S01]  /*5950*/  FFMA.FTZ R13, -R13, R13, 1 ;  /* 0x3f8000000d0d7423 */ /* 0x000fe2000001010d */
[----:B------:R-:W-:-:S02]  /*5960*/  FSEL R224, R10, -INF , !P5 ;  /* 0xff8000000ae07808 */ /* 0x000fc40006800000 */
[----:B------:R-:W-:Y:S01]  /*5970*/  ISETP.LT.OR P4, PT, R32, 0x12, P4 ;  /* 0x000000122000780c */ /* 0x000fe20002781670 */
[--C-:B---3--:R-:W-:Y:S01]  /*5980*/  FFMA.FTZ R35, R35, UR4, -R5.reuse ;  /* 0x0000000423237c23 */ /* 0x108fe20008010805 */
[----:B------:R-:W-:Y:S01]  /*5990*/  ISETP.GT.AND P2, PT, R226, 0x21, !P0 ;  /* 0x00000021e200780c */ /* 0x000fe20004744270 */
[----:B------:R-:W-:Y:S01]  /*59a0*/  FFMA.FTZ R224, R224, UR4, -R5 ;  /* 0x00000004e0e07c23 */ /* 0x000fe20008010805 */
[----:B------:R-:W-:Y:S02]  /*59b0*/  ISETP.LT.OR P3, PT, R32, 0x21, P3 ;  /* 0x000000212000780c */ /* 0x000fe40001f61670 */
[----:B------:R-:W-:Y:S02]  /*59c0*/  ISETP.GE.AND P5, PT, R227, 0x31, PT ;  /* 0x00000031e300780c */ /* 0x000fe40003fa6270 */
[----:B------:R-:W-:Y:S01]  /*59d0*/  FSEL R39, R12, -INF , !P4 ;  /* 0xff8000000c277808 */ /* 0x000fe20006000000 */
[----:B------:R-:W-:Y:S01]  /*59e0*/  MUFU.EX2 R224, R224 ;  /* 0x000000e000e07308 */ /* 0x000fe20000000800 */
[----:B------:R-:W-:Y:S01]  /*59f0*/  ISETP.LT.OR P2, PT, R32, 0x22, P2 ;  /* 0x000000222000780c */ /* 0x000fe20001741670 */
[----:B------:R-:W-:Y:S01]  /*5a00*/  FFMA.FTZ R12, -R12, R12, 1 ;  /* 0x3f8000000c0c7423 */ /* 0x000fe2000001010c */
[C---:B------:R-:W-:Y:S01]  /*5a10*/  FSEL R40, R15.reuse, -INF , !P3 ;  /* 0xff8000000f287808 */ /* 0x040fe20005800000 */
[----:B------:R-:W-:Y:S01]  /*5a20*/  FFMA.FTZ R15, -R15, R15, 1 ;  /* 0x3f8000000f0f7423 */ /* 0x000fe2000001010f */
[----:B------:R-:W-:-:S02]  /*5a30*/  ISETP.GE.AND P4, PT, R227, 0x32, PT ;  /* 0x00000032e300780c */ /* 0x000fc40003f86270 */
[----:B------:R-:W-:Y:S02]  /*5a40*/  ISETP.GT.AND P3, PT, R226, 0x30, !P5 ;  /* 0x00000030e200780c */ /* 0x000fe40006f64270 */
[C---:B------:R-:W-:Y:S01]  /*5a50*/  FSEL R41, R20.reuse, -INF , !P2 ;  /* 0xff80000014297808 */ /* 0x040fe20005000000 */
[----:B------:R-:W-:Y:S01]  /*5a60*/  FFMA.FTZ R20, -R20, R20, 1 ;  /* 0x3f80000014147423 */ /* 0x000fe20000010114 */
[----:B------:R-:W-:Y:S02]  /*5a70*/  ISETP.GT.AND P2, PT, R226, 0x31, !P4 ;  /* 0x00000031e200780c */ /* 0x000fe40006744270 */
[C---:B------:R-:W-:Y:S02]  /*5a80*/  ISETP.LT.OR P3, PT, R32.reuse, 0x31, P3 ;  /* 0x000000312000780c */ /* 0x040fe40001f61670 */
[----:B------:R-:W-:Y:S02]  /*5a90*/  ISETP.LT.OR P2, PT, R32, 0x32, P2 ;  /* 0x000000322000780c */ /* 0x000fe40001741670 */
[----:B------:R-:W-:-:S02]  /*5aa0*/  FSEL R38, R23, -INF , !P3 ;  /* 0xff80000017267808 */ /* 0x000fc40005800000 */
[C---:B------:R-:W-:Y:S02]  /*5ab0*/  ISETP.GE.AND P3, PT, R227.reuse, 0x41, PT ;  /* 0x00000041e300780c */ /* 0x040fe40003f66270 */
[C---:B------:R-:W-:Y:S01]  /*5ac0*/  FSEL R33, R26.reuse, -INF , !P2 ;  /* 0xff8000001a217808 */ /* 0x040fe20005000000 */
[----:B------:R-:W-:Y:S01]  /*5ad0*/  FFMA.FTZ R26, -R26, R26, 1 ;  /* 0x3f8000001a1a7423 */ /* 0x000fe2000001011a */
[----:B------:R-:W-:Y:S02]  /*5ae0*/  ISETP.GT.AND P2, PT, R226, 0x40, !P3 ;  /* 0x00000040e200780c */ /* 0x000fe40005f44270 */
[----:B------:R-:W-:Y:S01]  /*5af0*/  ISETP.GE.AND P6, PT, R227, 0x1, PT ;  /* 0x00000001e300780c */ /* 0x000fe20003fc6270 */
[----:B--2---:R-:W-:Y:S01]  /*5b00*/  FFMA.FTZ R33, R33, UR4, -R6 ;  /* 0x0000000421217c23 */ /* 0x004fe20008010806 */
[----:B------:R-:W-:Y:S02]  /*5b10*/  ISETP.LT.OR P2, PT, R32, 0x41, P2 ;  /* 0x000000412000780c */ /* 0x000fe40001741670 */
[----:B------:R-:W-:-:S02]  /*5b20*/  P2R R42, PR, RZ, 0x2 ;  /* 0x00000002ff2a7803 */ /* 0x000fc40000000000 */
        /* <DEDUP_REMOVED lines=8> */
[--C-:B------:R-:W-:Y:S01]  /*5bb0*/  FFMA.FTZ R225, R225, UR4, -R6.reuse ;  /* 0x00000004e1e17c23 */ /* 0x100fe20008010806 */
[----:B------:R-:W-:Y:S02]  /*5bc0*/  ISETP.GT.AND P1, PT, R226, 0x41, !P2 ;  /* 0x00000041e200780c */ /* 0x000fe40005724270 */
[----:B------:R-:W-:Y:S02]  /*5bd0*/  FSEL R226, R9, -INF , !P6 ;  /* 0xff80000009e27808 */ /* 0x000fe40007000000 */
[----:B------:R-:W-:Y:S01]  /*5be0*/  ISETP.LT.OR P1, PT, R32, 0x42, P1 ;  /* 0x000000422000780c */ /* 0x000fe20000f21670 */
[----:B------:R-:W-:Y:S01]  /*5bf0*/  MUFU.EX2 R225, R225 ;  /* 0x000000e100e17308 */ /* 0x000fe20000000800 */
[----:B------:R-:W-:Y:S01]  /*5c00*/  ISETP.GE.AND P6, PT, R227, 0x12, PT ;  /* 0x00000012e300780c */ /* 0x000fe20003fc6270 */
[----:B------:R-:W-:Y:S01]  /*5c10*/  IMAD R227, R18, 0x4, R17 ;  /* 0x0000000412e37824 */ /* 0x000fe200078e0211 */
[----:B------:R-:W-:Y:S01]  /*5c20*/  FSEL R32, R30, -INF , !P1 ;  /* 0xff8000001e207808 */ /* 0x000fe20004800000 */
[----:B------:R-:W-:Y:S01]  /*5c30*/  FFMA.FTZ R226, R226, UR4, -R5 ;  /* 0x00000004e2e27c23 */ /* 0x000fe20008010805 */
[----:B------:R-:W-:Y:S01]  /*5c40*/  ISETP.NE.AND P1, PT, R42, RZ, PT ;  /* 0x000000ff2a00720c */ /* 0x000fe20003f25270 */
[----:B------:R-:W-:Y:S01]  /*5c50*/  FFMA.FTZ R42, R43, UR4, -R6 ;  /* 0x000000042b2a7c23 */ /* 0x000fe20008010806 */
[C---:B------:R-:W-:Y:S01]  /*5c60*/  ISETP.GT.AND P6, PT, R24.reuse, 0x11, !P6 ;  /* 0x000000111800780c */ /* 0x040fe200077c4270 */
[----:B------:R-:W1:Y:S01]  /*5c70*/  LDS R43, [R227+0x2c320] ;  /* 0x02c32000e32b7984 */ /* 0x000e620000000800 */
[C---:B------:R-:W-:Y:S01]  /*5c80*/  ISETP.GT.AND P1, PT, R24.reuse, 0x20, !P1 ;  /* 0x000000201800780c */ /* 0x040fe20004f24270 */
[----:B------:R-:W2:Y:S01]  /*5c90*/  MUFU.EX2 R226, R226 ;  /* 0x000000e200e27308 */ /* 0x000ea20000000800 */
[----:B------:R-:W-:-:S02]  /*5ca0*/  ISETP.GT.AND P5, PT, R24, 0x30, !P5 ;  /* 0x000000301800780c */ /* 0x000fc40006fa4270 */
[C---:B------:R-:W-:Y:S02]  /*5cb0*/  ISETP.GT.AND P4, PT, R24.reuse, 0x31, !P4 ;  /* 0x000000311800780c */ /* 0x040fe40006784270 */
[C---:B------:R-:W-:Y:S02]  /*5cc0*/  ISETP.GT.AND P3, PT, R24.reuse, 0x40, !P3 ;  /* 0x000000401800780c */ /* 0x040fe40005f64270 */
[----:B------:R-:W-:Y:S01]  /*5cd0*/  ISETP.GT.AND P2, PT, R24, 0x41, !P2 ;  /* 0x000000411800780c */ /* 0x000fe20005744270 */
[----:B------:R-:W3:Y:S01]  /*5ce0*/  MUFU.EX2 R42, R42 ;  /* 0x0000002a002a7308 */ /* 0x000ee20000000800 */
[----:B------:R1:W4:Y:S01]  /*5cf0*/  LDS R24, [R227+0x2c300] ;  /* 0x02c30000e3187984 */ /* 0x0003220000000800 */
[----:B------:R-:W-:Y:S02]  /*5d00*/  WARPGROUP.DEPBAR.LE gsb0, 0x0 ;  /* 0x00008000000079c5 */ /* 0x000fe40000010000 */
[C---:B------:R-:W-:Y:S02]  /*5d10*/  ISETP.LT.OR P6, PT, R25.reuse, 0x12, P6 ;  /* 0x000000121900780c */ /* 0x040fe400037c1670 */
[----:B------:R-:W-:-:S02]  /*5d20*/  ISETP.LT.OR P1, PT, R25, 0x21, P1 ;  /* 0x000000211900780c */ /* 0x000fc40000f21670 */
[C---:B------:R-:W-:Y:S02]  /*5d30*/  ISETP.LT.OR P0, PT, R25.reuse, 0x22, P0 ;  /* 0x000000221900780c */ /* 0x040fe40000701670 */
[C---:B------:R-:W-:Y:S02]  /*5d40*/  ISETP.LT.OR P5, PT, R25.reuse, 0x31, P5 ;  /* 0x000000311900780c */ /* 0x040fe40002fa1670 */
[C---:B------:R-:W-:Y:S02]  /*5d50*/  ISETP.LT.OR P4, PT, R25.reuse, 0x32, P4 ;  /* 0x000000321900780c */ /* 0x040fe40002781670 */
[C---:B------:R-:W-:Y:S02]  /*5d60*/  ISETP.LT.OR P3, PT, R25.reuse, 0x41, P3 ;  /* 0x000000411900780c */ /* 0x040fe40001f61670 */
[----:B------:R-:W-:Y:S02]  /*5d70*/  ISETP.LT.OR P2, PT, R25, 0x42, P2 ;  /* 0x000000421900780c */ /* 0x000fe40001741670 */
[----:B--2---:R-:W-:Y:S01]  /*5d80*/  F2FP.F16.F32.PACK_AB R25, R224, R226 ;  /* 0x000000e2e019723e */ /* 0x004fe200000000ff */
[--C-:B-1----:R-:W-:Y:S01]  /*5d90*/  FADD.FTZ R227, R46, -R43.reuse ;  /* 0x8000002b2ee37221 */ /* 0x102fe20000010000 */
[--C-:B------:R-:W-:Y:S01]  /*5da0*/  FADD.FTZ R47, R47, -R43.reuse ;  /* 0x8000002b2f2f7221 */ /* 0x100fe20000010000 */
[----:B------:R-:W-:Y:S01]  /*5db0*/  FFMA.FTZ R46, -R14, R14, 1 ;  /* 0x3f8000000e2e7423 */ /* 0x000fe2000001010e */
[--C-:B------:R-:W-:Y:S01]  /*5dc0*/  FADD.FTZ R50, R50, -R43.reuse ;  /* 0x8000002b32327221 */ /* 0x100fe20000010000 */
[----:B------:R-:W-:Y:S01]  /*5dd0*/  FMUL.FTZ R227, R226, R227 ;  /* 0x000000e3e2e37220 */ /* 0x000fe20000410000 */
[----:B------:R-:W-:Y:S01]  /*5de0*/  FMUL.FTZ R47, R224, R47 ;  /* 0x0000002fe02f7220 */ /* 0x000fe20000410000 */
[--C-:B------:R-:W-:Y:S01]  /*5df0*/  FADD.FTZ R51, R51, -R43.reuse ;  /* 0x8000002b33337221 */ /* 0x100fe20000010000 */
[--C-:B------:R-:W-:Y:S01]  /*5e00*/  FADD.FTZ R54, R54, -R43.reuse ;  /* 0x8000002b36367221 */ /* 0x100fe20000010000 */
[--C-:B------:R-:W-:Y:S01]  /*5e10*/  FADD.FTZ R55, R55, -R43.reuse ;  /* 0x8000002b37377221 */ /* 0x100fe20000010000 */
[--C-:B------:R-:W-:Y:S01]  /*5e20*/  FADD.FTZ R219, R219, -R43.reuse ;  /* 0x8000002bdbdb7221 */ /* 0x100fe20000010000 */
[--C-:B------:R-:W-:Y:S01]  /*5e30*/  FADD.FTZ R218, R218, -R43.reuse ;  /* 0x8000002bdada7221 */ /* 0x100fe20000010000 */
[--C-:B----4-:R-:W-:Y:S01]  /*5e40*/  FADD.FTZ R44, R44, -R24.reuse ;  /* 0x800000182c2c7221 */ /* 0x110fe20000010000 */
        /* <DEDUP_REMOVED lines=9> */
[C---:B---3--:R-:W-:Y:S01]  /*5ee0*/  F2FP.F16.F32.PACK_AB R24, R42.reuse, R225 ;  /* 0x000000e12a18723e */ /* 0x048fe200000000ff */
[----:B------:R-:W-:Y:S01]  /*5ef0*/  BAR.SYNC.DEFER_BLOCKING 0x9, 0x100 ;  /* 0x0244000000007b1d */ /* 0x000fe20000010000 */
[----:B------:R-:W-:Y:S01]  /*5f00*/  FMUL.FTZ R45, R42, R45 ;  /* 0x0000002d2a2d7220 */ /* 0x000fe20000410000 */
[----:B------:R-:W-:Y:S01]  /*5f10*/  FSEL R42, R28, -INF , !P4 ;  /* 0xff8000001c2a7808 */ /* 0x000fe20006000000 */
[----:B------:R-:W-:Y:S01]  /*5f20*/  FMUL.FTZ R44, R225, R44 ;  /* 0x0000002ce12c7220 */ /* 0x000fe20000410000 */
[--C-:B------:R-:W-:Y:S01]  /*5f30*/  FADD.FTZ R222, R222, -R43.reuse ;  /* 0x8000002bdede7221 */ /* 0x100fe20000010000 */
[----:B------:R-:W-:Y:S01]  /*5f40*/  FMUL.FTZ R45, R45, R8 ;  /* 0x000000082d2d7220 */ /* 0x000fe20000410000 */
[----:B------:R-:W-:Y:S01]  /*5f50*/  FADD.FTZ R43, R223, -R43 ;  /* 0x8000002bdf2b7221 */ /* 0x000fe20000010000 */
[----:B------:R1:W-:Y:S02]  /*5f60*/  STSM.16.M88.2 [R0+0x2c500], R24 ;  /* 0x02c5001800007844 */ /* 0x0003e40000000100 */
[--C-:B-1----:R-:W-:Y:S01]  /*5f70*/  FFMA.FTZ R25, R36, UR4, -R6.reuse ;  /* 0x0000000424197c23 */ /* 0x102fe20008010806 */
[--C-:B------:R-:W-:Y:S01]  /*5f80*/  FFMA.FTZ R24, R39, UR4, -R6.reuse ;  /* 0x0000000427187c23 */ /* 0x100fe20008010806 */
[--C-:B------:R-:W-:Y:S01]  /*5f90*/  FFMA.FTZ R39, R40, UR4, -R6.reuse ;  /* 0x0000000428277c23 */ /* 0x100fe20008010806 */
[--C-:B------:R-:W-:Y:S01]  /*5fa0*/  FFMA.FTZ R36, R41, UR4, -R6.reuse ;  /* 0x0000000429247c23 */ /* 0x100fe20008010806 */
[----:B------:R-:W-:Y:S01]  /*5fb0*/  FFMA.FTZ R41, R38, UR4, -R6 ;  /* 0x0000000426297c23 */ /* 0x000fe20008010806 */
[----:B------:R-:W-:Y:S01]  /*5fc0*/  FFMA.FTZ R40, -R9, R9, 1 ;  /* 0x3f80000009287423 */ /* 0x000fe20000010109 */
[----:B------:R-:W1:Y:S01]  /*5fd0*/  MUFU.EX2 R25, R25 ;  /* 0x0000001900197308 */ /* 0x000e620000000800 */
[----:B------:R-:W-:-:S02]  /*5fe0*/  VIADD R9, R17, 0x2c500 ;  /* 0x0002c50011097836 */ /* 0x000fc40000000000 */
[----:B------:R-:W-:-:S03]  /*5ff0*/  FMUL.FTZ R227, R227, R40 ;  /* 0x00000028e3e37220 */ /* 0x000fc60000410000 */
[----:B------:R-:W-:Y:S02]  /*6000*/  SHF.R.U32.HI R9, RZ, 0x4, R9 ;  /* 0x00000004ff097819 */ /* 0x000fe40000011609 */
[----:B------:R-:W2:Y:S02]  /*6010*/  MUFU.EX2 R24, R24 ;  /* 0x0000001800187308 */ /* 0x000ea40000000800 */
[----:B------:R-:W-:-:S04]  /*6020*/  LOP3.LUT R9, R9, 0x3fff, RZ, 0xc0, !PT ;  /* 0x00003fff09097812 */ /* 0x000fc800078ec0ff */
[----:B------:R-:W-:Y:S02]  /*6030*/  LOP3.LUT R9, R9, 0x80000, RZ, 0xfc, !PT ;  /* 0x0008000009097812 */ /* 0x000fe400078efcff */
[----:B------:R-:W3:Y:S01]  /*6040*/  MUFU.EX2 R39, R39 ;  /* 0x0000002700277308 */ /* 0x000ee20000000800 */
[----:B-1----:R-:W-:Y:S01]  /*6050*/  FMUL.FTZ R8, R25, R48 ;  /* 0x0000003019087220 */ /* 0x002fe20000410000 */
[----:B------:R-:W-:-:S03]  /*6060*/  R2UR UR58, R9 ;  /* 0x00000000093a72ca */ /* 0x000fc600000e0000 */
[----:B------:R-:W-:-:S03]  /*6070*/  FMUL.FTZ R8, R8, R11 ;  /* 0x0000000b08087220 */ /* 0x000fc60000410000 */
[----:B------:R-:W1:Y:S01]  /*6080*/  MUFU.EX2 R38, R33 ;  /* 0x0000002100267308 */ /* 0x000e620000000800 */
[C---:B--2---:R-:W-:Y:S01]  /*6090*/  FMUL.FTZ R11, R24.reuse, R49 ;  /* 0x00000031180b7220 */ /* 0x044fe20000410000 */
[----:B------:R-:W-:Y:S01]  /*60a0*/  FFMA.FTZ R49, -R29, R29, 1 ;  /* 0x3f8000001d317423 */ /* 0x000fe2000001011d */
[----:B------:R-:W-:Y:S02]  /*60b0*/  F2FP.F16.F32.PACK_AB R24, R24, R25 ;  /* 0x000000191818723e */ /* 0x000fe400000000ff */
[----:B------:R-:W-:-:S03]  /*60c0*/  FMUL.FTZ R11, R11, R12 ;  /* 0x0000000c0b0b7220 */ /* 0x000fc60000410000 */
[----:B------:R-:W2:Y:S01]  /*60d0*/  MUFU.EX2 R36, R36 ;  /* 0x0000002400247308 */ /* 0x000ea20000000800 */
[----:B---3--:R-:W-:-:S04]  /*60e0*/  FMUL.FTZ R12, R39, R52 ;  /* 0x00000034270c7220 */ /* 0x008fc80000410000 */
[----:B------:R-:W-:Y:S01]  /*60f0*/  FMUL.FTZ R12, R12, R15 ;  /* 0x0000000f0c0c7220 */ /* 0x000fe20000410000 */
[--C-:B------:R-:W-:Y:S01]  /*6100*/  FFMA.FTZ R15, R37, UR4, -R6.reuse ;  /* 0x00000004250f7c23 */ /* 0x100fe20008010806 */
[----:B------:R-:W-:Y:S01]  /*6110*/  FFMA.FTZ R37, -R23, R23, 1 ;  /* 0x3f80000017257423 */ /* 0x000fe20000010117 */
[----:B------:R-:W3:Y:S01]  /*6120*/  MUFU.EX2 R41, R41 ;  /* 0x0000002900297308 */ /* 0x000ee20000000800 */
[----:B-1----:R-:W-:Y:S01]  /*6130*/  FMUL.FTZ R33, R38, R217 ;  /* 0x000000d926217220 */ /* 0x002fe20000410000 */
[----:B------:R-:W-:Y:S01]  /*6140*/  FFMA.FTZ R6, R32, UR4, -R6 ;  /* 0x0000000420067c23 */ /* 0x000fe20008010806 */
[----:B------:R-:W-:Y:S02]  /*6150*/  MOV R217, UR59 ;  /* 0x0000003b00d97c02 */ /* 0x000fe40008000f00 */
[----:B------:R-:W-:Y:S01]  /*6160*/  FMUL.FTZ R33, R33, R26 ;  /* 0x0000001a21217220 */ /* 0x000fe20000410000 */
[----:B------:R-:W-:Y:S01]  /*6170*/  FSEL R26, R14, -INF , !P6 ;  /* 0xff8000000e1a7808 */ /* 0x000fe20007000000 */
[--C-:B------:R-:W-:Y:S01]  /*6180*/  FFMA.FTZ R14, R42, UR4, -R5.reuse ;  /* 0x000000042a0e7c23 */ /* 0x100fe20008010805 */
[----:B------:R-:W1:Y:S01]  /*6190*/  MUFU.EX2 R15, R15 ;  /* 0x0000000f000f7308 */ /* 0x000e620000000800 */
[----:B--2---:R-:W-:Y:S01]  /*61a0*/  FMUL.FTZ R23, R36, R53 ;  /* 0x0000003524177220 */ /* 0x004fe20000410000 */
[----:B------:R-:W-:Y:S01]  /*61b0*/  FSEL R42, R31, -INF , !P3 ;  /* 0xff8000001f2a7808 */ /* 0x000fe20005800000 */
[----:B------:R-:W-:Y:S01]  /*61c0*/  FFMA.FTZ R32, R26, UR4, -R5 ;  /* 0x000000041a207c23 */ /* 0x000fe20008010805 */
[----:B------:R-:W-:Y:S01]  /*61d0*/  FSEL R26, R21, -INF , !P1 ;  /* 0xff800000151a7808 */ /* 0x000fe20004800000 */
[----:B------:R-:W-:Y:S01]  /*61e0*/  FMUL.FTZ R23, R23, R20 ;  /* 0x0000001417177220 */ /* 0x000fe20000410000 */
[----:B------:R-:W-:Y:S01]  /*61f0*/  F2FP.F16.F32.PACK_AB R36, R36, R39 ;  /* 0x000000272424723e */ /* 0x000fe200000000ff */
[----:B------:R-:W-:Y:S01]  /*6200*/  FFMA.FTZ R31, -R31, R31, 1 ;  /* 0x3f8000001f1f7423 */ /* 0x000fe2000001011f */
[----:B------:R-:W2:Y:S01]  /*6210*/  MUFU.EX2 R29, R35 ;  /* 0x00000023001d7308 */ /* 0x000ea20000000800 */
[----:B---3--:R-:W-:Y:S01]  /*6220*/  FMUL.FTZ R216, R41, R216 ;  /* 0x000000d829d87220 */ /* 0x008fe20000410000 */
[----:B------:R-:W-:-:S02]  /*6230*/  F2FP.F16.F32.PACK_AB R38, R38, R41 ;  /* 0x000000292626723e */ /* 0x000fc400000000ff */
[----:B------:R-:W-:Y:S01]  /*6240*/  F2FP.F16.F32.PACK_AB R12, R23, R12 ;  /* 0x0000000c170c723e */ /* 0x000fe200000000ff */
[----:B------:R-:W-:Y:S01]  /*6250*/  FMUL.FTZ R20, R216, R37 ;  /* 0x00000025d8147220 */ /* 0x000fe20000410000 */
[----:B------:R-:W-:Y:S01]  /*6260*/  FFMA.FTZ R37, -R7, R7, 1 ;  /* 0x3f80000007257423 */ /* 0x000fe20000010107 */
[----:B------:R-:W-:Y:S01]  /*6270*/  MOV R216, UR58 ;  /* 0x0000003a00d87c02 */ /* 0x000fe20008000f00 */
[----:B------:R-:W3:Y:S01]  /*6280*/  MUFU.EX2 R32, R32 ;  /* 0x0000002000207308 */ /* 0x000ee20000000800 */
[----:B-1----:R-:W-:Y:S01]  /*6290*/  FMUL.FTZ R220, R15, R220 ;  /* 0x000000dc0fdc7220 */ /* 0x002fe20000410000 */
[----:B------:R-:W-:Y:S01]  /*62a0*/  FMUL.FTZ R44, R44, R37 ;  /* 0x000000252c2c7220 */ /* 0x000fe20000410000 */
[--C-:B------:R-:W-:Y:S01]  /*62b0*/  FFMA.FTZ R37, R26, UR4, -R5.reuse ;  /* 0x000000041a257c23 */ /* 0x100fe20008010805 */
[----:B------:R-:W-:Y:S01]  /*62c0*/  F2FP.F16.F32.PACK_AB R20, R33, R20 ;  /* 0x000000142114723e */ /* 0x000fe200000000ff */
[----:B------:R-:W-:Y:S01]  /*62d0*/  FMUL.FTZ R7, R220, R49 ;  /* 0x00000031dc077220 */ /* 0x000fe20000410000 */
[----:B------:R-:W-:Y:S01]  /*62e0*/  FFMA.FTZ R49, -R30, R30, 1 ;  /* 0x3f8000001e317423 */ /* 0x000fe2000001011e */
[C---:B------:R-:W-:Y:S01]  /*62f0*/  FSEL R30, R22.reuse, -INF , !P0 ;  /* 0xff800000161e7808 */ /* 0x040fe20004000000 */
[----:B------:R-:W-:Y:S01]  /*6300*/  MUFU.EX2 R14, R14 ;  /* 0x0000000e000e7308 */ /* 0x000fe20000000800 */
[----:B--2---:R-:W-:Y:S01]  /*6310*/  FMUL.FTZ R50, R29, R50 ;  /* 0x000000321d327220 */ /* 0x004fe20000410000 */
[----:B------:R-:W-:Y:S01]  /*6320*/  FFMA.FTZ R22, -R22, R22, 1 ;  /* 0x3f80000016167423 */ /* 0x000fe20000010116 */
[----:B------:R-:W-:Y:S01]  /*6330*/  F2FP.F16.F32.PACK_AB R44, R45, R44 ;  /* 0x0000002c2d2c723e */ /* 0x000fe200000000ff */
[----:B------:R-:W-:Y:S01]  /*6340*/  FFMA.FTZ R40, R30, UR4, -R5 ;  /* 0x000000041e287c23 */ /* 0x000fe20008010805 */
[----:B------:R-:W-:Y:S01]  /*6350*/  FFMA.FTZ R30, -R10, R10, 1 ;  /* 0x3f8000000a1e7423 */ /* 0x000fe2000001010a */
[----:B------:R-:W-:-:S02]  /*6360*/  FSEL R10, R27, -INF , !P5 ;  /* 0xff8000001b0a7808 */ /* 0x000fc40006800000 */
[----:B------:R-:W1:Y:S01]  /*6370*/  MUFU.EX2 R37, R37 ;  /* 0x0000002500257308 */ /* 0x000e620000000800 */
[----:B------:R-:W-:Y:S01]  /*6380*/  FMUL.FTZ R30, R47, R30 ;  /* 0x0000001e2f1e7220 */ /* 0x000fe20000410000 */
[--C-:B------:R-:W-:Y:S01]  /*6390*/  FFMA.FTZ R47, R42, UR4, -R5.reuse ;  /* 0x000000042a2f7c23 */ /* 0x100fe20008010805 */
[----:B------:R-:W-:Y:S01]  /*63a0*/  FSEL R42, R34, -INF , !P2 ;  /* 0xff800000222a7808 */ /* 0x000fe20005000000 */
[--C-:B------:R-:W-:Y:S01]  /*63b0*/  FFMA.FTZ R35, R10, UR4, -R5.reuse ;  /* 0x000000040a237c23 */ /* 0x100fe20008010805 */
[----:B------:R-:W-:Y:S01]  /*63c0*/  FMUL.FTZ R10, R50, R13 ;  /* 0x0000000d320a7220 */ /* 0x000fe20000410000 */
[C---:B---3--:R-:W-:Y:S01]  /*63d0*/  FMUL.FTZ R13, R32.reuse, R51 ;  /* 0x00000033200d7220 */ /* 0x048fe20000410000 */
[----:B------:R-:W-:Y:S01]  /*63e0*/  F2FP.F16.F32.PACK_AB R25, R32, R29 ;  /* 0x0000001d2019723e */ /* 0x000fe200000000ff */
[----:B------:R-:W2:Y:S01]  /*63f0*/  MUFU.EX2 R40, R40 ;  /* 0x0000002800287308 */ /* 0x000ea20000000800 */
[----:B------:R-:W-:Y:S01]  /*6400*/  FFMA.FTZ R42, R42, UR4, -R5 ;  /* 0x000000042a2a7c23 */ /* 0x000fe20008010805 */
[----:B------:R-:W-:Y:S01]  /*6410*/  FMUL.FTZ R13, R13, R46 ;  /* 0x0000002e0d0d7220 */ /* 0x000fe20000410000 */
[C---:B------:R-:W-:Y:S01]  /*6420*/  VIADD R5, R9.reuse, 0x80 ;  /* 0x0000008009057836 */ /* 0x040fe20000000000 */
[----:B------:R-:W-:Y:S01]  /*6430*/  STSM.16.M88.2 [R0+0x2cd00], R24 ;  /* 0x02cd001800007844 */ /* 0x000fe20000000100 */
[----:B------:R-:W-:Y:S01]  /*6440*/  VIADD R46, R9, 0x100 ;  /* 0x00000100092e7836 */ /* 0x000fe20000000000 */
[----:B------:R-:W-:-:S02]  /*6450*/  F2FP.F16.F32.PACK_AB R45, R30, R227 ;  /* 0x000000e31e2d723e */ /* 0x000fc400000000ff */
[----:B------:R-:W3:Y:S01]  /*6460*/  MUFU.EX2 R35, R35 ;  /* 0x0000002300237308 */ /* 0x000ee20000000800 */
[----:B------:R-:W-:Y:S01]  /*6470*/  R2UR UR4, R5 ;  /* 0x00000000050472ca */ /* 0x000fe200000e0000 */
[----:B-1----:R-:W-:Y:S01]  /*6480*/  FMUL.FTZ R5, R37, R54 ;  /* 0x0000003625057220 */ /* 0x002fe20000410000 */
[----:B------:R-:W-:Y:S01]  /*6490*/  R2UR UR5, R46 ;  /* 0x000000002e0572ca */ /* 0x000fe200000e0000 */
[----:B------:R-:W-:Y:S01]  /*64a0*/  FFMA.FTZ R46, -R21, R21, 1 ;  /* 0x3f800000152e7423 */ /* 0x000fe20000010115 */
[----:B------:R-:W-:Y:S01]  /*64b0*/  VIADD R21, R9, 0x180 ;  /* 0x0000018009157836 */ /* 0x000fe20000000000 */
[----:B------:R-:W-:Y:S02]  /*64c0*/  F2FP.F16.F32.PACK_AB R29, R13, R10 ;  /* 0x0000000a0d1d723e */ /* 0x000fe400000000ff */
[----:B------:R-:W1:Y:S01]  /*64d0*/  MUFU.EX2 R6, R6 ;  /* 0x0000000600067308 */ /* 0x000e620000000800 */
[C---:B--2---:R-:W-:Y:S01]  /*64e0*/  FMUL.FTZ R55, R40.reuse, R55 ;  /* 0x0000003728377220 */ /* 0x044fe20000410000 */
[----:B------:R-:W-:Y:S01]  /*64f0*/  FMUL.FTZ R5, R5, R46 ;  /* 0x0000002e05057220 */ /* 0x000fe20000410000 */
[----:B------:R-:W-:-:S02]  /*6500*/  F2FP.F16.F32.PACK_AB R37, R40, R37 ;  /* 0x000000252825723e */ /* 0x000fc400000000ff */
[----:B------:R-:W-:Y:S01]  /*6510*/  FMUL.FTZ R46, R55, R22 ;  /* 0x00000016372e7220 */ /* 0x000fe20000410000 */
[----:B------:R-:W-:Y:S01]  /*6520*/  FFMA.FTZ R22, -R27, R27, 1 ;  /* 0x3f8000001b167423 */ /* 0x000fe2000001011b */
[----:B------:R-:W-:Y:S01]  /*6530*/  FFMA.FTZ R27, -R28, R28, 1 ;  /* 0x3f8000001c1b7423 */ /* 0x000fe2000001011c */
[----:B------:R-:W2:Y:S01]  /*6540*/  MUFU.EX2 R47, R47 ;  /* 0x0000002f002f7308 */ /* 0x000ea20000000800 */
[----:B------:R-:W-:Y:S01]  /*6550*/  FFMA.FTZ R28, -R34, R34, 1 ;  /* 0x3f800000221c7423 */ /* 0x000fe20000010122 */
[C---:B------:R-:W-:Y:S01]  /*6560*/  FMUL.FTZ R34, R14.reuse, R219 ;  /* 0x000000db0e227220 */ /* 0x040fe20000410000 */
[----:B---3--:R-:W-:Y:S01]  /*6570*/  F2FP.F16.F32.PACK_AB R39, R14, R35 ;  /* 0x000000230e27723e */ /* 0x008fe200000000ff */
[----:B------:R-:W-:Y:S01]  /*6580*/  STSM.16.M88.2 [R0+0x2d500], R36 ;  /* 0x02d5002400007844 */ /* 0x000fe20000000100 */
[----:B------:R-:W-:Y:S01]  /*6590*/  R2UR UR6, R21 ;  /* 0x00000000150672ca */ /* 0x000fe200000e0000 */
[----:B------:R-:W-:Y:S01]  /*65a0*/  FMUL.FTZ R21, R35, R218 ;  /* 0x000000da23157220 */ /* 0x000fe20000410000 */
[----:B------:R-:W-:Y:S01]  /*65b0*/  FMUL.FTZ R34, R34, R27 ;  /* 0x0000001b22227220 */ /* 0x000fe20000410000 */
[----:B------:R-:W3:Y:S01]  /*65c0*/  MUFU.EX2 R42, R42 ;  /* 0x0000002a002a7308 */ /* 0x000ee20000000800 */
[----:B-1----:R-:W-:Y:S01]  /*65d0*/  F2FP.F16.F32.PACK_AB R14, R6, R15 ;  /* 0x0000000f060e723e */ /* 0x002fe200000000ff */
[----:B------:R-:W-:Y:S01]  /*65e0*/  STSM.16.M88.2 [R0+0x2dd00], R38 ;  /* 0x02dd002600007844 */ /* 0x000fe20000000100 */
[----:B------:R-:W-:Y:S01]  /*65f0*/  FMUL.FTZ R21, R21, R22 ;  /* 0x0000001615157220 */ /* 0x000fe20000410000 */
[----:B------:R-:W-:-:S02]  /*6600*/  IMAD R22, R4, 0x2000, R17 ;  /* 0x0000200004167824 */ /* 0x000fc400078e0211 */
[----:B------:R-:W-:Y:S01]  /*6610*/  FMUL.FTZ R26, R6, R221 ;  /* 0x000000dd061a7220 */ /* 0x000fe20000410000 */
[----:B------:R-:W-:Y:S01]  /*6620*/  F2FP.F16.F32.PACK_AB R13, R46, R5 ;  /* 0x000000052e0d723e */ /* 0x000fe200000000ff */
[----:B------:R-:W-:Y:S01]  /*6630*/  VIADD R5, R9, 0x200 ;  /* 0x0000020009057836 */ /* 0x000fe20000000000 */
[----:B------:R-:W-:Y:S01]  /*6640*/  F2FP.F16.F32.PACK_AB R21, R34, R21 ;  /* 0x000000152215723e */ /* 0x000fe200000000ff */
[----:B------:R-:W-:Y:S02]  /*6650*/  VIADD R6, R22, 0x24100 ;  /* 0x0002410016067836 */ /* 0x000fe40000000000 */
[----:B--2---:R-:W-:Y:S01]  /*6660*/  FMUL.FTZ R222, R47, R222 ;  /* 0x000000de2fde7220 */ /* 0x004fe20000410000 */
[----:B------:R-:W-:Y:S01]  /*6670*/  FMUL.FTZ R26, R26, R49 ;  /* 0x000000311a1a7220 */ /* 0x000fe20000410000 */
[----:B------:R-:W-:Y:S01]  /*6680*/  R2UR UR7, R5 ;  /* 0x00000000050772ca */ /* 0x000fe200000e0000 */
[----:B------:R-:W-:Y:S01]  /*6690*/  UMOV UR10, UR4 ;  /* 0x00000004000a7c82 */ /* 0x000fe20008000000 */
[----:B------:R-:W-:Y:S01]  /*66a0*/  SHF.R.U32.HI R6, RZ, 0x4, R6 ;  /* 0x00000004ff067819 */ /* 0x000fe20000011606 */
[----:B------:R-:W-:Y:S01]  /*66b0*/  FMUL.FTZ R27, R222, R31 ;  /* 0x0000001fde1b7220 */ /* 0x000fe20000410000 */
[----:B------:R-:W-:Y:S01]  /*66c0*/  F2FP.F16.F32.PACK_AB R26, R26, R7 ;  /* 0x000000071a1a723e */ /* 0x000fe200000000ff */
[C---:B---3--:R-:W-:Y:S01]  /*66d0*/  FMUL.FTZ R43, R42.reuse, R43 ;  /* 0x0000002b2a2b7220 */ /* 0x048fe20000410000 */
[----:B------:R-:W-:Y:S01]  /*66e0*/  F2FP.F16.F32.PACK_AB R15, R42, R47 ;  /* 0x0000002f2a0f723e */ /* 0x000fe200000000ff */
[----:B------:R-:W-:Y:S01]  /*66f0*/  UMOV UR12, UR10 ;  /* 0x0000000a000c7c82 */ /* 0x000fe20008000000 */
[----:B------:R-:W-:Y:S01]  /*6700*/  UMOV UR18, UR6 ;  /* 0x0000000600127c82 */ /* 0x000fe20008000000 */
[----:B------:R-:W-:Y:S01]  /*6710*/  FMUL.FTZ R48, R43, R28 ;  /* 0x0000001c2b307220 */ /* 0x000fe20000410000 */
[----:B------:R-:W-:Y:S01]  /*6720*/  F2FP.F16.F32.PACK_AB R28, R11, R8 ;  /* 0x000000080b1c723e */ /* 0x000fe200000000ff */
[----:B------:R1:W-:Y:S01]  /*6730*/  STSM.16.M88.2 [R0+0x2e500], R14 ;  /* 0x02e5000e00007844 */ /* 0x0003e20000000100 */
[----:B------:R-:W-:Y:S01]  /*6740*/  LOP3.LUT R8, R6, 0x3fff, RZ, 0xc0, !PT ;  /* 0x00003fff06087812 */ /* 0x000fe200078ec0ff */
[C---:B------:R-:W-:Y:S01]  /*6750*/  VIADD R6, R9.reuse, 0x10 ;  /* 0x0000001009067836 */ /* 0x040fe20000000000 */
[----:B------:R-:W-:Y:S01]  /*6760*/  F2FP.F16.F32.PACK_AB R27, R48, R27 ;  /* 0x0000001b301b723e */ /* 0x000fe200000000ff */
[----:B------:R2:W-:Y:S06]  /*6770*/  MEMBAR.ALL.CTA ;  /* 0x0000000000007992 */ /* 0x0005ec0000008000 */
[----:B--2---:R-:W2:Y:S01]  /*6780*/  FENCE.VIEW.ASYNC.S ;  /* 0x00000000000073c6 */ /* 0x004ea20000000000 */
[C---:B------:R-:W-:Y:S01]  /*6790*/  R2UR UR56, R8.reuse ;  /* 0x00000000083872ca */ /* 0x040fe200000e0000 */
[----:B------:R-:W-:Y:S01]  /*67a0*/  VIADD R5, R8, 0x80 ;  /* 0x0000008008057836 */ /* 0x000fe20000000000 */
[----:B------:R-:W-:Y:S01]  /*67b0*/  R2UR UR50, R6 ;  /* 0x00000000063272ca */ /* 0x000fe200000e0000 */
[----:B------:R-:W-:-:S03]  /*67c0*/  VIADD R6, R9, 0x110 ;  /* 0x0000011009067836 */ /* 0x000fc60000000000 */
[----:B------:R-:W-:Y:S01]  /*67d0*/  R2UR UR48, R5 ;  /* 0x00000000053072ca */ /* 0x000fe200000e0000 */
[C---:B------:R-:W-:Y:S02]  /*67e0*/  VIADD R5, R9.reuse, 0x90 ;  /* 0x0000009009057836 */ /* 0x040fe40000000000 */
[----:B-1----:R-:W-:Y:S02]  /*67f0*/  VIADD R14, R8, 0x180 ;  /* 0x00000180080e7836 */ /* 0x002fe40000000000 */
[----:B------:R-:W-:Y:S01]  /*6800*/  VIADD R15, R9, 0x30 ;  /* 0x00000030090f7836 */ /* 0x000fe20000000000 */
[----:B------:R-:W-:Y:S01]  /*6810*/  R2UR UR4, R5 ;  /* 0x00000000050472ca */ /* 0x000fe200000e0000 */
[----:B------:R-:W-:Y:S01]  /*6820*/  UMOV UR8, UR56 ;  /* 0x0000003800087c82 */ /* 0x000fe20008000000 */
[----:B------:R-:W-:Y:S01]  /*6830*/  UMOV UR16, UR56 ;  /* 0x0000003800107c82 */ /* 0x000fe20008000000 */
[----:B------:R-:W-:-:S04]  /*6840*/  VIADD R5, R9, 0x190 ;  /* 0x0000019009057836 */ /* 0x000fc80000000000 */
[----:B------:R-:W-:Y:S01]  /*6850*/  UMOV UR52, UR48 ;  /* 0x0000003000347c82 */ /* 0x000fe20008000000 */
[----:B------:R-:W-:Y:S01]  /*6860*/  R2UR UR54, R5 ;  /* 0x00000000053672ca */ /* 0x000fe200000e0000 */
[----:B------:R-:W-:Y:S01]  /*6870*/  VIADD R5, R9, 0x210 ;  /* 0x0000021009057836 */ /* 0x000fe20000000000 */
[----:B------:R-:W-:Y:S01]  /*6880*/  UMOV UR44, UR48 ;  /* 0x00000030002c7c82 */ /* 0x000fe20008000000 */
[----:B--2---:R-:W-:Y:S03]  /*6890*/  BAR.SYNC.DEFER_BLOCKING 0x9, 0x100 ;  /* 0x0244000000007b1d */ /* 0x004fe60000010000 */
        /* <DEDUP_REMOVED lines=8> */
[----:B------:R-:W-:Y:S01]  /*6920*/  UMOV UR40, UR28 ;  /* 0x0000001c00287c82 */ /* 0x000fe20008000000 */
[----:B------:R-:W-:Y:S01]  /*6930*/  STSM.16.M88.2 [R0+0x2ed00], R44 ;  /* 0x02ed002c00007844 */ /* 0x000fe20000000100 */
[----:B------:R-:W-:Y:S01]  /*6940*/  UMOV UR36, UR28 ;  /* 0x0000001c00247c82 */ /* 0x000fe20008000000 */
[----:B------:R-:W-:Y:S01]  /*6950*/  UMOV UR32, UR28 ;  /* 0x0000001c00207c82 */ /* 0x000fe20008000000 */
[----:B------:R-:W-:Y:S01]  /*6960*/  R2UR UR26, R5 ;  /* 0x00000000051a72ca */ /* 0x000fe200000e0000 */
[----:B------:R-:W-:Y:S01]  /*6970*/  STSM.16.M88.2 [R0+0x2f500], R28 ;  /* 0x02f5001c00007844 */ /* 0x000fe20000000100 */
[----:B------:R-:W-:Y:S01]  /*6980*/  UMOV UR24, UR28 ;  /* 0x0000001c00187c82 */ /* 0x000fe20008000000 */
[----:B------:R-:W-:Y:S02]  /*6990*/  IMAD R5, R4, 0x2800, R17 ;  /* 0x0000280004057824 */ /* 0x000fe400078e0211 */
[----:B------:R-:W-:Y:S03]  /*69a0*/  STSM.16.M88.2 [R0+0x2fd00], R12 ;  /* 0x02fd000c00007844 */ /* 0x000fe60000000100 */
[----:B------:R-:W-:Y:S01]  /*69b0*/  SHF.R.U32.HI R5, RZ, 0x4, R5 ;  /* 0x00000004ff057819 */ /* 0x000fe20000011605 */
[----:B------:R1:W-:Y:S03]  /*69c0*/  STSM.16.M88.2 [R0+0x30500], R20 ;  /* 0x0305001400007844 */ /* 0x0003e60000000100 */
[----:B------:R-:W-:Y:S01]  /*69d0*/  LOP3.LUT R5, R5, 0x3fff, RZ, 0xc0, !PT ;  /* 0x00003fff05057812 */ /* 0x000fe200078ec0ff */
[----:B------:R2:W-:Y:S01]  /*69e0*/  STSM.16.M88.2 [R0+0x30d00], R26 ;  /* 0x030d001a00007844 */ /* 0x0005e20000000100 */
[----:B------:R-:W-:-:S06]  /*69f0*/  WARPGROUP.ARRIVE ;  /* 0x00000000000079c5 */ /* 0x000fcc0000000000 */
[----:B------:R-:W-:Y:S01]  /*6a00*/  HGMMA.64x16x16.F32 R56, gdesc[UR56].tnspA.tnspB, R56 ;  /* 0x60200000383879f0 */ /* 0x000fe20008700838 */
[----:B-1----:R-:W-:-:S03]  /*6a10*/  VIADD R20, R9, 0xb0 ;  /* 0x000000b009147836 */ /* 0x002fc60000000000 */
[----:B------:R-:W-:Y:S01]  /*6a20*/  HGMMA.64x16x16.F32 R64, gdesc[UR8].tnspA.tnspB, R64 ;  /* 0x60200000084079f0 */ /* 0x000fe20008700840 */
[----:B------:R-:W-:Y:S01]  /*6a30*/  UMOV UR8, UR56 ;  /* 0x0000003800087c82 */ /* 0x000fe20008000000 */
[----:B------:R-:W-:Y:S01]  /*6a40*/  UMOV UR9, UR57 ;  /* 0x0000003900097c82 */ /* 0x000fe20008000000 */
[----:B------:R-:W-:Y:S01]  /*6a50*/  UMOV UR10, UR5 ;  /* 0x00000005000a7c82 */ /* 0x000fe20008000000 */
[----:B------:R-:W-:Y:S01]  /*6a60*/  UMOV UR11, 0x40 ;  /* 0x00000040000b7882 */ /* 0x000fe20000000000 */
[----:B------:R-:W-:Y:S01]  /*6a70*/  R2UR UR5, R6 ;  /* 0x00000000060572ca */ /* 0x000fe200000e0000 */
[----:B------:R-:W-:Y:S01]  /*6a80*/  HGMMA.64x16x16.F32 R72, gdesc[UR8].tnspA.tnspB, R72 ;  /* 0x60200000084879f0 */ /* 0x000fe20008700848 */
[----:B------:R-:W-:Y:S01]  /*6a90*/  UMOV UR8, UR18 ;  /* 0x0000001200087c82 */ /* 0x000fe20008000000 */
[----:B------:R-:W-:Y:S01]  /*6aa0*/  UMOV UR9, UR19 ;  /* 0x0000001300097c82 */ /* 0x000fe20008000000 */
[C---:B------:R-:W-:Y:S01]  /*6ab0*/  VIADD R6, R9.reuse, 0x20 ;  /* 0x0000002009067836 */ /* 0x040fe20000000000 */
        /* <DEDUP_REMOVED lines=14> */
[----:B------:R-:W-:Y:S01]  /*6ba0*/  R2UR UR30, R6 ;  /* 0x00000000061e72ca */ /* 0x000fe200000e0000 */
[----:B------:R-:W-:Y:S01]  /*6bb0*/  VIADD R6, R9, 0x120 ;  /* 0x0000012009067836 */ /* 0x000fe20000000000 */
[----:B------:R-:W-:Y:S01]  /*6bc0*/  MOV R7, UR56 ;  /* 0x0000003800077c02 */ /* 0x000fe20008000f00 */
[----:B------:R-:W-:Y:S01]  /*6bd0*/  UMOV UR56, UR12 ;  /* 0x0000000c00387c82 */ /* 0x000fe20008000000 */
[----:B------:R-:W-:Y:S01]  /*6be0*/  MOV R220, UR57 ;  /* 0x0000003900dc7c02 */ /* 0x000fe20008000f00 */
[----:B------:R-:W-:Y:S01]  /*6bf0*/  UMOV UR57, UR13 ;  /* 0x0000000d00397c82 */ /* 0x000fe20008000000 */
[----:B------:R-:W-:Y:S01]  /*6c00*/  R2UR UR38, R6 ;  /* 0x00000000062672ca */ /* 0x000fe200000e0000 */
[----:B------:R-:W-:Y:S01]  /*6c10*/  VIADD R6, R17, 0x2ed00 ;  /* 0x0002ed0011067836 */ /* 0x000fe20000000000 */
[----:B------:R-:W-:-:S02]  /*6c20*/  MOV R12, UR56 ;  /* 0x00000038000c7c02 */ /* 0x000fc40008000f00 */
[----:B------:R-:W-:Y:S01]  /*6c30*/  MOV R13, UR57 ;  /* 0x00000039000d7c02 */ /* 0x000fe20008000f00 */
[----:B------:R-:W-:Y:S01]  /*6c40*/  UMOV UR57, 0x40000040 ;  /* 0x4000004000397882 */ /* 0x000fe20000000000 */
[----:B------:R-:W-:-:S04]  /*6c50*/  SHF.R.U32.HI R6, RZ, 0x4, R6 ;  /* 0x00000004ff067819 */ /* 0x000fc80000011606 */
[----:B------:R-:W-:-:S04]  /*6c60*/  LOP3.LUT R23, R6, 0x3fff, RZ, 0xc0, !PT ;  /* 0x00003fff06177812 */ /* 0x000fc800078ec0ff */
[----:B------:R-:W-:Y:S01]  /*6c70*/  LOP3.LUT R6, R23, 0x400000, RZ, 0xfc, !PT ;  /* 0x0040000017067812 */ /* 0x000fe200078efcff */
[----:B------:R-:W-:Y:S03]  /*6c80*/  HGMMA.64x16x16.F32 R56, gdesc[UR48].tnspA.tnspB, R56 ;  /* 0x60200000303879f0 */ /* 0x000fe60008700838 */
[----:B------:R-:W-:Y:S01]  /*6c90*/  R2UR UR4, R6 ;  /* 0x00000000060472ca */ /* 0x000fe200000e0000 */
[----:B------:R-:W-:Y:S01]  /*6ca0*/  HGMMA.64x16x16.F32 R64, gdesc[UR16].tnspA.tnspB, R64 ;  /* 0x60200000104079f0 */ /* 0x000fe20008700840 */
[----:B------:R-:W-:Y:S01]  /*6cb0*/  UMOV UR16, UR48 ;  /* 0x0000003000107c82 */ /* 0x000fe20008000000 */
[----:B------:R-:W-:Y:S01]  /*6cc0*/  UMOV UR17, UR49 ;  /* 0x0000003100117c82 */ /* 0x000fe20008000000 */
[----:B------:R-:W-:Y:S01]  /*6cd0*/  UMOV UR18, UR5 ;  /* 0x0000000500127c82 */ /* 0x000fe20008000000 */
[----:B------:R-:W-:Y:S01]  /*6ce0*/  UMOV UR19, 0x40 ;  /* 0x0000004000137882 */ /* 0x000fe20000000000 */
[----:B------:R-:W-:Y:S01]  /*6cf0*/  UMOV UR58, UR18 ;  /* 0x00000012003a7c82 */ /* 0x000fe20008000000 */
[----:B------:R-:W-:Y:S01]  /*6d00*/  HGMMA.64x16x16.F32 R72, gdesc[UR16].tnspA.tnspB, R72 ;  /* 0x60200000104879f0 */ /* 0x000fe20008700848 */
[----:B------:R-:W-:Y:S01]  /*6d10*/  MOV R219, UR58 ;  /* 0x0000003a00db7c02 */ /* 0x000fe20008000f00 */
[----:B------:R-:W-:Y:S01]  /*6d20*/  UMOV UR58, UR6 ;  /* 0x00000006003a7c82 */ /* 0x000fe20008000000 */
[----:B------:R-:W-:Y:S01]  /*6d30*/  R2UR UR18, R20 ;  /* 0x00000000141272ca */ /* 0x000fe200000e0000 */
[----:B------:R-:W-:Y:S01]  /*6d40*/  HGMMA.64x16x16.F32 R80, gdesc[UR52].tnspA.tnspB, R80 ;  /* 0x60200000345079f0 */ /* 0x000fe20008700850 */
[----:B------:R-:W-:Y:S01]  /*6d50*/  MOV R10, UR58 ;  /* 0x0000003a000a7c02 */ /* 0x000fe20008000f00 */
[----:B------:R-:W-:Y:S01]  /*6d60*/  UMOV UR52, UR8 ;  /* 0x0000000800347c82 */ /* 0x000fe20008000000 */
[----:B------:R-:W-:Y:S01]  /*6d70*/  UMOV UR58, UR10 ;  /* 0x0000000a003a7c82 */ /* 0x000fe20008000000 */
[----:B------:R-:W-:Y:S01]  /*6d80*/  R2UR UR8, R14 ;  /* 0x000000000e0872ca */ /* 0x000fe200000e0000 */
[----:B------:R-:W-:Y:S01]  /*6d90*/  VIADD R14, R9, 0x130 ;  /* 0x00000130090e7836 */ /* 0x000fe20000000000 */
[----:B------:R-:W-:Y:S01]  /*6da0*/  HGMMA.64x16x16.F32 R88, gdesc[UR44].tnspA.tnspB, R88 ;  /* 0x602000002c5879f0 */ /* 0x000fe20008700858 */
[----:B------:R-:W-:Y:S01]  /*6db0*/  R2UR UR10, R15 ;  /* 0x000000000f0a72ca */ /* 0x000fe200000e0000 */
[----:B------:R-:W-:Y:S01]  /*6dc0*/  VIADD R15, R9, 0x1b0 ;  /* 0x000001b0090f7836 */ /* 0x000fe20000000000 */
[----:B------:R-:W-:Y:S01]  /*6dd0*/  R2UR UR5, R5 ;  /* 0x00000000050572ca */ /* 0x000fe200000e0000 */
[----:B------:R-:W-:Y:S01]  /*6de0*/  VIADD R9, R9, 0x230 ;  /* 0x0000023009097836 */ /* 0x000fe20000000000 */
[----:B------:R-:W-:Y:S01]  /*6df0*/  R2UR UR22, R14 ;  /* 0x000000000e1672ca */ /* 0x000fe200000e0000 */
[----:B------:R-:W-:Y:S01]  /*6e00*/  UMOV UR59, UR19 ;  /* 0x00000013003b7c82 */ /* 0x000fe20008000000 */
[----:B------:R-:W-:Y:S01]  /*6e10*/  R2UR UR14, R15 ;  /* 0x000000000f0e72ca */ /* 0x000fe200000e0000 */
[----:B------:R-:W-:Y:S01]  /*6e20*/  UMOV UR53, UR9 ;  /* 0x0000000900357c82 */ /* 0x000fe20008000000 */
[----:B------:R-:W-:Y:S01]  /*6e30*/  R2UR UR6, R9 ;  /* 0x00000000090672ca */ /* 0x000fe200000e0000 */
[----:B------:R-:W-:Y:S01]  /*6e40*/  UMOV UR9, 0x40000040 ;  /* 0x4000004000097882 */ /* 0x000fe20000000000 */
[----:B------:R-:W-:Y:S01]  /*6e50*/  MOV R218, UR59 ;  /* 0x0000003b00da7c02 */ /* 0x000fe20008000f00 */
[----:B------:R-:W-:Y:S01]  /*6e60*/  UMOV UR59, UR7 ;  /* 0x00000007003b7c82 */ /* 0x000fe20008000000 */
[----:B------:R-:W-:Y:S01]  /*6e70*/  UMOV UR16, UR8 ;  /* 0x0000000800107c82 */ /* 0x000fe20008000000 */
[----:B------:R-:W-:Y:S01]  /*6e80*/  MOV R11, UR59 ;  /* 0x0000003b000b7c02 */ /* 0x000fe20008000f00 */
[----:B------:R-:W-:Y:S01]  /*6e90*/  UMOV UR59, UR11 ;  /* 0x0000000b003b7c82 */ /* 0x000fe20008000000 */
[----:B------:R-:W-:Y:S01]  /*6ea0*/  UMOV UR11, 0x40 ;  /* 0x00000040000b7882 */ /* 0x000fe20000000000 */
[----:B------:R-:W-:Y:S01]  /*6eb0*/  UMOV UR17, UR9 ;  /* 0x0000000900117c82 */ /* 0x000fe20008000000 */
[----:B------:R-:W-:Y:S01]  /*6ec0*/  UMOV UR19, 0x40 ;  /* 0x0000004000137882 */ /* 0x000fe20000000000 */
[----:B------:R-:W-:Y:S01]  /*6ed0*/  MOV R221, UR58 ;  /* 0x0000003a00dd7c02 */ /* 0x000fe20008000f00 */
        /* <DEDUP_REMOVED lines=9> */
[----:B------:R-:W-:Y:S01]  /*6f70*/  MOV R222, UR59 ;  /* 0x0000003b00de7c02 */ /* 0x000fe20008000f00 */
[----:B------:R-:W-:Y:S01]  /*6f80*/  UMOV UR59, 0x8 ;  /* 0x00000008003b7882 */ /* 0x000fe20000000000 */
[----:B------:R-:W-:Y:S01]  /*6f90*/  VIADD R9, R5, 0x80 ;  /* 0x0000008005097836 */ /* 0x000fe20000000000 */
[----:B------:R-:W-:Y:S01]  /*6fa0*/  HGMMA.64x16x16.F32 R56, gdesc[UR28].tnspA.tnspB, R56 ;  /* 0x602000001c3879f0 */ /* 0x000fe20008700838 */
[----:B------:R-:W-:Y:S01]  /*6fb0*/  VIADD R14, R6, 0x80 ;  /* 0x00000080060e7836 */ /* 0x000fe20000000000 */
[----:B------:R-:W-:Y:S01]  /*6fc0*/  UMOV UR29, 0x40000040 ;  /* 0x40000040001d7882 */ /* 0x000fe20000000000 */
[----:B------:R-:W-:Y:S01]  /*6fd0*/  IMAD.U32 R20, RZ, RZ, UR58 ;  /* 0x0000003aff147e24 */ /* 0x000fe2000f8e00ff */
[----:B------:R-:W-:Y:S01]  /*6fe0*/  HGMMA.64x16x16.F32 R64, gdesc[UR40].tnspA.tnspB, R64 ;  /* 0x60200000284079f0 */ /* 0x000fe20008700840 */
[----:B------:R-:W-:Y:S01]  /*6ff0*/  IMAD.U32 R21, RZ, RZ, UR59 ;  /* 0x0000003bff157e24 */ /* 0x000fe2000f8e00ff */
[----:B------:R-:W-:Y:S01]  /*7000*/  UMOV UR40, UR52 ;  /* 0x0000003400287c82 */ /* 0x000fe20008000000 */
[----:B------:R-:W-:Y:S01]  /*7010*/  UMOV UR41, UR53 ;  /* 0x0000003500297c82 */ /* 0x000fe20008000000 */
[----:B------:R-:W-:Y:S04]  /*7020*/  HGMMA.64x16x16.F32 R72, gdesc[UR36].tnspA.tnspB, R72 ;  /* 0x60200000244879f0 */ /* 0x000fe80008700848 */
[----:B------:R-:W-:Y:S04]  /*7030*/  HGMMA.64x16x16.F32 R80, gdesc[UR32].tnspA.tnspB, R80 ;  /* 0x60200000205079f0 */ /* 0x000fe80008700850 */
[----:B------:R-:W-:Y:S01]  /*7040*/  HGMMA.64x16x16.F32 R88, gdesc[UR24].tnspA.tnspB, R88 ;  /* 0x60200000185879f0 */ /* 0x000fe20008700858 */
[----:B------:R-:W-:-:S03]  /*7050*/  UMOV UR25, UR29 ;  /* 0x0000001d00197c82 */ /* 0x000fc60008000000 */
[----:B------:R-:W-:Y:S01]  /*7060*/  HGMMA.64x16x16.F32 R56, gdesc[UR8].tnspA.tnspB, R56 ;  /* 0x60200000083879f0 */ /* 0x000fe20008700838 */
[----:B------:R-:W-:-:S03]  /*7070*/  UMOV UR9, 0x40000040 ;  /* 0x4000004000097882 */ /* 0x000fc60000000000 */
[----:B------:R-:W-:Y:S01]  /*7080*/  HGMMA.64x16x16.F32 R64, gdesc[UR16].tnspA.tnspB, R64 ;  /* 0x60200000104079f0 */ /* 0x000fe20008700840 */
[----:B------:R-:W-:-:S03]  /*7090*/  UMOV UR17, UR9 ;  /* 0x0000000900117c82 */ /* 0x000fc60008000000 */
        /* <DEDUP_REMOVED lines=10> */
[----:B-1----:R-:W-:Y:S06]  /*7140*/  BAR.SYNC.DEFER_BLOCKING 0x9, 0x100 ;  /* 0x0244000000007b1d */ /* 0x002fec0000010000 */
[----:B--2---:R-:W-:-:S06]  /*7150*/  WARPGROUP.ARRIVE ;  /* 0x00000000000079c5 */ /* 0x004fcc0000000000 */
[----:B------:R-:W-:Y:S01]  /*7160*/  HGMMA.64x64x16.F32 R24, gdesc[UR56].tnspA, RZ, !UPT ;  /* 0x20e00000381879f0 */ /* 0x000fe2000c7008ff */
[----:B------:R-:W-:Y:S01]  /*7170*/  UMOV UR56, UR4 ;  /* 0x0000000400387c82 */ /* 0x000fe20008000000 */
[----:B------:R-:W-:Y:S01]  /*7180*/  UMOV UR57, 0x40000040 ;  /* 0x4000004000397882 */ /* 0x000fe20000000000 */
[----:B------:R-:W-:Y:S01]  /*7190*/  UMOV UR58, UR5 ;  /* 0x00000005003a7c82 */ /* 0x000fe20008000000 */
[----:B------:R-:W-:Y:S01]  /*71a0*/  UMOV UR59, 0x8 ;  /* 0x00000008003b7882 */ /* 0x000fe20000000000 */
[----:B------:R-:W-:Y:S01]  /*71b0*/  IMAD.U32 R14, RZ, RZ, UR58 ;  /* 0x0000003aff0e7e24 */ /* 0x000fe2000f8e00ff */
[----:B------:R-:W-:Y:S01]  /*71c0*/  R2UR UR4, R9 ;  /* 0x00000000090472ca */ /* 0x000fe200000e0000 */
[----:B------:R-:W-:Y:S02]  /*71d0*/  IMAD.U32 R15, RZ, RZ, UR59 ;  /* 0x0000003bff0f7e24 */ /* 0x000fe4000f8e00ff */
[----:B------:R-:W-:Y:S01]  /*71e0*/  VIADD R9, R5, 0x180 ;  /* 0x0000018005097836 */ /* 0x000fe20000000000 */
[----:B------:R-:W-:Y:S01]  /*71f0*/  HGMMA.64x64x16.F32 R24, gdesc[UR56].tnspA, R24 ;  /* 0x20e00000381879f0 */ /* 0x000fe20008700818 */
[----:B------:R-:W-:Y:S01]  /*7200*/  R2UR UR56, R12 ;  /* 0x000000000c3872ca */ /* 0x000fe200000e0000 */
[----:B------:R-:W-:Y:S01]  /*7210*/  VIADD R12, R6, 0x100 ;  /* 0x00000100060c7836 */ /* 0x000fe20000000000 */
[----:B------:R-:W-:-:S02]  /*7220*/  R2UR UR59, R222 ;  /* 0x00000000de3b72ca */ /* 0x000fc400000e0000 */
[----:B------:R-:W-:Y:S02]  /*7230*/  R2UR UR58, R221 ;  /* 0x00000000dd3a72ca */ /* 0x000fe400000e0000 */
[----:B------:R-:W-:Y:S02]  /*7240*/  R2UR UR57, R13 ;  /* 0x000000000d3972ca */ /* 0x000fe400000e0000 */
[----:B------:R-:W-:-:S05]  /*7250*/  R2UR UR5, R12 ;  /* 0x000000000c0572ca */ /* 0x000fca00000e0000 */
[----:B------:R-:W-:Y:S01]  /*7260*/  UMOV UR32, UR56 ;  /* 0x0000003800207c82 */ /* 0x000fe20008000000 */
[----:B------:R-:W-:Y:S01]  /*7270*/  UMOV UR56, UR4 ;  /* 0x0000000400387c82 */ /* 0x000fe20008000000 */
[----:B------:R-:W-:Y:S01]  /*7280*/  UMOV UR37, UR59 ;  /* 0x0000003b00257c82 */ /* 0x000fe20008000000 */
[----:B------:R-:W-:Y:S01]  /*7290*/  UMOV UR59, 0x8 ;  /* 0x00000008003b7882 */ /* 0x000fe20000000000 */
[----:B------:R-:W-:Y:S01]  /*72a0*/  UMOV UR36, UR58 ;  /* 0x0000003a00247c82 */ /* 0x000fe20008000000 */
[----:B------:R-:W-:Y:S01]  /*72b0*/  IMAD.U32 R13, RZ, RZ, UR59 ;  /* 0x0000003bff0d7e24 */ /* 0x000fe2000f8e00ff */
[----:B------:R-:W-:Y:S01]  /*72c0*/  UMOV UR33, UR57 ;  /* 0x0000003900217c82 */ /* 0x000fe20008000000 */
[----:B------:R-:W-:Y:S01]  /*72d0*/  UMOV UR57, 0x40000040 ;  /* 0x4000004000397882 */ /* 0x000fe20000000000 */
[----:B------:R-:W-:Y:S01]  /*72e0*/  UMOV UR58, UR5 ;  /* 0x00000005003a7c82 */ /* 0x000fe20008000000 */
[----:B------:R-:W-:Y:S01]  /*72f0*/  R2UR UR4, R9 ;  /* 0x00000000090472ca */ /* 0x000fe200000e0000 */
[----:B------:R-:W-:-:S02]  /*7300*/  IMAD.U32 R12, RZ, RZ, UR58 ;  /* 0x0000003aff0c7e24 */ /* 0x000fc4000f8e00ff */
[----:B------:R-:W-:Y:S01]  /*7310*/  VIADD R9, R8, 0x400 ;  /* 0x0000040008097836 */ /* 0x000fe20000000000 */
[----:B------:R-:W-:Y:S01]  /*7320*/  HGMMA.64x64x16.F32 R24, gdesc[UR56].tnspA, R24 ;  /* 0x20e00000381879f0 */ /* 0x000fe20008700818 */
[----:B------:R-:W-:Y:S01]  /*7330*/  R2UR UR58, R10 ;  /* 0x000000000a3a72ca */ /* 0x000fe200000e0000 */
[----:B------:R-:W-:Y:S01]  /*7340*/  VIADD R10, R6, 0x180 ;  /* 0x00000180060a7836 */ /* 0x000fe20000000000 */
[----:B------:R-:W-:-:S06]  /*7350*/  R2UR UR59, R11 ;  /* 0x000000000b3b72ca */ /* 0x000fcc00000e0000 */
[----:B------:R-:W-:Y:S01]  /*7360*/  UMOV UR56, UR4 ;  /* 0x0000000400387c82 */ /* 0x000fe20008000000 */
[----:B------:R-:W-:Y:S01]  /*7370*/  UMOV UR57, 0x40000040 ;  /* 0x4000004000397882 */ /* 0x000fe20000000000 */
[----:B------:R-:W-:Y:S01]  /*7380*/  VIADD R6, R6, 0x200 ;  /* 0x0000020006067836 */ /* 0x000fe20000000000 */
[----:B------:R-:W-:Y:S02]  /*7390*/  R2UR UR5, R10 ;  /* 0x000000000a0572ca */ /* 0x000fe400000e0000 */
[----:B------:R-:W-:Y:S02]  /*73a0*/  UMOV UR48, UR58 ;  /* 0x0000003a00307c82 */ /* 0x000fe40008000000 */
[----:B------:R-:W-:Y:S01]  /*73b0*/  UMOV UR49, UR59 ;  /* 0x0000003b00317c82 */ /* 0x000fe20008000000 */
[----:B------:R-:W-:Y:S02]  /*73c0*/  UMOV UR59, 0x8 ;  /* 0x00000008003b7882 */ /* 0x000fe40000000000 */
[----:B------:R-:W-:-:S06]  /*73d0*/  IMAD.U32 R11, RZ, RZ, UR59 ;  /* 0x0000003bff0b7e24 */ /* 0x000fcc000f8e00ff */
[----:B------:R-:W-:Y:S01]  /*73e0*/  UMOV UR58, UR5 ;  /* 0x00000005003a7c82 */ /* 0x000fe20008000000 */
[----:B------:R-:W-:Y:S01]  /*73f0*/  R2UR UR5, R6 ;  /* 0x00000000060572ca */ /* 0x000fe200000e0000 */
[----:B------:R-:W-:Y:S01]  /*7400*/  IMAD.U32 R10, RZ, RZ, UR58 ;  /* 0x0000003aff0a7e24 */ /* 0x000fe2000f8e00ff */
[----:B------:R-:W-:Y:S01]  /*7410*/  HGMMA.64x64x16.F32 R24, gdesc[UR56].tnspA, R24 ;  /* 0x20e00000381879f0 */ /* 0x000fe20008700818 */
[----:B------:R-:W-:Y:S01]  /*7420*/  R2UR UR56, R7 ;  /* 0x00000000073872ca */ /* 0x000fe200000e0000 */
[----:B------:R-:W-:Y:S01]  /*7430*/  VIADD R7, R5, 0x200 ;  /* 0x0000020005077836 */ /* 0x000fe20000000000 */
[----:B------:R-:W-:Y:S02]  /*7440*/  R2UR UR59, R218 ;  /* 0x00000000da3b72ca */ /* 0x000fe400000e0000 */
[----:B------:R-:W-:Y:S02]  /*7450*/  R2UR UR58, R219 ;  /* 0x00000000db3a72ca */ /* 0x000fe400000e0000 */
[----:B------:R-:W-:-:S02]  /*7460*/  R2UR UR57, R220 ;  /* 0x00000000dc3972ca */ /* 0x000fc400000e0000 */
[----:B------:R-:W-:-:S05]  /*7470*/  R2UR UR4, R7 ;  /* 0x00000000070472ca */ /* 0x000fca00000e0000 */
[----:B------:R-:W-:Y:S02]  /*7480*/  UMOV UR44, UR56 ;  /* 0x00000038002c7c82 */ /* 0x000fe40008000000 */
        /* <DEDUP_REMOVED lines=8> */
[----:B------:R-:W-:Y:S01]  /*7510*/  ULDC.64 UR4, c[0x0][0x2c0] ;  /* 0x0000b00000047ab9 */ /* 0x000fe20000000a00 */
[----:B------:R-:W-:Y:S01]  /*7520*/  IMAD.U32 R7, RZ, RZ, UR59 ;  /* 0x0000003bff077e24 */ /* 0x000fe2000f8e00ff */
[----:B------:R-:W-:Y:S01]  /*7530*/  HGMMA.64x64x16.F32 R24, gdesc[UR56].tnspA, R24, gsb0 ;  /* 0x20e00000381879f0 */ /* 0x000fe20008000818 */
[----:B------:R-:W-:Y:S01]  /*7540*/  R2UR UR59, R217 ;  /* 0x00000000d93b72ca */ /* 0x000fe200000e0000 */
[----:B------:R-:W-:Y:S01]  /*7550*/  WARPGROUP.ARRIVE ;  /* 0x00000000000079c5 */ /* 0x000fe20000000000 */
[----:B------:R-:W-:Y:S01]  /*7560*/  R2UR UR58, R216 ;  /* 0x00000000d83a72ca */ /* 0x000fe200000e0000 */
[----:B------:R-:W-:Y:S01]  /*7570*/  UMOV UR57, 0x40000040 ;  /* 0x4000004000397882 */ /* 0x000fe20000000000 */
[----:B------:R-:W-:Y:S01]  /*7580*/  R2UR UR56, R9 ;  /* 0x00000000093872ca */ /* 0x000fe200000e0000 */
[----:B------:R-:W-:-:S12]  /*7590*/  VIADD R9, R8, 0x480 ;  /* 0x0000048008097836 */ /* 0x000fd80000000000 */
        /* <DEDUP_REMOVED lines=18> */
[----:B------:R-:W-:-:S02]  /*76c0*/  VIADD R9, R8, 0x500 ;  /* 0x0000050008097836 */ /* 0x000fc40000000000 */
[----:B------:R-:W-:-:S03]  /*76d0*/  VIADD R8, R8, 0x580 ;  /* 0x0000058008087836 */ /* 0x000fc60000000000 */
[----:B------:R-:W-:Y:S02]  /*76e0*/  R2UR UR28, R9 ;  /* 0x00000000091c72ca */ /* 0x000fe400000e0000 */
[----:B------:R-:W-:Y:S01]  /*76f0*/  R2UR UR8, R8 ;  /* 0x00000000080872ca */ /* 0x000fe200000e0000 */
[----:B------:R-:W-:-:S05]  /*7700*/  IMAD.SHL.U32 R8, R3, 0x4000, RZ ;  /* 0x0000400003087824 */ /* 0x000fca00078e00ff */
[----:B------:R-:W-:-:S04]  /*7710*/  IADD3 R9, P0, R8, R230, RZ ;  /* 0x000000e608097210 */ /* 0x000fc80007f1e0ff */
[----:B------:R-:W-:Y:S01]  /*7720*/  LEA.HI.X.SX32 R216, R8, R235, 0x1, P0 ;  /* 0x000000eb08d87211 */ /* 0x000fe200000f0eff */
[----:B------:R-:W-:Y:S01]  /*7730*/  UMOV UR40, UR28 ;  /* 0x0000001c00287c82 */ /* 0x000fe20008000000 */
[----:B------:R-:W-:Y:S01]  /*7740*/  UMOV UR36, UR28 ;  /* 0x0000001c00247c82 */ /* 0x000fe20008000000 */
[----:B------:R-:W-:Y:S01]  /*7750*/  UMOV UR32, UR28 ;  /* 0x0000001c00207c82 */ /* 0x000fe20008000000 */
[----:B------:R-:W-:Y:S01]  /*7760*/  UMOV UR24, UR28 ;  /* 0x0000001c00187c82 */ /* 0x000fe20008000000 */
[C---:B------:R-:W-:Y:S01]  /*7770*/  LEA R8, P0, R9.reuse, UR4, 0x2 ;  /* 0x0000000409087c11 */ /* 0x040fe2000f8010ff */
[----:B------:R-:W-:Y:S01]  /*7780*/  UMOV UR16, UR8 ;  /* 0x0000000800107c82 */ /* 0x000fe20008000000 */
[----:B------:R-:W-:Y:S01]  /*7790*/  UMOV UR20, UR8 ;  /* 0x0000000800147c82 */ /* 0x000fe20008000000 */
[----:B------:R-:W-:Y:S01]  /*77a0*/  UMOV UR12, UR8 ;  /* 0x00000008000c7c82 */ /* 0x000fe20008000000 */
[----:B------:R-:W-:Y:S01]  /*77b0*/  LEA.HI.X R9, R9, UR5, R216, 0x2, P0 ;  /* 0x0000000509097c11 */ /* 0x000fe200080f14d8 */
        /* <DEDUP_REMOVED lines=20> */
[----:B------:R-:W-:-:S05]  /*7900*/  VIADD R22, R22, 0x14100 ;  /* 0x0001410016167836 */ /* 0x000fca0000000000 */
[----:B------:R-:W-:-:S04]  /*7910*/  SHF.R.U32.HI R22, RZ, 0x4, R22 ;  /* 0x00000004ff167819 */ /* 0x000fc80000011616 */
[----:B------:R-:W-:-:S05]  /*7920*/  LOP3.LUT R237, R22, 0x3fff, RZ, 0xc0, !PT ;  /* 0x00003fff16ed7812 */ /* 0x000fca00078ec0ff */
[----:B------:R-:W-:Y:S01]  /*7930*/  IMAD R237, R2, 0x800, R237 ;  /* 0x0000080002ed7824 */ /* 0x000fe200078e02ed */
[----:B------:R-:W-:Y:S04]  /*7940*/  HGMMA.64x16x16.F32 R96, gdesc[UR8].tnspA.tnspB, R96 ;  /* 0x60200000086079f0 */ /* 0x000fe80008700860 */
[----:B------:R-:W-:Y:S04]  /*7950*/  HGMMA.64x16x16.F32 R104, gdesc[UR16].tnspA.tnspB, R104 ;  /* 0x60200000106879f0 */ /* 0x000fe80008700868 */
[----:B------:R-:W-:Y:S04]  /*7960*/  HGMMA.64x16x16.F32 R112, gdesc[UR20].tnspA.tnspB, R112 ;  /* 0x60200000147079f0 */ /* 0x000fe80008700870 */
[----:B------:R-:W-:Y:S04]  /*7970*/  HGMMA.64x16x16.F32 R120, gdesc[UR12].tnspA.tnspB, R120 ;  /* 0x602000000c7879f0 */ /* 0x000fe80008700878 */
[----:B------:R-:W-:Y:S03]  /*7980*/  HGMMA.64x16x16.F32 R128, gdesc[UR4].tnspA.tnspB, R128, gsb0 ;  /* 0x60200000048079f0 */ /* 0x000fe60008000880 */
[----:B------:R-:W-:-:S02]  /*7990*/  WARPGROUP.DEPBAR.LE gsb0, 0x1 ;  /* 0x00008000000079c5 */ /* 0x000fc40000010100 */
[----:B------:R1:W-:Y:S01]  /*79a0*/  REDG.E.ADD.F32x4.FTZ.RN.STRONG.GPU desc[UR60][R8.64], R24 ;  /* 0x00000018080079a6 */ /* 0x0003e2000c10f7bc */
[----:B------:R-:W-:Y:S01]  /*79b0*/  R2UR UR52, R237 ;  /* 0x00000000ed3472ca */ /* 0x000fe200000e0000 */
[----:B------:R-:W-:Y:S01]  /*79c0*/  WARPGROUP.ARRIVE ;  /* 0x00000000000079c5 */ /* 0x000fe20000000000 */
[----:B------:R-:W-:Y:S01]  /*79d0*/  UMOV UR53, 0x40000040 ;  /* 0x4000004000357882 */ /* 0x000fe20000000000 */
[----:B------:R-:W-:Y:S01]  /*79e0*/  UMOV UR55, 0x40 ;  /* 0x0000004000377882 */ /* 0x000fe20000000000 */
[----:B-1----:R-:W-:Y:S01]  /*79f0*/  LOP3.LUT R24, R23, 0x80000, RZ, 0xfc, !PT ;  /* 0x0008000017187812 */ /* 0x002fe200078efcff */
[----:B------:R-:W-:Y:S01]  /*7a00*/  UMOV UR59, 0x40 ;  /* 0x00000040003b7882 */ /* 0x000fe20000000000 */
[----:B------:R-:W-:Y:S01]  /*7a10*/  UMOV UR11, 0x40 ;  /* 0x00000040000b7882 */ /* 0x000fe20000000000 */
[----:B------:R-:W-:Y:S01]  /*7a20*/  UMOV UR45, 0x40000040 ;  /* 0x40000040002d7882 */ /* 0x000fe20000000000 */
[----:B------:R-:W-:Y:S01]  /*7a30*/  UMOV UR47, 0x40 ;  /* 0x00000040002f7882 */ /* 0x000fe20000000000 */
[C---:B------:R-:W-:Y:S01]  /*7a40*/  VIADD R22, R24.reuse, 0x80 ;  /* 0x0000008018167836 */ /* 0x040fe20000000000 */
[----:B------:R-:W-:Y:S01]  /*7a50*/  UMOV UR51, 0x40 ;  /* 0x0000004000337882 */ /* 0x000fe20000000000 */
[----:B------:R-:W-:Y:S01]  /*7a60*/  VIADD R23, R24, 0x100 ;  /* 0x0000010018177836 */ /* 0x000fe20000000000 */
[----:B------:R-:W-:Y:S01]  /*7a70*/  UMOV UR25, 0x40000040 ;  /* 0x4000004000197882 */ /* 0x000fe20000000000 */
[----:B------:R-:W-:Y:S01]  /*7a80*/  UMOV UR27, 0x40 ;  /* 0x00000040001b7882 */ /* 0x000fe20000000000 */
[----:B------:R-:W-:Y:S01]  /*7a90*/  R2UR UR4, R22 ;  /* 0x00000000160472ca */ /* 0x000fe200000e0000 */
[C---:B------:R-:W-:Y:S01]  /*7aa0*/  VIADD R22, R24.reuse, 0x180 ;  /* 0x0000018018167836 */ /* 0x040fe20000000000 */
[C---:B------:R-:W-:Y:S01]  /*7ab0*/  R2UR UR54, R24.reuse ;  /* 0x00000000183672ca */ /* 0x040fe200000e0000 */
[----:B------:R-:W-:Y:S01]  /*7ac0*/  VIADD R25, R24, 0x200 ;  /* 0x0000020018197836 */ /* 0x000fe20000000000 */
[----:B------:R-:W-:Y:S01]  /*7ad0*/  R2UR UR5, R23 ;  /* 0x00000000170572ca */ /* 0x000fe200000e0000 */
[----:B------:R-:W-:Y:S01]  /*7ae0*/  UMOV UR43, 0x40 ;  /* 0x00000040002b7882 */ /* 0x000fe20000000000 */
[----:B------:R-:W-:Y:S01]  /*7af0*/  R2UR UR6, R22 ;  /* 0x00000000160672ca */ /* 0x000fe200000e0000 */
[----:B------:R-:W-:Y:S01]  /*7b00*/  UMOV UR39, 0x40 ;  /* 0x0000004000277882 */ /* 0x000fe20000000000 */
[----:B------:R-:W-:Y:S01]  /*7b10*/  UMOV UR35, 0x40 ;  /* 0x0000004000237882 */ /* 0x000fe20000000000 */
[----:B------:R-:W-:Y:S01]  /*7b20*/  UMOV UR31, 0x40 ;  /* 0x00000040001f7882 */ /* 0x000fe20000000000 */
[----:B------:R-:W-:Y:S01]  /*7b30*/  PLOP3.LUT P0, PT, PT, PT, UP0, 0x40, 0x0 ;  /* 0x000000000000781c */ /* 0x000fe20003f0e808 */
[----:B------:R-:W-:Y:S01]  /*7b40*/  UMOV UR7, 0x40 ;  /* 0x0000004000077882 */ /* 0x000fe20000000000 */
[----:B------:R-:W-:Y:S01]  /*7b50*/  UMOV UR23, 0x40 ;  /* 0x0000004000177882 */ /* 0x000fe20000000000 */
[----:B------:R-:W-:Y:S01]  /*7b60*/  UMOV UR58, UR4 ;  /* 0x00000004003a7c82 */ /* 0x000fe20008000000 */
[----:B------:R-:W-:Y:S01]  /*7b70*/  R2UR UR4, R25 ;  /* 0x00000000190472ca */ /* 0x000fe200000e0000 */
[----:B------:R-:W-:Y:S01]  /*7b80*/  UMOV UR56, UR52 ;  /* 0x0000003400387c82 */ /* 0x000fe20008000000 */
[----:B------:R-:W-:Y:S01]  /*7b90*/  UMOV UR57, UR53 ;  /* 0x0000003500397c82 */ /* 0x000fe20008000000 */
[----:B------:R-:W-:Y:S01]  /*7ba0*/  HGMMA.64x16x16.F32 R136, gdesc[UR52].tnspA.tnspB, R136 ;  /* 0x60200000348879f0 */ /* 0x000fe20008700888 */
[----:B------:R-:W-:Y:S01]  /*7bb0*/  UMOV UR8, UR52 ;  /* 0x0000003400087c82 */ /* 0x000fe20008000000 */
[----:B------:R-:W-:Y:S01]  /*7bc0*/  UMOV UR9, UR53 ;  /* 0x0000003500097c82 */ /* 0x000fe20008000000 */
[----:B------:R-:W-:Y:S01]  /*7bd0*/  UMOV UR10, UR5 ;  /* 0x00000005000a7c82 */ /* 0x000fe20008000000 */
[----:B------:R-:W-:Y:S01]  /*7be0*/  HGMMA.64x16x16.F32 R144, gdesc[UR56].tnspA.tnspB, R144 ;  /* 0x60200000389079f0 */ /* 0x000fe20008700890 */
[----:B------:R-:W-:Y:S01]  /*7bf0*/  IMAD.U32 R216, RZ, RZ, UR10 ;  /* 0x0000000affd87e24 */ /* 0x000fe2000f8e00ff */
        /* <DEDUP_REMOVED lines=14> */
[----:B------:R1:W-:Y:S01]  /*7ce0*/  REDG.E.ADD.F32x4.FTZ.RN.STRONG.GPU desc[UR60][R8.64+0x800], R28 ;  /* 0x0008001c080079a6 */ /* 0x0003e2000c10f7bc */
[----:B------:R-:W-:Y:S01]  /*7cf0*/  HGMMA.64x16x16.F32 R168, gdesc[UR8].tnspA.tnspB, R168 ;  /* 0x6020000008a879f0 */ /* 0x000fe200087008a8 */
[----:B------:R-:W-:-:S02]  /*7d00*/  VIADD R25, R237, 0x80 ;  /* 0x00000080ed197836 */ /* 0x000fc40000000000 */
[C---:B------:R-:W-:Y:S01]  /*7d10*/  VIADD R26, R24.reuse, 0x10 ;  /* 0x00000010181a7836 */ /* 0x040fe20000000000 */
[----:B------:R-:W-:Y:S01]  /*7d20*/  UMOV UR49, UR45 ;  /* 0x0000002d00317c82 */ /* 0x000fe20008000000 */
[----:B------:R-:W-:Y:S01]  /*7d30*/  IMAD.U32 R220, RZ, RZ, UR10 ;  /* 0x0000000affdc7e24 */ /* 0x000fe2000f8e00ff */
[----:B------:R-:W-:Y:S01]  /*7d40*/  R2UR UR44, R25 ;  /* 0x00000000192c72ca */ /* 0x000fe200000e0000 */
[----:B------:R-:W-:Y:S01]  /*7d50*/  VIADD R25, R24, 0x110 ;  /* 0x0000011018197836 */ /* 0x000fe20000000000 */
[----:B------:R-:W-:Y:S01]  /*7d60*/  R2UR UR46, R26 ;  /* 0x000000001a2e72ca */ /* 0x000fe200000e0000 */
[C---:B------:R-:W-:Y:S01]  /*7d70*/  VIADD R26, R24.reuse, 0x90 ;  /* 0x00000090181a7836 */ /* 0x040fe20000000000 */
[----:B------:R-:W-:Y:S01]  /*7d80*/  UMOV UR41, UR25 ;  /* 0x0000001900297c82 */ /* 0x000fe20008000000 */
[----:B------:R-:W-:Y:S01]  /*7d90*/  IMAD.U32 R221, RZ, RZ, UR11 ;  /* 0x0000000bffdd7e24 */ /* 0x000fe2000f8e00ff */
[----:B------:R-:W-:Y:S01]  /*7da0*/  R2UR UR5, R25 ;  /* 0x00000000190572ca */ /* 0x000fe200000e0000 */
[----:B------:R-:W-:Y:S01]  /*7db0*/  VIADD R25, R24, 0x190 ;  /* 0x0000019018197836 */ /* 0x000fe20000000000 */
[----:B------:R-:W-:Y:S01]  /*7dc0*/  R2UR UR4, R26 ;  /* 0x000000001a0472ca */ /* 0x000fe200000e0000 */
[----:B------:R-:W-:Y:S01]  /*7dd0*/  UMOV UR37, UR25 ;  /* 0x0000001900257c82 */ /* 0x000fe20008000000 */
[----:B------:R-:W-:Y:S01]  /*7de0*/  UMOV UR33, UR25 ;  /* 0x0000001900217c82 */ /* 0x000fe20008000000 */
[----:B------:R-:W-:Y:S01]  /*7df0*/  UMOV UR29, UR25 ;  /* 0x00000019001d7c82 */ /* 0x000fe20008000000 */
[----:B------:R-:W-:Y:S01]  /*7e00*/  R2UR UR6, R25 ;  /* 0x00000000190672ca */ /* 0x000fe200000e0000 */
[C---:B------:R-:W-:Y:S01]  /*7e10*/  VIADD R25, R24.reuse, 0x210 ;  /* 0x0000021018197836 */ /* 0x040fe20000000000 */
[----:B------:R-:W-:Y:S01]  /*7e20*/  UMOV UR8, UR44 ;  /* 0x0000002c00087c82 */ /* 0x000fe20008000000 */
[----:B------:R-:W-:Y:S01]  /*7e30*/  UMOV UR15, 0x40 ;  /* 0x00000040000f7882 */ /* 0x000fe20000000000 */
[----:B------:R1:W-:Y:S02]  /*7e40*/  REDG.E.ADD.F32x4.FTZ.RN.STRONG.GPU desc[UR60][R8.64+0x1000], R32 ;  /* 0x00100020080079a6 */ /* 0x0003e4000c10f7bc */
[----:B------:R-:W-:Y:S01]  /*7e50*/  R2UR UR50, R25 ;  /* 0x00000000193272ca */ /* 0x000fe200000e0000 */
[----:B------:R-:W-:Y:S01]  /*7e60*/  UMOV UR9, UR45 ;  /* 0x0000002d00097c82 */ /* 0x000fe20008000000 */
[----:B------:R-:W-:Y:S01]  /*7e70*/  UMOV UR11, 0x40 ;  /* 0x00000040000b7882 */ /* 0x000fe20000000000 */
[----:B------:R-:W-:Y:S01]  /*7e80*/  UMOV UR10, UR4 ;  /* 0x00000004000a7c82 */ /* 0x000fe20008000000 */
[----:B------:R-:W-:Y:S01]  /*7e90*/  IMAD.U32 R223, RZ, RZ, UR11 ;  /* 0x0000000bffdf7e24 */ /* 0x000fe2000f8e00ff */
[----:B------:R-:W-:Y:S01]  /*7ea0*/  UMOV UR48, UR44 ;  /* 0x0000002c00307c82 */ /* 0x000fe20008000000 */
[----:B------:R-:W-:Y:S01]  /*7eb0*/  IMAD.U32 R222, RZ, RZ, UR10 ;  /* 0x0000000affde7e24 */ /* 0x000fe2000f8e00ff */
[----:B------:R-:W-:Y:S01]  /*7ec0*/  HGMMA.64x16x16.F32 R136, gdesc[UR44].tnspA.tnspB, R136 ;  /* 0x602000002c8879f0 */ /* 0x000fe20008700888 */
[----:B------:R-:W-:Y:S01]  /*7ed0*/  VIADD R26, R24, 0x20 ;  /* 0x00000020181a7836 */ /* 0x000fe20000000000 */
[----:B------:R1:W-:Y:S02]  /*7ee0*/  REDG.E.ADD.F32x4.FTZ.RN.STRONG.GPU desc[UR60][R8.64+0x1800], R36 ;  /* 0x00180024080079a6 */ /* 0x0003e4000c10f7bc */
        /* <DEDUP_REMOVED lines=12> */
[----:B------:R-:W-:Y:S01]  /*7fb0*/  VIADD R25, R237, 0x100 ;  /* 0x00000100ed197836 */ /* 0x000fe20000000000 */
[----:B------:R-:W-:Y:S01]  /*7fc0*/  HGMMA.64x16x16.F32 R160, gdesc[UR8].tnspA.tnspB, R160 ;  /* 0x6020000008a079f0 */ /* 0x000fe200087008a0 */
[----:B------:R-:W-:Y:S01]  /*7fd0*/  R2UR UR26, R26 ;  /* 0x000000001a1a72ca */ /* 0x000fe200000e0000 */
[----:B------:R1:W-:Y:S02]  /*7fe0*/  REDG.E.ADD.F32x4.FTZ.RN.STRONG.GPU desc[UR60][R8.64+0x2000], R40 ;  /* 0x00200028080079a6 */ /* 0x0003e4000c10f7bc */
[----:B------:R-:W-:Y:S01]  /*7ff0*/  HGMMA.64x16x16.F32 R168, gdesc[UR48].tnspA.tnspB, R168 ;  /* 0x6020000030a879f0 */ /* 0x000fe200087008a8 */
[----:B------:R-:W-:Y:S01]  /*8000*/  R2UR UR24, R25 ;  /* 0x00000000191872ca */ /* 0x000fe200000e0000 */
[C---:B------:R-:W-:Y:S01]  /*8010*/  VIADD R25, R24.reuse, 0x120 ;  /* 0x0000012018197836 */ /* 0x040fe20000000000 */
[----:B------:R-:W-:Y:S01]  /*8020*/  UMOV UR5, 0x40000040 ;  /* 0x4000004000057882 */ /* 0x000fe20000000000 */
[C---:B------:R-:W-:Y:S01]  /*8030*/  VIADD R26, R24.reuse, 0xa0 ;  /* 0x000000a0181a7836 */ /* 0x040fe20000000000 */
[----:B------:R1:W-:Y:S02]  /*8040*/  REDG.E.ADD.F32x4.FTZ.RN.STRONG.GPU desc[UR60][R8.64+0x2800], R44 ;  /* 0x0028002c080079a6 */ /* 0x0003e4000c10f7bc */
[----:B------:R-:W-:Y:S01]  /*8050*/  R2UR UR38, R25 ;  /* 0x00000000192672ca */ /* 0x000fe200000e0000 */
[----:B------:R-:W-:Y:S01]  /*8060*/  VIADD R25, R24, 0x1a0 ;  /* 0x000001a018197836 */ /* 0x000fe20000000000 */
[----:B------:R-:W-:-:S05]  /*8070*/  R2UR UR42, R26 ;  /* 0x000000001a2a72ca */ /* 0x000fca00000e0000 */
[----:B------:R-:W-:Y:S01]  /*8080*/  UMOV UR40, UR24 ;  /* 0x0000001800287c82 */ /* 0x000fe20008000000 */
[----:B------:R-:W-:Y:S01]  /*8090*/  R2UR UR34, R25 ;  /* 0x00000000192272ca */ /* 0x000fe200000e0000 */
[----:B------:R-:W-:Y:S01]  /*80a0*/  VIADD R25, R24, 0x220 ;  /* 0x0000022018197836 */ /* 0x000fe20000000000 */
[----:B------:R-:W-:Y:S01]  /*80b0*/  UMOV UR36, UR24 ;  /* 0x0000001800247c82 */ /* 0x000fe20008000000 */
[----:B------:R-:W-:Y:S01]  /*80c0*/  UMOV UR32, UR24 ;  /* 0x0000001800207c82 */ /* 0x000fe20008000000 */
[----:B------:R-:W-:Y:S01]  /*80d0*/  UMOV UR28, UR24 ;  /* 0x00000018001c7c82 */ /* 0x000fe20008000000 */
[----:B------:R-:W-:Y:S01]  /*80e0*/  HGMMA.64x16x16.F32 R136, gdesc[UR24].tnspA.tnspB, R136 ;  /* 0x60200000188879f0 */ /* 0x000fe20008700888 */
[----:B------:R-:W-:Y:S01]  /*80f0*/  R2UR UR30, R25 ;  /* 0x00000000191e72ca */ /* 0x000fe200000e0000 */
[----:B------:R-:W-:Y:S01]  /*8100*/  IMAD.U32 R226, RZ, RZ, UR10 ;  /* 0x0000000affe27e24 */ /* 0x000fe2000f8e00ff */
[----:B------:R-:W-:Y:S01]  /*8110*/  UMOV UR21, UR5 ;  /* 0x0000000500157c82 */ /* 0x000fe20008000000 */
[----:B------:R-:W-:Y:S01]  /*8120*/  HGMMA.64x16x16.F32 R144, gdesc[UR40].tnspA.tnspB, R144 ;  /* 0x60200000289079f0 */ /* 0x000fe20008700890 */
[----:B------:R-:W-:Y:S01]  /*8130*/  UMOV UR17, UR5 ;  /* 0x0000000500117c82 */ /* 0x000fe20008000000 */
[----:B------:R-:W-:Y:S01]  /*8140*/  IMAD.U32 R227, RZ, RZ, UR11 ;  /* 0x0000000bffe37e24 */ /* 0x000fe2000f8e00ff */
[----:B------:R-:W-:Y:S01]  /*8150*/  UMOV UR13, UR5 ;  /* 0x00000005000d7c82 */ /* 0x000fe20008000000 */
[----:B------:R-:W-:Y:S01]  /*8160*/  UMOV UR9, UR5 ;  /* 0x0000000500097c82 */ /* 0x000fe20008000000 */
[----:B------:R1:W-:Y:S01]  /*8170*/  REDG.E.ADD.F32x4.FTZ.RN.STRONG.GPU desc[UR60][R8.64+0x3000], R48 ;  /* 0x00300030080079a6 */ /* 0x0003e2000c10f7bc */
[----:B------:R-:W-:Y:S01]  /*8180*/  HGMMA.64x16x16.F32 R152, gdesc[UR36].tnspA.tnspB, R152 ;  /* 0x60200000249879f0 */ /* 0x000fe20008700898 */
[----:B------:R-:W-:-:S02]  /*8190*/  VIADD R25, R237, 0x180 ;  /* 0x00000180ed197836 */ /* 0x000fc40000000000 */
[C---:B------:R-:W-:Y:S01]  /*81a0*/  VIADD R26, R24.reuse, 0x30 ;  /* 0x00000030181a7836 */ /* 0x040fe20000000000 */
[----:B------:R-:W-:Y:S01]  /*81b0*/  UMOV UR11, 0x40 ;  /* 0x00000040000b7882 */ /* 0x000fe20000000000 */
[----:B------:R1:W-:Y:S01]  /*81c0*/  REDG.E.ADD.F32x4.FTZ.RN.STRONG.GPU desc[UR60][R8.64+0x3800], R52 ;  /* 0x00380034080079a6 */ /* 0x0003e2000c10f7bc */
[----:B------:R-:W-:Y:S01]  /*81d0*/  R2UR UR4, R25 ;  /* 0x00000000190472ca */ /* 0x000fe200000e0000 */
[----:B------:R-:W-:Y:S01]  /*81e0*/  HGMMA.64x16x16.F32 R160, gdesc[UR32].tnspA.tnspB, R160 ;  /* 0x6020000020a079f0 */ /* 0x000fe200087008a0 */
[----:B------:R-:W-:Y:S01]  /*81f0*/  VIADD R25, R24, 0x130 ;  /* 0x0000013018197836 */ /* 0x000fe20000000000 */
[----:B------:R-:W-:Y:S01]  /*8200*/  R2UR UR6, R26 ;  /* 0x000000001a0672ca */ /* 0x000fe200000e0000 */
[C---:B------:R-:W-:Y:S01]  /*8210*/  VIADD R26, R24.reuse, 0xb0 ;  /* 0x000000b0181a7836 */ /* 0x040fe20000000000 */
[----:B------:R-:W-:Y:S01]  /*8220*/  HGMMA.64x16x16.F32 R168, gdesc[UR28].tnspA.tnspB, R168 ;  /* 0x602000001ca879f0 */ /* 0x000fe200087008a8 */
[----:B------:R-:W-:Y:S01]  /*8230*/  IMAD.U32 R22, RZ, RZ, UR58 ;  /* 0x0000003aff167e24 */ /* 0x000fe2000f8e00ff */
[----:B------:R-:W-:Y:S01]  /*8240*/  R2UR UR18, R25 ;  /* 0x00000000191272ca */ /* 0x000fe200000e0000 */
[----:B------:R-:W-:Y:S01]  /*8250*/  VIADD R25, R24, 0x1b0 ;  /* 0x000001b018197836 */ /* 0x000fe20000000000 */
[----:B------:R-:W-:Y:S01]  /*8260*/  R2UR UR22, R26 ;  /* 0x000000001a1672ca */ /* 0x000fe200000e0000 */
[----:B------:R-:W-:-:S02]  /*8270*/  VIADD R24, R24, 0x230 ;  /* 0x0000023018187836 */ /* 0x000fc40000000000 */
[----:B------:R-:W-:Y:S01]  /*8280*/  IMAD.U32 R23, RZ, RZ, UR59 ;  /* 0x0000003bff177e24 */ /* 0x000fe2000f8e00ff */
[----:B------:R-:W-:Y:S01]  /*8290*/  R2UR UR14, R25 ;  /* 0x00000000190e72ca */ /* 0x000fe200000e0000 */
[----:B------:R-:W-:Y:S01]  /*82a0*/  UMOV UR20, UR4 ;  /* 0x0000000400147c82 */ /* 0x000fe20008000000 */
[----:B------:R-:W-:Y:S01]  /*82b0*/  R2UR UR10, R24 ;  /* 0x00000000180a72ca */ /* 0x000fe200000e0000 */
        /* <DEDUP_REMOVED lines=9> */
[----:B-1----:R-:W-:Y:S05]  /*8350*/  @P0 BRA `(.L_x_438) ;  /* 0x0000000000040947 */ /* 0x002fea0003800000 */
[----:B------:R-:W-:Y:S01]  /*8360*/  BPT.TRAP 0x1 ;  /* 0x000000040000795c */ /* 0x000fe20000300000 */
.L_x_438:
        /* <DEDUP_REMOVED lines=45> */
[----:B------:R-:W-:Y:S01]  /*8640*/  PLOP3.LUT P0, PT, PT, PT, UP0, 0x40, 0x0 ;  /* 0x000000000000781c */ /* 0x000fe20003f0e808 */
[----:B------:R-:W-:Y:S01]  /*8650*/  HGMMA.64x16x16.F32 R176, gdesc[UR52].tnspA.tnspB, R176 ;  /* 0x6020000034b079f0 */ /* 0x000fe200087008b0 */
[----:B------:R-:W-:Y:S01]  /*8660*/  R2UR UR54, R22 ;  /* 0x00000000163672ca */ /* 0x000fe200000e0000 */
[----:B------:R1:W-:Y:S01]  /*8670*/  REDG.E.ADD.F32x4.FTZ.RN.STRONG.GPU desc[UR60][R8.64+0x4000], R24 ;  /* 0x00400018080079a6 */ /* 0x0003e2000c10f7bc */
[----:B------:R-:W-:-:S02]  /*8680*/  R2UR UR55, R23 ;  /* 0x00000000173772ca */ /* 0x000fc400000e0000 */
        /* <DEDUP_REMOVED lines=60> */
[----:B-1----:R-:W-:Y:S05]  /*8a50*/  @P0 BRA `(.L_x_439) ;  /* 0x0000000000040947 */ /* 0x002fea0003800000 */
[----:B------:R-:W-:Y:S01]  /*8a60*/  BPT.TRAP 0x1 ;  /* 0x000000040000795c */ /* 0x000fe20000300000 */
.L_x_439:
        /* <DEDUP_REMOVED lines=96> */
.L_x_419:
[----:B------:R-:W-:Y:S05]  /*9070*/  @P0 BRA `(.L_x_417) ;  /* 0x0000002000c80947 */ /* 0x000fea0003800000 */
[----:B------:R-:W2:Y:S01]  /*9080*/  S2R R4, SR_TID.X ;  /* 0x0000000000047919 */ /* 0x000ea20000002100 */
[----:B------:R-:W3:Y:S01]  /*9090*/  S2UR UR6, SR_CgaCtaId ;  /* 0x00000000000679c3 */ /* 0x000ee20000008800 */
[----:B------:R-:W-:Y:S01]  /*90a0*/  UMOV UR4, 0x400 ;  /* 0x0000040000047882 */ /* 0x000fe20000000000 */
[----:B------:R-:W-:Y:S01]  /*90b0*/  ULDC.64 UR12, c[0x0][0x818] ;  /* 0x00020600000c7ab9 */ /* 0x000fe20000000a00 */
[----:B------:R-:W-:Y:S01]  /*90c0*/  ULDC.64 UR14, c[0x0][0x848] ;  /* 0x00021200000e7ab9 */ /* 0x000fe20000000a00 */
[----:B------:R-:W-:Y:S04]  /*90d0*/  BSSY B1, `(.L_x_441) ;  /* 0x0000056000017945 */ /* 0x000fe80003800000 */
[----:B------:R-:W-:Y:S08]  /*90e0*/  S2UR UR5, SR_CTAID.Y ;  /* 0x00000000000579c3 */ /* 0x000ff00000002600 */
[----:B------:R-:W4:Y:S01]  /*90f0*/  S2UR UR8, SR_CTAID.X ;  /* 0x00000000000879c3 */ /* 0x000f220000002500 */
[----:B---3--:R-:W-:-:S07]  /*9100*/  ULEA UR4, UR6, UR4, 0x18 ;  /* 0x0000000406047291 */ /* 0x008fce000f8ec03f */
[----:B------:R-:W3:Y:S01]  /*9110*/  S2UR UR16, SR_CTAID.Z ;  /* 0x00000000001079c3 */ /* 0x000ee20000002700 */
[----:B------:R-:W-:Y:S02]  /*9120*/  ULDC UR6, c[0x0][0x850] ;  /* 0x0002140000067ab9 */ /* 0x000fe40000000800 */
[----:B------:R-:W-:Y:S01]  /*9130*/  UISETP.NE.AND UP0, UPT, UR6, 0x1, UPT ;  /* 0x000000010600788c */ /* 0x000fe2000bf05270 */
[----:B--2---:R-:W-:-:S05]  /*9140*/  VIADD R3, R4, 0xffffff80 ;  /* 0xffffff8004037836 */ /* 0x004fca0000000000 */
[----:B------:R-:W-:Y:S01]  /*9150*/  SHF.R.S32.HI R0, RZ, 0x1f, R3 ;  /* 0x0000001fff007819 */ /* 0x000fe20000011403 */
[----:B------:R-:W-:Y:S01]  /*9160*/  BAR.SYNC.DEFER_BLOCKING 0x1, 0x100 ;  /* 0x0044000000007b1d */ /* 0x000fe20000010000 */
[----:B------:R-:W-:Y:S02]  /*9170*/  ISETP.NE.AND P0, PT, R3, RZ, PT ;  /* 0x000000ff0300720c */ /* 0x000fe40003f05270 */
[----:B------:R-:W-:Y:S01]  /*9180*/  LEA.HI R2, R0, R3, RZ, 0x7 ;  /* 0x0000000300027211 */ /* 0x000fe200078f38ff */
[----:B----4-:R-:W-:Y:S02]  /*9190*/  UIMAD UR8, UR8, 0x5000, URZ ;  /* 0x00005000080878a4 */ /* 0x010fe4000f8e023f */
[----:B------:R-:W-:Y:S01]  /*91a0*/  @UP0 ULDC UR6, c[0x0][0x854] ;  /* 0x0002150000060ab9 */ /* 0x000fe20000000800 */
[----:B------:R-:W-:Y:S01]  /*91b0*/  LOP3.LUT R0, R2, 0x3fffff80, RZ, 0xc0, !PT ;  /* 0x3fffff8002007812 */ /* 0x000fe200078ec0ff */
[----:B------:R-:W-:Y:S01]  /*91c0*/  UIMAD.WIDE.U32 UR6, UR5, UR6, URZ ;  /* 0x00000006050672a5 */ /* 0x000fe2000f8e003f */
[----:B------:R-:W-:Y:S01]  /*91d0*/  SHF.R.S32.HI R5, RZ, 0x7, R2 ;  /* 0x00000007ff057819 */ /* 0x000fe20000011402 */
[----:B------:R-:W-:-:S02]  /*91e0*/  @UP0 ULDC UR9, c[0x0][0x858] ;  /* 0x0002160000090ab9 */ /* 0x000fc40000000800 */
[----:B------:R-:W-:Y:S01]  /*91f0*/  IMAD.IADD R0, R3, 0x1, -R0 ;  /* 0x0000000103007824 */ /* 0x000fe200078e0a00 */
[----:B------:R-:W-:Y:S02]  /*9200*/  @UP0 USHF.R.U32.HI UR5, URZ, UR9, UR7 ;  /* 0x000000093f050299 */ /* 0x000fe40008011607 */
[----:B------:R-:W-:Y:S01]  /*9210*/  USHF.R.S32.HI UR9, URZ, 0x1f, UR8 ;  /* 0x0000001f3f097899 */ /* 0x000fe20008011408 */
[----:B------:R-:W-:Y:S01]  /*9220*/  IMAD R0, R5, 0xa00, R0 ;  /* 0x00000a0005007824 */ /* 0x000fe200078e0200 */
[----:B------:R-:W-:Y:S02]  /*9230*/  USHF.R.S32.HI UR10, URZ, 0x1f, UR5 ;  /* 0x0000001f3f0a7899 */ /* 0x000fe40008011405 */
[----:B------:R-:W-:Y:S01]  /*9240*/  UIMAD.WIDE.U32 UR6, UR5, UR12, UR8 ;  /* 0x0000000c050672a5 */ /* 0x000fe2000f8e0008 */
[----:B------:R-:W-:Y:S01]  /*9250*/  IMAD.SHL.U32 R0, R0, 0x4, RZ ;  /* 0x0000000400007824 */ /* 0x000fe200078e00ff */
[----:B------:R-:W-:Y:S02]  /*9260*/  UIMAD UR11, UR10, UR12, URZ ;  /* 0x0000000c0a0b72a4 */ /* 0x000fe4000f8e023f */
[----:B---3--:R-:W-:-:S02]  /*9270*/  USHF.R.S32.HI UR17, URZ, 0x1f, UR16 ;  /* 0x0000001f3f117899 */ /* 0x008fc40008011410 */
[----:B------:R-:W-:Y:S01]  /*9280*/  LEA R0, R0, UR4, 0x2 ;  /* 0x0000000400007c11 */ /* 0x000fe2000f8e10ff */
[----:B------:R-:W-:-:S03]  /*9290*/  UIMAD UR11, UR5, UR13, UR11 ;  /* 0x0000000d050b72a4 */ /* 0x000fc6000f8e020b */
[----:B------:R-:W-:Y:S01]  /*92a0*/  ULDC.64 UR12, c[0x0][0x840] ;  /* 0x00021000000c7ab9 */ /* 0x000fe20000000a00 */
[----:B------:R2:W-:Y:S01]  /*92b0*/  STS.128 [R0], R56 ;  /* 0x0000003800007388 */ /* 0x0005e20000000c00 */
[----:B------:R-:W-:Y:S02]  /*92c0*/  UIMAD UR10, UR10, UR12, URZ ;  /* 0x0000000c0a0a72a4 */ /* 0x000fe4000f8e023f */
[----:B------:R-:W-:Y:S01]  /*92d0*/  UIMAD.WIDE.U32 UR8, UR5, UR12, UR8 ;  /* 0x0000000c050872a5 */ /* 0x000fe2000f8e0008 */
[----:B------:R2:W-:Y:S01]  /*92e0*/  STS.128 [R0+0x800], R60 ;  /* 0x0008003c00007388 */ /* 0x0005e20000000c00 */
[----:B------:R-:W-:Y:S02]  /*92f0*/  UIMAD UR10, UR5, UR13, UR10 ;  /* 0x0000000d050a72a4 */ /* 0x000fe4000f8e020a */
[----:B------:R-:W-:Y:S01]  /*9300*/  UIADD3 UR7, UR7, UR11, URZ ;  /* 0x0000000b07077290 */ /* 0x000fe2000fffe03f */
[----:B------:R2:W-:Y:S01]  /*9310*/  STS.128 [R0+0x1000], R96 ;  /* 0x0010006000007388 */ /* 0x0005e20000000c00 */
[----:B------:R-:W-:Y:S01]  /*9320*/  ULDC.64 UR12, c[0x0][0x820] ;  /* 0x00020800000c7ab9 */ /* 0x000fe20000000a00 */
[----:B------:R-:W-:-:S02]  /*9330*/  UIMAD UR11, UR17, UR14, URZ ;  /* 0x0000000e110b72a4 */ /* 0x000fc4000f8e023f */
[----:B------:R2:W-:Y:S01]  /*9340*/  STS.128 [R0+0x1800], R100 ;  /* 0x0018006400007388 */ /* 0x0005e20000000c00 */
[----:B------:R-:W-:Y:S02]  /*9350*/  UIMAD UR5, UR17, UR12, URZ ;  /* 0x0000000c110572a4 */ /* 0x000fe4000f8e023f */
[----:B------:R-:W-:Y:S01]  /*9360*/  UIADD3 UR9, UR9, UR10, URZ ;  /* 0x0000000a09097290 */ /* 0x000fe2000fffe03f */
[----:B------:R2:W-:Y:S01]  /*9370*/  STS.128 [R0+0x2000], R64 ;  /* 0x0020004000007388 */ /* 0x0005e20000000c00 */
[----:B------:R-:W-:Y:S02]  /*9380*/  UIMAD UR5, UR16, UR13, UR5 ;  /* 0x0000000d100572a4 */ /* 0x000fe4000f8e0205 */
[----:B------:R-:W-:Y:S01]  /*9390*/  UIMAD.WIDE.U32 UR6, UR16, UR12, UR6 ;  /* 0x0000000c100672a5 */ /* 0x000fe2000f8e0006 */
[----:B------:R2:W-:Y:S01]  /*93a0*/  STS.128 [R0+0x2800], R68 ;  /* 0x0028004400007388 */ /* 0x0005e20000000c00 */
[----:B------:R-:W-:Y:S02]  /*93b0*/  UIMAD UR11, UR16, UR15, UR11 ;  /* 0x0000000f100b72a4 */ /* 0x000fe4000f8e020b */
[----:B------:R-:W-:Y:S01]  /*93c0*/  UIMAD.WIDE.U32 UR8, UR16, UR14, UR8 ;  /* 0x0000000e100872a5 */ /* 0x000fe2000f8e0008 */
[----:B------:R2:W-:Y:S01]  /*93d0*/  STS.128 [R0+0x3000], R104 ;  /* 0x0030006800007388 */ /* 0x0005e20000000c00 */
[----:B------:R-:W-:Y:S01]  /*93e0*/  ULDC.64 UR12, c[0x0][0x800] ;  /* 0x00020000000c7ab9 */ /* 0x000fe20000000a00 */
[----:B------:R-:W-:Y:S01]  /*93f0*/  ULDC.64 UR14, c[0x0][0x828] ;  /* 0x00020a00000e7ab9 */ /* 0x000fe20000000a00 */
[----:B------:R-:W-:Y:S01]  /*9400*/  UIADD3 UR7, UR7, UR5, URZ ;  /* 0x0000000507077290 */ /* 0x000fe2000fffe03f */
[----:B------:R2:W-:Y:S01]  /*9410*/  STS.128 [R0+0x3800], R108 ;  /* 0x0038006c00007388 */ /* 0x0005e20000000c00 */
[----:B------:R-:W-:-:S02]  /*9420*/  ULEA UR12, UP0, UR6, UR12, 0x2 ;  /* 0x0000000c060c7291 */ /* 0x000fc4000f80103f */
[----:B------:R-:W-:Y:S01]  /*9430*/  UIADD3 UR5, UR9, UR11, URZ ;  /* 0x0000000b09057290 */ /* 0x000fe2000fffe03f */
[----:B------:R2:W-:Y:S01]  /*9440*/  STS.128 [R0+0x4000], R72 ;  /* 0x0040004800007388 */ /* 0x0005e20000000c00 */
[----:B------:R-:W-:Y:S02]  /*9450*/  ULEA UR14, UP1, UR8, UR14, 0x2 ;  /* 0x0000000e080e7291 */ /* 0x000fe4000f82103f */
[----:B------:R-:W-:Y:S01]  /*9460*/  ULEA.HI.X UR13, UR6, UR13, UR7, 0x2, UP0 ;  /* 0x0000000d060d7291 */ /* 0x000fe200080f1407 */
[----:B------:R2:W-:Y:S01]  /*9470*/  STS.128 [R0+0x4800], R76 ;  /* 0x0048004c00007388 */ /* 0x0005e20000000c00 */
[----:B------:R-:W-:-:S03]  /*9480*/  ULEA.HI.X UR7, UR8, UR15, UR5, 0x2, UP1 ;  /* 0x0000000f08077291 */ /* 0x000fc600088f1405 */
        /* <DEDUP_REMOVED lines=18> */
[----:B------:R-:W-:-:S09]  /*95b0*/  UMOV UR6, UR14 ;  /* 0x0000000e00067c82 */ /* 0x000fd20008000000 */
.L_x_443:
[----:B------:R-:W-:Y:S01]  /*95c0*/  @P0 ELECT P1, URZ, PT ;  /* 0x00000000003f082f */ /* 0x000fe20003820000 */
[----:B------:R3:W-:-:S12]  /*95d0*/  UBLKRED.G.S.ADD.F32.RN [UR6], [UR4], UR5, desc[UR8] ;  /* 0x00000806040073bb */ /* 0x0007d800080a1405 */
[----:B------:R-:W-:Y:S02]  /*95e0*/  @P1 PLOP3.LUT P0, PT, P1, PT, PT, 0x8, 0x0 ;  /* 0x000000000000181c */ /* 0x000fe40000f0e170 */
[----:B------:R-:W-:-:S11]  /*95f0*/  PLOP3.LUT P1, PT, PT, PT, PT, 0x8, 0x0 ;  /* 0x000000000000781c */ /* 0x000fd60003f2e170 */
[----:B---3--:R-:W-:Y:S05]  /*9600*/  @P0 BRA.U.ANY `(.L_x_443) ;  /* 0xfffffffd00ec0947 */ /* 0x008fea000393ffff */
[----:B------:R0:W-:Y:S01]  /*9610*/  UTMACMDFLUSH ;  /* 0x00000000000079b7 */ /* 0x0001e20000000000 */
[----:B------:R-:W-:-:S04]  /*9620*/  DEPBAR.LE SB0, 0x0 ;  /* 0x000080000000791a */ /* 0x000fc80000000000 */
.L_x_442:
[----:B------:R-:W-:Y:S05]  /*9630*/  BSYNC B1 ;  /* 0x0000000000017941 */ /* 0x000fea0003800000 */
.L_x_441:
        /* <DEDUP_REMOVED lines=23> */
[----:B----4-:R-:W4:Y:S02]  /*97b0*/  FENCE.VIEW.ASYNC.S ;  /* 0x00000000000073c6 */ /* 0x010f240000000000 */
[----:B----4-:R-:W-:Y:S06]  /*97c0*/  BAR.SYNC.DEFER_BLOCKING 0x1, 0x100 ;  /* 0x0044000000007b1d */ /* 0x010fec0000010000 */
[----:B------:R-:W-:Y:S05]  /*97d0*/  @P0 BRA `(.L_x_417) ;  /* 0x0000001800f00947 */ /* 0x000fea0003800000 */
[----:B------:R-:W-:Y:S01]  /*97e0*/  PLOP3.LUT P0, PT, PT, PT, PT, 0x80, 0x0 ;  /* 0x000000000000781c */ /* 0x000fe20003f0f070 */
[----:B------:R-:W-:Y:S01]  /*97f0*/  UMOV UR5, 0x1400 ;  /* 0x0000140000057882 */ /* 0x000fe20000000000 */
[----:B------:R-:W-:Y:S01]  /*9800*/  UMOV UR8, 0x0 ;  /* 0x0000000000087882 */ /* 0x000fe20000000000 */
[----:B------:R-:W-:Y:S01]  /*9810*/  UMOV UR9, 0x14f00000 ;  /* 0x14f0000000097882 */ /* 0x000fe20000000000 */
[----:B------:R-:W-:Y:S01]  /*9820*/  UMOV UR6, UR12 ;  /* 0x0000000c00067c82 */ /* 0x000fe20008000000 */
[----:B------:R-:W-:-:S08]  /*9830*/  UMOV UR7, UR13 ;  /* 0x0000000d00077c82 */ /* 0x000fd00008000000 */
.L_x_444:
[----:B------:R-:W-:Y:S01]  /*9840*/  @P0 ELECT P1, URZ, PT ;  /* 0x00000000003f082f */ /* 0x000fe20003820000 */
[----:B------:R4:W-:-:S12]  /*9850*/  UBLKRED.G.S.ADD.F32.RN [UR6], [UR4], UR5, desc[UR8] ;  /* 0x00000806040073bb */ /* 0x0009d800080a1405 */
[----:B------:R-:W-:Y:S02]  /*9860*/  @P1 PLOP3.LUT P0, PT, P1, PT, PT, 0x8, 0x0 ;  /* 0x000000000000181c */ /* 0x000fe40000f0e170 */
[----:B------:R-:W-:-:S11]  /*9870*/  PLOP3.LUT P1, PT, PT, PT, PT, 0x8, 0x0 ;  /* 0x000000000000781c */ /* 0x000fd60003f2e170 */
[----:B----4-:R-:W-:Y:S05]  /*9880*/  @P0 BRA.U.ANY `(.L_x_444) ;  /* 0xfffffffd00ec0947 */ /* 0x010fea000393ffff */
[----:B------:R0:W-:Y:S01]  /*9890*/  UTMACMDFLUSH ;  /* 0x00000000000079b7 */ /* 0x0001e20000000000 */
[----:B------:R-:W-:-:S04]  /*98a0*/  DEPBAR.LE SB0, 0x0 ;  /* 0x000080000000791a */ /* 0x000fc80000000000 */
[----:B------:R-:W-:Y:S05]  /*98b0*/  BRA `(.L_x_417) ;  /* 0x0000001800b87947 */ /* 0x000fea0003800000 */
.L_x_415:
        /* <DEDUP_REMOVED lines=41> */
.L_x_446:
        /* <DEDUP_REMOVED lines=8> */
[----:B------:R-:W-:Y:S01]  /*9bd0*/  IMAD.MOV.U32 R0, RZ, RZ, RZ ;  /* 0x000000ffff007224 */ /* 0x000fe200078e00ff */
[----:B------:R-:W-:Y:S01]  /*9be0*/  UIMAD UR6, UR10, UR6, URZ ;  /* 0x000000060a0672a4 */ /* 0x000fe2000f8e023f */
[----:B------:R-:W-:Y:S01]  /*9bf0*/  IMAD.MOV.U32 R12, RZ, RZ, 0x1 ;  /* 0x00000001ff0c7424 */ /* 0x000fe200078e00ff */
[----:B------:R-:W-:Y:S02]  /*9c00*/  UIMAD UR10, UR10, UR12, URZ ;  /* 0x0000000c0a0a72a4 */ /* 0x000fe4000f8e023f */
        /* <DEDUP_REMOVED lines=30> */
.L_x_462:
        /* <DEDUP_REMOVED lines=12> */
.L_x_448:
        /* <DEDUP_REMOVED lines=20> */
[----:B------:R-:W-:Y:S01]  /*9ff0*/  UIADD3 UR9, UP0, UR19, UR30, URZ ;  /* 0x0000001e13097290 */ /* 0x000fe2000ff1e03f */
[----:B------:R-:W-:Y:S01]  /*a000*/  IMAD.MOV.U32 R12, RZ, RZ, 0x1 ;  /* 0x00000001ff0c7424 */ /* 0x000fe200078e00ff */
[----:B------:R-:W-:Y:S01]  /*a010*/  UIADD3 UR16, UR8, 0x14100, URZ ;  /* 0x0001410008107890 */ /* 0x000fe2000fffe03f */
[----:B-1----:R-:W-:Y:S01]  /*a020*/  IMAD.MOV.U32 R9, RZ, RZ, R2 ;  /* 0x000000ffff097224 */ /* 0x002fe200078e0002 */
[----:B------:R-:W-:Y:S01]  /*a030*/  ULEA.HI.X.SX32 UR10, UR19, UR38, 0x1, UP0 ;  /* 0x00000026130a7291 */ /* 0x000fe200080f0e3f */
[----:B------:R-:W-:Y:S01]  /*a040*/  IMAD.MOV.U32 R10, RZ, RZ, R3 ;  /* 0x000000ffff0a7224 */ /* 0x000fe200078e0003 */
[----:B------:R-:W-:-:S02]  /*a050*/  ULEA UR54, UP0, UR9, UR14, 0x2 ;  /* 0x0000000e09367291 */ /* 0x000fc4000f80103f */
[C---:B------:R-:W-:Y:S01]  /*a060*/  IADD3 R0, P1, R9.reuse, 0xf0, RZ ;  /* 0x000000f009007810 */ /* 0x040fe20007f3e0ff */
[----:B------:R-:W-:Y:S02]  /*a070*/  UIADD3 UR40, UR8, 0x16100, URZ ;  /* 0x0001610008287890 */ /* 0x000fe4000fffe03f */
[----:B------:R-:W-:Y:S01]  /*a080*/  UIADD3 UR32, UR8, 0x18100, URZ ;  /* 0x0001810008207890 */ /* 0x000fe2000fffe03f */
[----:B------:R-:W-:Y:S01]  /*a090*/  R2UR UR48, R0 ;  /* 0x00000000003072ca */ /* 0x000fe200000e0000 */
[----:B------:R-:W-:Y:S01]  /*a0a0*/  UIADD3 UR24, UR8, 0x1a100, URZ ;  /* 0x0001a10008187890 */ /* 0x000fe2000fffe03f */
[C---:B------:R-:W-:Y:S01]  /*a0b0*/  IADD3 R0, P2, R9.reuse, 0x2f0, RZ ;  /* 0x000002f009007810 */ /* 0x040fe20007f5e0ff */
[----:B------:R-:W-:Y:S02]  /*a0c0*/  UIADD3 UR52, UR8, 0x2c100, URZ ;  /* 0x0002c10008347890 */ /* 0x000fe4000fffe03f */
        /* <DEDUP_REMOVED lines=8> */
[--C-:B------:R-:W-:Y:S01]  /*a150*/  IMAD.X R0, RZ, RZ, R10.reuse, P1 ;  /* 0x000000ffff007224 */ /* 0x100fe200008e060a */
[----:B------:R-:W-:Y:S01]  /*a160*/  UMOV UR29, UR21 ;  /* 0x00000015001d7c82 */ /* 0x000fe20008000000 */
[----:B------:R-:W-:Y:S01]  /*a170*/  UMOV UR25, UR17 ;  /* 0x0000001100197c82 */ /* 0x000fe20008000000 */
[----:B------:R-:W-:Y:S01]  /*a180*/  UMOV UR27, UR19 ;  /* 0x00000013001b7c82 */ /* 0x000fe20008000000 */
[----:B------:R-:W-:Y:S01]  /*a190*/  UMOV UR9, 0x10 ;  /* 0x0000001000097882 */ /* 0x000fe20000000000 */
[----:B------:R-:W-:Y:S01]  /*a1a0*/  R2UR UR49, R0 ;  /* 0x00000000003172ca */ /* 0x000fe200000e0000 */
[--C-:B------:R-:W-:Y:S01]  /*a1b0*/  IMAD.X R0, RZ, RZ, R10.reuse, P2 ;  /* 0x000000ffff007224 */ /* 0x100fe200010e060a */
[----:B------:R-:W-:Y:S01]  /*a1c0*/  UMOV UR53, UR17 ;  /* 0x0000001100357c82 */ /* 0x000fe20008000000 */
[----:B------:R-:W-:Y:S01]  /*a1d0*/  UMOV UR13, UR21 ;  /* 0x00000015000d7c82 */ /* 0x000fe20008000000 */
[----:B------:R-:W-:Y:S01]  /*a1e0*/  UMOV UR10, UR18 ;  /* 0x00000012000a7c82 */ /* 0x000fe20008000000 */
[----:B------:R-:W-:Y:S01]  /*a1f0*/  UIADD3 UR56, UR8, 0x5000, URZ ;  /* 0x0000500008387890 */ /* 0x000fe2000fffe03f */
[----:B------:R-:W-:Y:S01]  /*a200*/  R2UR UR5, R0 ;  /* 0x00000000000572ca */ /* 0x000fe200000e0000 */
[----:B------:R-:W-:Y:S01]  /*a210*/  IMAD.X R0, RZ, RZ, R10, P3 ;  /* 0x000000ffff007224 */ /* 0x000fe200018e060a */
[----:B------:R-:W-:Y:S01]  /*a220*/  ISETP.GE.AND P1, PT, R5, R11, PT ;  /* 0x0000000b0500720c */ /* 0x000fe20003f26270 */
[----:B------:R-:W-:Y:S01]  /*a230*/  UMOV UR58, 0x80 ;  /* 0x00000080003a7882 */ /* 0x000fe20000000000 */
[----:B------:R-:W-:Y:S01]  /*a240*/  UMOV UR59, UR11 ;  /* 0x0000000b003b7c82 */ /* 0x000fe20008000000 */
[----:B------:R-:W-:Y:S01]  /*a250*/  UMOV UR60, UR12 ;  /* 0x0000000c003c7c82 */ /* 0x000fe20008000000 */
[----:B------:R-:W-:Y:S01]  /*a260*/  R2UR UR7, R0 ;  /* 0x00000000000772ca */ /* 0x000fe200000e0000 */
[----:B------:R1:W-:Y:S01]  /*a270*/  UTMALDG.4D [UR16], [UR48], desc[UR50] ;  /* 0x00003210300075b4 */ /* 0x0003e20008019000 */
[----:B------:R-:W-:Y:S01]  /*a280*/  UMOV UR61, UR21 ;  /* 0x00000015003d7c82 */ /* 0x000fe20008000000 */
        /* <DEDUP_REMOVED lines=43> */
[----:B----4-:R-:W-:Y:S05]  /*a540*/  @P1 BRA `(.L_x_449) ;  /* 0x0000000800201947 */ /* 0x010fea0003800000 */
        /* <DEDUP_REMOVED lines=20> */
.L_x_454:
[----:B------:R-:W-:-:S04]  /*a690*/  SHF.L.U32 R9, R12, 0x1f, RZ ;  /* 0x0000001f0c097819 */ /* 0x000fc800000006ff */
[----:B------:R-:W1:Y:S02]  /*a6a0*/  SYNCS.PHASECHK.TRANS64.TRYWAIT P1, [R6+URZ+0x31838], R9 ;  /* 0x03183809060075a7 */ /* 0x000e64000802017f */
[----:B-1----:R-:W-:Y:S05]  /*a6b0*/  @!P1 BRA `(.L_x_450) ;  /* 0x0000000c00909947 */ /* 0x002fea0003800000 */
.L_x_463:
[----:B------:R-:W-:Y:S05]  /*a6c0*/  @P0 BRA `(.L_x_451) ;  /* 0x0000000000140947 */ /* 0x000fea0003800000 */
[----:B------:R-:W-:Y:S01]  /*a6d0*/  ISETP.NE.AND P1, PT, R14, RZ, PT ;  /* 0x000000ff0e00720c */ /* 0x000fe20003f25270 */
[----:B-1----:R-:W-:-:S04]  /*a6e0*/  IMAD.MOV.U32 R9, RZ, RZ, 0x8100 ;  /* 0x00008100ff097424 */ /* 0x002fc800078e00ff */
[----:B------:R2:W-:Y:S08]  /*a6f0*/  SYNCS.ARRIVE.TRANS64 RZ, [R6+URZ+0x31830], R9 ;  /* 0x0318300906ff79a7 */ /* 0x0005f0000800003f */
[----:B------:R-:W-:Y:S05]  /*a700*/  @!P1 BRA `(.L_x_451) ;  /* 0x0000000000049947 */ /* 0x000fea0003800000 */
[----:B------:R-:W-:Y:S01]  /*a710*/  BPT.TRAP 0x1 ;  /* 0x000000040000795c */ /* 0x000fe20000300000 */
.L_x_451:
[----:B-12---:R-:W-:Y:S01]  /*a720*/  IMAD.MOV.U32 R9, RZ, RZ, R2 ;  /* 0x000000ffff097224 */ /* 0x006fe200078e0002 */
[----:B------:R-:W-:Y:S01]  /*a730*/  R2UR UR19, R15 ;  /* 0x000000000f1372ca */ /* 0x000fe200000e0000 */
[----:B------:R-:W-:Y:S01]  /*a740*/  IMAD.MOV.U32 R10, RZ, RZ, R3 ;  /* 0x000000ffff0a7224 */ /* 0x000fe200078e0003 */
[----:B------:R-:W-:Y:S01]  /*a750*/  R2UR UR14, R6 ;  /* 0x00000000060e72ca */ /* 0x000fe200000e0000 */
[----:B------:R-:W-:Y:S01]  /*a760*/  VIADD R13, R13, 0x1 ;  /* 0x000000010d0d7836 */ /* 0x000fe20000000000 */
[----:B------:R-:W-:Y:S01]  /*a770*/  IADD3 R0, P2, R9, 0x1f0, RZ ;  /* 0x000001f009007810 */ /* 0x000fe20007f5e0ff */
[----:B------:R-:W-:Y:S01]  /*a780*/  UMOV UR8, 0x0 ;  /* 0x0000000000087882 */ /* 0x000fe20000000000 */
[----:B------:R-:W-:Y:S01]  /*a790*/  UMOV UR9, 0x14f00000 ;  /* 0x14f0000000097882 */ /* 0x000fe20000000000 */
[----:B------:R-:W-:Y:S01]  /*a7a0*/  UMOV UR18, URZ ;  /* 0x0000003f00127c82 */ /* 0x000fe20008000000 */
[----:B------:R-:W-:Y:S01]  /*a7b0*/  R2UR UR6, R0 ;  /* 0x00000000000672ca */ /* 0x000fe200000e0000 */
[----:B------:R-:W-:Y:S01]  /*a7c0*/  IMAD.X R0, RZ, RZ, R10, P2 ;  /* 0x000000ffff007224 */ /* 0x000fe200010e060a */
[C---:B------:R-:W-:Y:S01]  /*a7d0*/  ISETP.NE.AND P1, PT, R13.reuse, 0x2, PT ;  /* 0x000000020d00780c */ /* 0x040fe20003f25270 */
[----:B------:R-:W-:Y:S01]  /*a7e0*/  UMOV UR34, 0x40 ;  /* 0x0000004000227882 */ /* 0x000fe20000000000 */
[----:B------:R-:W-:Y:S01]  /*a7f0*/  R2UR UR4, R16 ;  /* 0x00000000100472ca */ /* 0x000fe200000e0000 */
[----:B------:R-:W-:Y:S01]  /*a800*/  UIADD3 UR19, UR19, -0x40, URZ ;  /* 0xffffffc013137890 */ /* 0x000fe2000fffe03f */
[----:B------:R-:W-:Y:S01]  /*a810*/  R2UR UR7, R0 ;  /* 0x00000000000772ca */ /* 0x000fe200000e0000 */
        /* <DEDUP_REMOVED lines=23> */
[----:B------:R-:W-:Y:S01]  /*a990*/  ISETP.NE.AND P2, PT, R4, RZ, PT ;  /* 0x000000ff0400720c */ /* 0x000fe20003f45270 */
        /* <DEDUP_REMOVED lines=8> */
.L_x_465:
[----:B------:R-:W-:Y:S01]  /*aa20*/  LOP3.LUT R12, R12, 0x1, RZ, 0x3c, !PT ;  /* 0x000000010c0c7812 */ /* 0x000fe200078e3cff */
[----:B------:R-:W-:Y:S06]  /*aa30*/  @P2 BRA `(.L_x_453) ;  /* 0x0000000000142947 */ /* 0x000fec0003800000 */
[----:B------:R-:W-:Y:S01]  /*aa40*/  ISETP.NE.AND P1, PT, R14, RZ, PT ;  /* 0x000000ff0e00720c */ /* 0x000fe20003f25270 */
[----:B-1----:R-:W-:-:S04]  /*aa50*/  IMAD.MOV.U32 R0, RZ, RZ, 0x8100 ;  /* 0x00008100ff007424 */ /* 0x002fc800078e00ff */
[----:B------:R2:W-:Y:S08]  /*aa60*/  SYNCS.ARRIVE.TRANS64 RZ, [R20+URZ+0x31810], R0 ;  /* 0x0318100014ff79a7 */ /* 0x0005f0000800003f */
[----:B------:R-:W-:Y:S05]  /*aa70*/  @!P1 BRA `(.L_x_453) ;  /* 0x0000000000049947 */ /* 0x000fea0003800000 */
[----:B------:R-:W-:Y:S01]  /*aa80*/  BPT.TRAP 0x1 ;  /* 0x000000040000795c */ /* 0x000fe20000300000 */
.L_x_453:
        /* <DEDUP_REMOVED lines=13> */
[----:B------:R-:W-:Y:S01]  /*ab60*/  R2UR UR15, R19 ;  /* 0x00000000130f72ca */ /* 0x000fe200000e0000 */
[----:B------:R-:W-:Y:S01]  /*ab70*/  UIADD3 UR41, UR41, 0x31810, URZ ;  /* 0x0003181029297890 */ /* 0x000fe2000fffe03f */
[----:B------:R-:W-:Y:S01]  /*ab80*/  ISETP.GE.AND P1, PT, R5, R11, PT ;  /* 0x0000000b0500720c */ /* 0x000fe20003f26270 */
[----:B------:R-:W-:Y:S01]  /*ab90*/  UMOV UR45, UR21 ;  /* 0x00000015002d7c82 */ /* 0x000fe20008000000 */
        /* <DEDUP_REMOVED lines=20> */
[----:B------:R-:W-:Y:S01]  /*ace0*/  UIADD3 UR8, UR8, 0x2c100, URZ ;  /* 0x0002c10008087890 */ /* 0x000fe2000fffe03f */
[----:B------:R-:W-:Y:S01]  /*acf0*/  IMAD.X R18, RZ, RZ, R18, P3 ;  /* 0x000000ffff127224 */ /* 0x000fe200018e0612 */
[----:B------:R-:W-:Y:S01]  /*ad00*/  UMOV UR25, UR41 ;  /* 0x0000002900197c82 */ /* 0x000fe20008000000 */
        /* <DEDUP_REMOVED lines=12> */
.L_x_449:
[----:B------:R-:W-:-:S04]  /*add0*/  SHF.L.U32 R3, R12, 0x1f, RZ ;  /* 0x0000001f0c037819 */ /* 0x000fc800000006ff */
[----:B------:R-:W1:Y:S02]  /*ade0*/  SYNCS.PHASECHK.TRANS64.TRYWAIT P1, [R6+URZ+0x31838], R3 ;  /* 0x03183803060075a7 */ /* 0x000e64000802017f */
[----:B-1----:R-:W-:Y:S05]  /*adf0*/  @!P1 BRA `(.L_x_455) ;  /* 0x0000000400ec9947 */ /* 0x002fea0003800000 */
.L_x_466:
[----:B------:R-:W-:Y:S05]  /*ae00*/  @P0 BRA `(.L_x_456) ;  /* 0x0000000000140947 */ /* 0x000fea0003800000 */
[----:B------:R-:W-:Y:S01]  /*ae10*/  LOP3.LUT P0, RZ, R21, 0x1f, RZ, 0xc0, !PT ;  /* 0x0000001f15ff7812 */ /* 0x000fe2000780c0ff */
[----:B-1----:R-:W-:-:S04]  /*ae20*/  IMAD.MOV.U32 R3, RZ, RZ, 0x8100 ;  /* 0x00008100ff037424 */ /* 0x002fc800078e00ff */
[----:B------:R2:W-:Y:S08]  /*ae30*/  SYNCS.ARRIVE.TRANS64 RZ, [R6+URZ+0x31830], R3 ;  /* 0x0318300306ff79a7 */ /* 0x0005f0000800003f */
[----:B------:R-:W-:Y:S05]  /*ae40*/  @!P0 BRA `(.L_x_456) ;  /* 0x0000000000048947 */ /* 0x000fea0003800000 */
[----:B------:R-:W-:Y:S01]  /*ae50*/  BPT.TRAP 0x1 ;  /* 0x000000040000795c */ /* 0x000fe20000300000 */
.L_x_456:
        /* <DEDUP_REMOVED lines=18> */
[----:B------:R-:W-:Y:S01]  /*af80*/  ISETP.NE.AND P0, PT, R0, 0x2, PT ;  /* 0x000000020000780c */ /* 0x000fe20003f05270 */
        /* <DEDUP_REMOVED lines=31> */
.L_x_445:
[----:B------:R-:W-:Y:S05]  /*b180*/  WARPSYNC.ALL ;  /* 0x0000000000007948 */ /* 0x000fea0003800000 */
[----:B------:R-:W-:-:S13]  /*b190*/  ELECT P0, URZ, PT ;  /* 0x00000000003f782f */ /* 0x000fda0003800000 */
        /* <DEDUP_REMOVED lines=8> */
.L_x_457:
        /* <DEDUP_REMOVED lines=8> */
.L_x_467:
        /* <DEDUP_REMOVED lines=9> */
.L_x_468:
[----:B------:R-:W-:Y:S05]  /*b330*/  @!P1 BRA `(.L_x_460) ;  /* 0x0000000000049947 */ /* 0x000fea0003800000 */
[----:B------:R-:W-:Y:S01]  /*b340*/  BPT.TRAP 0x1 ;  /* 0x000000040000795c */ /* 0x000fe20000300000 */
.L_x_460:
[----:B------:R-:W-:-:S07]  /*b350*/  SHF.L.U32 R12, R12, 0x1f, RZ ;  /* 0x0000001f0c0c7819 */ /* 0x000fce00000006ff */
.L_x_461:
[----:B--2---:R2:W3:Y:S02]  /*b360*/  SYNCS.PHASECHK.TRANS64.TRYWAIT P0, [R7+URZ+0x31838], R12 ;  /* 0x0318380c070075a7 */ /* 0x0044e4000800017f */
[----:B---3--:R-:W-:Y:S05]  /*b370*/  @!P0 NANOSLEEP.SYNCS 0x989680 ;  /* 0x009896800000895d */ /* 0x008fea0003900000 */
[----:B------:R-:W3:Y:S02]  /*b380*/  @!P0 SYNCS.PHASECHK.TRANS64 P0, [R7+URZ+0x31838], R12 ;  /* 0x0318380c070085a7 */ /* 0x000ee4000800007f */
[----:B---3--:R-:W-:Y:S05]  /*b390*/  @!P0 BRA `(.L_x_461) ;  /* 0xfffffffc00f08947 */ /* 0x008fea000383ffff */
.L_x_417:
[----:B------:R-:W-:Y:S05]  /*b3a0*/  BSYNC B0 ;  /* 0x0000000000007941 */ /* 0x000fea0003800000 */
.L_x_414:
[----:B------:R-:W-:Y:S05]  /*b3b0*/  EXIT ;  /* 0x000000000000794d */ /* 0x000fea0003800000 */
.L_x_421:
[----:B-1----:R1:W2:Y:S02]  /*b3c0*/  SYNCS.PHASECHK.TRANS64.TRYWAIT P0, [R17+URZ+0x31800], R8 ;  /* 0x03180008110075a7 */ /* 0x0022a4000800017f */
[----:B--2---:R-:W-:Y:S05]  /*b3d0*/  @!P0 NANOSLEEP.SYNCS 0x989680 ;  /* 0x009896800000895d */ /* 0x004fea0003900000 */
[----:B------:R-:W2:Y:S02]  /*b3e0*/  @!P0 SYNCS.PHASECHK.TRANS64 P0, [R17+URZ+0x31800], R8 ;  /* 0x03180008110085a7 */ /* 0x000ea4000800007f */
[----:B--2---:R-:W-:Y:S05]  /*b3f0*/  @!P0 BRA `(.L_x_421) ;  /* 0xfffffffc00f08947 */ /* 0x004fea000383ffff */
[----:B------:R-:W-:Y:S05]  /*b400*/  BRA `(.L_x_420) ;  /* 0xffffff5800747947 */ /* 0x000fea000383ffff */
.L_x_425:
[----:B--2---:R2:W3:Y:S02]  /*b410*/  SYNCS.PHASECHK.TRANS64.TRYWAIT P0, [R16+URZ+0x31810], R9 ;  /* 0x03181009100075a7 */ /* 0x0044e4000800017f */
[----:B---3--:R-:W-:Y:S05]  /*b420*/  @!P0 NANOSLEEP.SYNCS 0x989680 ;  /* 0x009896800000895d */ /* 0x008fea0003900000 */
[----:B------:R-:W3:Y:S02]  /*b430*/  @!P0 SYNCS.PHASECHK.TRANS64 P0, [R16+URZ+0x31810], R9 ;  /* 0x03181009100085a7 */ /* 0x000ee4000800007f */
[----:B---3--:R-:W-:Y:S05]  /*b440*/  @!P0 BRA `(.L_x_425) ;  /* 0xfffffffc00f08947 */ /* 0x008fea000383ffff */
[----:B------:R-:W-:Y:S05]  /*b450*/  BRA `(.L_x_424) ;  /* 0xffffff6000f07947 */ /* 0x000fea000383ffff */
.L_x_429:
[----:B----4-:R4:W1:Y:S02]  /*b460*/  SYNCS.PHASECHK.TRANS64.TRYWAIT P0, [R17+URZ+0x31830], R10 ;  /* 0x0318300a110075a7 */ /* 0x010864000800017f */
[----:B-1----:R-:W-:Y:S05]  /*b470*/  @!P0 NANOSLEEP.SYNCS 0x989680 ;  /* 0x009896800000895d */ /* 0x002fea0003900000 */
[----:B------:R-:W1:Y:S02]  /*b480*/  @!P0 SYNCS.PHASECHK.TRANS64 P0, [R17+URZ+0x31830], R10 ;  /* 0x0318300a110085a7 */ /* 0x000e64000800007f */
[----:B-1----:R-:W-:Y:S05]  /*b490*/  @!P0 BRA `(.L_x_429) ;  /* 0xfffffffc00f08947 */ /* 0x002fea000383ffff */
[----:B------:R-:W-:Y:S05]  /*b4a0*/  BRA `(.L_x_428) ;  /* 0xffffff8000007947 */ /* 0x000fea000383ffff */
.L_x_447:
[----:B-1----:R1:W2:Y:S02]  /*b4b0*/  SYNCS.PHASECHK.TRANS64.TRYWAIT P0, [R6+URZ+0x31820], R3 ;  /* 0x03182003060075a7 */ /* 0x0022a4000800017f */
[----:B--2---:R-:W-:Y:S05]  /*b4c0*/  @!P0 NANOSLEEP.SYNCS 0x989680 ;  /* 0x009896800000895d */ /* 0x004fea0003900000 */
[----:B------:R-:W2:Y:S02]  /*b4d0*/  @!P0 SYNCS.PHASECHK.TRANS64 P0, [R6+URZ+0x31820], R3 ;  /* 0x03182003060085a7 */ /* 0x000ea4000800007f */
[----:B--2---:R-:W-:Y:S05]  /*b4e0*/  @!P0 BRA `(.L_x_447) ;  /* 0xfffffffc00f08947 */ /* 0x004fea000383ffff */
[----:B------:R-:W-:Y:S05]  /*b4f0*/  BRA `(.L_x_462) ;  /* 0xffffffe8003c7947 */ /* 0x000fea000383ffff */
.L_x_450:
[----:B-1----:R1:W2:Y:S02]  /*b500*/  SYNCS.PHASECHK.TRANS64.TRYWAIT P1, [R6+URZ+0x31838], R9 ;  /* 0x03183809060075a7 */ /* 0x0022a4000802017f */
[----:B--2---:R-:W-:Y:S05]  /*b510*/  @!P1 NANOSLEEP.SYNCS 0x989680 ;  /* 0x009896800000995d */ /* 0x004fea0003900000 */
[----:B------:R-:W2:Y:S02]  /*b520*/  @!P1 SYNCS.PHASECHK.TRANS64 P1, [R6+URZ+0x31838], R9 ;  /* 0x03183809060095a7 */ /* 0x000ea4000802007f */
[----:B--2---:R-:W-:Y:S05]  /*b530*/  @!P1 BRA `(.L_x_450) ;  /* 0xfffffffc00f09947 */ /* 0x004fea000383ffff */
[----:B------:R-:W-:Y:S05]  /*b540*/  BRA `(.L_x_463) ;  /* 0xfffffff0005c7947 */ /* 0x000fea000383ffff */
.L_x_452:
[----:B------:R-:W-:-:S07]  /*b550*/  SHF.L.U32 R0, R8, 0x1f, RZ ;  /* 0x0000001f08007819 */ /* 0x000fce00000006ff */
.L_x_464:
[----:B-1----:R1:W2:Y:S02]  /*b560*/  SYNCS.PHASECHK.TRANS64.TRYWAIT P1, [R20+URZ+0x31820], R0 ;  /* 0x03182000140075a7 */ /* 0x0022a4000802017f */
[----:B--2---:R-:W-:Y:S05]  /*b570*/  @!P1 NANOSLEEP.SYNCS 0x989680 ;  /* 0x009896800000995d */ /* 0x004fea0003900000 */
[----:B------:R-:W2:Y:S02]  /*b580*/  @!P1 SYNCS.PHASECHK.TRANS64 P1, [R20+URZ+0x31820], R0 ;  /* 0x03182000140095a7 */ /* 0x000ea4000802007f */
[----:B--2---:R-:W-:Y:S05]  /*b590*/  @!P1 BRA `(.L_x_464) ;  /* 0xfffffffc00f09947 */ /* 0x004fea000383ffff */
[----:B------:R-:W-:Y:S05]  /*b5a0*/  BRA `(.L_x_465) ;  /* 0xfffffff4001c7947 */ /* 0x000fea000383ffff */
.L_x_455:
[----:B-1----:R1:W2:Y:S02]  /*b5b0*/  SYNCS.PHASECHK.TRANS64.TRYWAIT P1, [R6+URZ+0x31838], R3 ;  /* 0x03183803060075a7 */ /* 0x0022a4000802017f */
[----:B--2---:R-:W-:Y:S05]  /*b5c0*/  @!P1 NANOSLEEP.SYNCS 0x989680 ;  /* 0x009896800000995d */ /* 0x004fea0003900000 */
[----:B------:R-:W2:Y:S02]  /*b5d0*/  @!P1 SYNCS.PHASECHK.TRANS64 P1, [R6+URZ+0x31838], R3 ;  /* 0x03183803060095a7 */ /* 0x000ea4000802007f */
[----:B--2---:R-:W-:Y:S05]  /*b5e0*/  @!P1 BRA `(.L_x_455) ;  /* 0xfffffffc00f09947 */ /* 0x004fea000383ffff */
[----:B------:R-:W-:Y:S05]  /*b5f0*/  BRA `(.L_x_466) ;  /* 0xfffffff800007947 */ /* 0x000fea000383ffff */
.L_x_458:
[----:B-1----:R1:W2:Y:S02]  /*b600*/  SYNCS.PHASECHK.TRANS64.TRYWAIT P0, [R5+URZ], R2 ;  /* 0x00000002050075a7 */ /* 0x0022a4000800017f */
[----:B--2---:R-:W-:Y:S05]  /*b610*/  @!P0 NANOSLEEP.SYNCS 0x989680 ;  /* 0x009896800000895d */ /* 0x004fea0003900000 */
[----:B------:R-:W2:Y:S02]  /*b620*/  @!P0 SYNCS.PHASECHK.TRANS64 P0, [R5+URZ], R2 ;  /* 0x00000002050085a7 */ /* 0x000ea4000800007f */
[----:B--2---:R-:W-:Y:S05]  /*b630*/  @!P0 BRA `(.L_x_458) ;  /* 0xfffffffc00f08947 */ /* 0x004fea000383ffff */
[----:B------:R-:W-:Y:S05]  /*b640*/  BRA `(.L_x_467) ;  /* 0xfffffffc00147947 */ /* 0x000fea000383ffff */
.L_x_459:
[----:B-1----:R1:W2:Y:S02]  /*b650*/  SYNCS.PHASECHK.TRANS64.TRYWAIT P0, [R3+URZ], R0 ;  /* 0x00000000030075a7 */ /* 0x0022a4000800017f */
[----:B--2---:R-:W-:Y:S05]  /*b660*/  @!P0 NANOSLEEP.SYNCS 0x989680 ;  /* 0x009896800000895d */ /* 0x004fea0003900000 */
[----:B------:R-:W2:Y:S02]  /*b670*/  @!P0 SYNCS.PHASECHK.TRANS64 P0, [R3+URZ], R0 ;  /* 0x00000000030085a7 */ /* 0x000ea4000800007f */
[----:B--2---:R-:W-:Y:S05]  /*b680*/  @!P0 BRA `(.L_x_459) ;  /* 0xfffffffc00f08947 */ /* 0x004fea000383ffff */
[----:B------:R-:W-:Y:S05]  /*b690*/  BRA `(.L_x_468) ;  /* 0xfffffffc00247947 */ /* 0x000fea000383ffff */
.L_x_469:
        /* <DEDUP_REMOVED lines=14> */
.L_x_2202:


//--------------------- .text._ZN7cutlass13device_kernelIN5flash11enable_sm90INS1_16FlashAttnBwdSm90INS1_25CollectiveMainloopBwdSm90ILi2ELi1ELi1EN4cute5tupleIJNS5_1CILi1EEES8_S8_EEENS6_IJNS7_ILi64EEENS7_ILi80EEENS7_ILi256EEEEEENS_6half_tEfNS_4arch4Sm90ELb0ELb1ELb1ELb1ELb0ELb0ELb1ELb1ELi2ELi1ELi1ELi1ELb0EEENS1_21CollectiveEpilogueBwdISD_SE_SG_Li256ELb1ELb1ELi2EEENS1_19SingleTileSchedulerILb1ELb0ELb0ELi80EEEEEEEEEvNT_6ParamsE --------------------------
	.section	.text._ZN7cutlass13device_kernelIN5flash11enable_sm90INS1_16FlashAttnBwdSm90INS1_25CollectiveMainloopBwdSm90ILi2ELi1ELi1EN4cute5tupleIJNS5_1CILi1EEES8_S8_EEENS6_IJNS7_ILi64EEENS7_ILi80EEENS7_ILi256EEEEEENS_6half_tEfNS_4arch4Sm90ELb0ELb1ELb1ELb1ELb0ELb0ELb1ELb1ELi2ELi1ELi1ELi1ELb0EEENS1_21CollectiveEpilogueBwdISD_SE_SG_Li256ELb1ELb1ELi2EEENS1_19SingleTileSchedulerILb1ELb0ELb0ELi80EEEEEEEEEvNT_6ParamsE,"ax",@progbits
	.align	128
.text._ZN7cutlass13device_kernelIN5flash11enable_sm90INS1_16FlashAttnBwdSm90INS1_25CollectiveMainloopBwdSm90ILi2ELi1ELi1EN4cute5tupleIJNS5_1CILi1EEES8_S8_EEENS6_IJNS7_ILi64EEENS7_ILi80EEENS7_ILi256EEEEEENS_6half_tEfNS_4arch4Sm90ELb0ELb1ELb1ELb1ELb0ELb0ELb1ELb1ELi2ELi1ELi1ELi1ELb0EEENS1_21CollectiveEpilogueBwdISD_SE_SG_Li256ELb1ELb1ELi2EEENS1_19SingleTileSchedulerILb1ELb0ELb0ELi80EEEEEEEEEvNT_6ParamsE:
        .type           _ZN7cutlass13device_kernelIN5flash11enable_sm90INS1_16FlashAttnBwdSm90INS1_25CollectiveMainloopBwdSm90ILi2ELi1ELi1EN4cute5tupleIJNS5_1CILi1EEES8_S8_EEENS6_IJNS7_ILi64EEENS7_ILi80EEENS7_ILi256EEEEEENS_6half_tEfNS_4arch4Sm90ELb0ELb1ELb1ELb1ELb0ELb0ELb1ELb1ELi2ELi1ELi1ELi1ELb0EEENS1_21CollectiveEpilogueBwdISD_SE_SG_Li256ELb1ELb1ELi2EEENS1_19SingleTileSchedulerILb1ELb0ELb0ELi80EEEEEEEEEvNT_6ParamsE,@function
        .size           _ZN7cutlass13device_kernelIN5flash11enable_sm90INS1_16FlashAttnBwdSm90INS1_25CollectiveMainloopBwdSm90ILi2ELi1ELi1EN4cute5tupleIJNS5_1CILi1EEES8_S8_EEENS6_IJNS7_ILi64EEENS7_ILi80EEENS7_ILi256EEEEEENS_6half_tEfNS_4arch4Sm90ELb0ELb1ELb1ELb1ELb0ELb0ELb1ELb1ELi2ELi1ELi1ELi1ELb0EEENS1_21CollectiveEpilogueBwdISD_SE_SG_Li256ELb1ELb1ELi2EEENS1_19SingleTileSchedulerILb1ELb0ELb0ELi80EEEEEEEEEvNT_6ParamsE,(.L_x_2203 - _ZN7cutlass13device_kernelIN5flash11enable_sm90INS1_16FlashAttnBwdSm90INS1_25CollectiveMainloopBwdSm90ILi2ELi1ELi1EN4cute5tupleIJNS5_1CILi1EEES8_S8_EEENS6_IJNS7_ILi64EEENS7_ILi80EEENS7_ILi256EEEEEENS_6half_tEfNS_4arch4Sm90ELb0ELb1ELb1ELb1ELb0ELb0ELb1ELb1ELi2ELi1ELi1ELi1ELb0EEENS1_21CollectiveEpilogueBwdISD_SE_SG_Li256ELb1ELb1ELi2EEENS1_19SingleTileSchedulerILb1ELb0ELb0ELi80EEEEEEEEEvNT_6ParamsE)
        .other          _ZN7cutlass13device_kernelIN5flash11enable_sm90INS1_16FlashAttnBwdSm90INS1_25CollectiveMainloopBwdSm90ILi2ELi1ELi1EN4cute5tupleIJNS5_1CILi1EEES8_S8_EEENS6_IJNS7_ILi64EEENS7_ILi80EEENS7_ILi256EEEEEENS_6half_tEfNS_4arch4Sm90ELb0ELb1ELb1ELb1ELb0ELb0ELb1ELb1ELi2ELi1ELi1ELi1ELb0EEENS1_21CollectiveEpilogueBwdISD_SE_SG_Li256ELb1ELb1ELi2EEENS1_19SingleTileSchedulerILb1ELb0ELb0ELi80EEEEEEEEEvNT_6ParamsE,@"STO_CUDA_ENTRY STV_DEFAULT"
_ZN7cutlass13device_kernelIN5flash11enable_sm90INS1_16FlashAttnBwdSm90INS1_25CollectiveMainloopBwdSm90ILi2ELi1ELi1EN4cute5tupleIJNS5_1CILi1EEES8_S8_EEENS6_IJNS7_ILi64EEENS7_ILi80EEENS7_ILi256EEEEEENS_6half_tEfNS_4arch4Sm90ELb0ELb1ELb1ELb1ELb0ELb0ELb1ELb1ELi2ELi1ELi1ELi1ELb0EEENS1_21CollectiveEpilogueBwdISD_SE_SG_Li256ELb1ELb1ELi2EEENS1_19SingleTileSchedulerILb1ELb0ELb0ELi80EEEEEEEEEvNT_6ParamsE:
[----:B------:R-:W0:Y:S02]  /*0000*/  LDC R1, c[0x0][0x28] ;  /* 0x00000a00ff017b82 */ /* 0x000e240000000800 */
[----:B0-----:R-:W-:Y:S01]  /*0010*/  VIADD R1, R1, 0xfffffff8 ;  /* 0xfffffff801017836 */ /* 0x001fe20000000000 */
[----:B------:R-:W0:Y:S01]  /*0020*/  S2R R21, SR_TID.X ;  /* 0x0000000000157919 */ /* 0x000e220000002100 */
[----:B------:R-:W-:Y:S01]  /*0030*/  ELECT P0, URZ, PT ;  /* 0x00000000003f782f */ /* 0x000fe20003800000 */
[----:B------:R-:W-:Y:S01]  /*0040*/  BSSY B0, `(.L_x_470) ;  /* 0x0000014000007945 */ /* 0x000fe20003800000 */
[----:B0-----:R-:W-:-:S05]  /*0050*/  SHF.R.U32.HI R0, RZ, 0x5, R21 ;  /* 0x00000005ff007819 */ /* 0x001fca0000011615 */
[----:B------:R-:W0:Y:S02]  /*0060*/  SHFL.IDX PT, R2, R0, RZ, 0x1f ;  /* 0x00001fff00027589 */ /* 0x000e2400000e0000 */
[----:B0-----:R-:W-:Y:S02]  /*0070*/  ISETP.EQ.AND P0, PT, R2, RZ, P0 ;  /* 0x000000ff0200720c */ /* 0x001fe40000702270 */
        /* <DEDUP_REMOVED lines=16> */
.L_x_471:
[----:B------:R-:W-:Y:S05]  /*0180*/  BSYNC B0 ;  /* 0x0000000000007941 */ /* 0x000fea0003800000 */
.L_x_470:
[----:B------:R-:W-:Y:S01]  /*0190*/  VOTEU.ANY UP0, P0 ;  /* 0x00000000003f7886 */ /* 0x000fe20000000100 */
[----:B------:R-:W0:Y:S01]  /*01a0*/  SHFL.IDX PT, R2, R2, RZ, 0x1f ;  /* 0x00001fff02027589 */ /* 0x000e2200000e0000 */
[----:B------:R-:W-:Y:S01]  /*01b0*/  UMOV UR4, 0x1 ;  /* 0x0000000100047882 */ /* 0x000fe20000000000 */
[----:B------:R-:W-:Y:S02]  /*01c0*/  VOTEU.ANY UP1, P0 ;  /* 0x00000000003f7886 */ /* 0x000fe40000020100 */
[----:B------:R-:W1:Y:S01]  /*01d0*/  @UP0 S2UR UR7, SR_CgaCtaId ;  /* 0x00000000000709c3 */ /* 0x000e620000008800 */
[----:B------:R-:W-:Y:S01]  /*01e0*/  @UP0 UMOV UR6, 0x400 ;  /* 0x0000040000060882 */ /* 0x000fe20000000000 */
[----:B------:R-:W-:-:S04]  /*01f0*/  @UP0 UIADD3 UR4, -UR4, 0x100000, URZ ;  /* 0x0010000004040890 */ /* 0x000fc8000fffe13f */
[----:B------:R-:W-:Y:S02]  /*0200*/  @UP0 USHF.L.U32 UR5, UR4, 0xb, URZ ;  /* 0x0000000b04050899 */ /* 0x000fe4000800063f */
[----:B------:R-:W-:Y:S01]  /*0210*/  @UP0 USHF.L.U32 UR4, UR4, 0x1, URZ ;  /* 0x0000000104040899 */ /* 0x000fe2000800063f */
[----:B------:R-:W2:Y:S01]  /*0220*/  SHFL.IDX PT, R3, R0, RZ, 0x1f ;  /* 0x00001fff00037589 */ /* 0x000ea200000e0000 */
[----:B0-----:R-:W-:Y:S01]  /*0230*/  R2UR UR8, R2 ;  /* 0x00000000020872ca */ /* 0x001fe200000e0000 */
[----:B-1----:R-:W-:-:S03]  /*0240*/  @UP0 ULEA UR6, UR7, UR6, 0x18 ;  /* 0x0000000607060291 */ /* 0x002fc6000f8ec03f */
[----:B------:R-:W-:Y:S01]  /*0250*/  UMOV UR7, 0x1 ;  /* 0x0000000100077882 */ /* 0x000fe20000000000 */
[----:B--2---:R-:W-:-:S08]  /*0260*/  ISETP.NE.AND P1, PT, R3, RZ, PT ;  /* 0x000000ff0300720c */ /* 0x004fd00003f25270 */
[----:B------:R-:W-:Y:S01]  /*0270*/  UISETP.NE.AND UP0, UPT, UR8, URZ, UPT ;  /* 0x0000003f0800728c */ /* 0x000fe2000bf05270 */
[----:B------:R-:W0:Y:S02]  /*0280*/  FENCE.VIEW.ASYNC.S ;  /* 0x00000000000073c6 */ /* 0x000e240000000000 */
[----:B0-----:R0:W1:Y:S02]  /*0290*/  @UP1 SYNCS.EXCH.64 URZ, [UR6+0x31600], UR4 ;  /* 0x03160004063f15b2 */ /* 0x0010640008000100 */
[----:B0-----:R-:W-:-:S06]  /*02a0*/  USEL UR4, UR7, 0x2, !UP0 ;  /* 0x0000000207047887 */ /* 0x001fcc000c000000 */
[----:B------:R-:W-:-:S05]  /*02b0*/  IMAD.U32 R2, RZ, RZ, UR4 ;  /* 0x00000004ff027e24 */ /* 0x000fca000f8e00ff */
[----:B------:R0:W-:Y:S01]  /*02c0*/  STL [R1], R2 ;  /* 0x0000000201007387 */ /* 0x0001e20000100800 */
[----:B------:R-:W-:Y:S05]  /*02d0*/  @P1 BRA `(.L_x_472) ;  /* 0x0000000000481947 */ /* 0x000fea0003800000 */
[----:B------:R-:W2:Y:S01]  /*02e0*/  S2UR UR5, SR_CgaCtaId ;  /* 0x00000000000579c3 */ /* 0x000ea20000008800 */
        /* <DEDUP_REMOVED lines=12> */
[----:B--2---:R2:W3:Y:S08]  /*03b0*/  SYNCS.EXCH.64 URZ, [UR8+0x31610], UR6 ;  /* 0x03161006083f75b2 */ /* 0x0044f00008000100 */
[----:B------:R2:W4:Y:S01]  /*03c0*/  SYNCS.EXCH.64 URZ, [UR8+0x31620], UR4 ;  /* 0x03162004083f75b2 */ /* 0x0005220008000100 */
[----:B------:R2:W0:Y:S01]  /*03d0*/  SYNCS.EXCH.64 URZ, [UR8+0x31618], UR6 ;  /* 0x03161806083f75b2 */ /* 0x0004220008000100 */
[----:B------:R2:W0:Y:S01]  /*03e0*/  SYNCS.EXCH.64 URZ, [UR8+0x31628], UR4 ;  /* 0x03162804083f75b2 */ /* 0x0004220008000100 */
[----:B------:R-:W-:Y:S01]  /*03f0*/  NOP ;  /* 0x0000000000007918 */ /* 0x000fe20000000000 */
.L_x_472:
[----:B0-----:R-:W0:Y:S01]  /*0400*/  SHFL.IDX PT, R2, R0, RZ, 0x1f ;  /* 0x00001fff00027589 */ /* 0x001e2200000e0000 */
[----:B------:R-:W-:Y:S01]  /*0410*/  NOP ;  /* 0x0000000000007918 */ /* 0x000fe20000000000 */
[----:B0-----:R-:W-:-:S13]  /*0420*/  ISETP.NE.AND P0, PT, R2, RZ, PT ;  /* 0x000000ff0200720c */ /* 0x001fda0003f05270 */
[----:B------:R-:W-:Y:S05]  /*0430*/  @P0 BRA `(.L_x_473) ;  /* 0x0000000000400947 */ /* 0x000fea0003800000 */
[----:B--2---:R-:W0:Y:S01]  /*0440*/  S2UR UR5, SR_CgaCtaId ;  /* 0x00000000000579c3 */ /* 0x004e220000008800 */
[----:B------:R-:W-:Y:S01]  /*0450*/  UMOV UR4, 0x400 ;  /* 0x0000040000047882 */ /* 0x000fe20000000000 */
[----:B------:R-:W-:Y:S01]  /*0460*/  UMOV UR6, 0x1 ;  /* 0x0000000100067882 */ /* 0x000fe20000000000 */
[----:B------:R-:W-:Y:S01]  /*0470*/  UMOV UR7, 0x100 ;  /* 0x0000010000077882 */ /* 0x000fe20000000000 */
[----:B------:R-:W-:Y:S01]  /*0480*/  ELECT P0, URZ, PT ;  /* 0x00000000003f782f */ /* 0x000fe20003800000 */
[----:B0-----:R-:W-:Y:S02]  /*0490*/  ULEA UR8, UR5, UR4, 0x18 ;  /* 0x0000000405087291 */ /* 0x001fe4000f8ec03f */
[----:B------:R-:W-:-:S04]  /*04a0*/  UIADD3 UR4, -UR6, 0x100000, URZ ;  /* 0x0010000006047890 */ /* 0x000fc8000fffe13f */
[----:B------:R-:W-:Y:S02]  /*04b0*/  USHF.L.U32 UR5, UR4, 0xb, URZ ;  /* 0x0000000b04057899 */ /* 0x000fe4000800063f */
[----:B------:R-:W-:Y:S02]  /*04c0*/  USHF.L.U32 UR4, UR4, 0x1, URZ ;  /* 0x0000000104047899 */ /* 0x000fe4000800063f */
[----:B------:R-:W-:-:S04]  /*04d0*/  UIADD3 UR6, -UR7, 0x100000, URZ ;  /* 0x0010000007067890 */ /* 0x000fc8000fffe13f */
[----:B------:R-:W-:Y:S02]  /*04e0*/  USHF.L.U32 UR7, UR6, 0xb, URZ ;  /* 0x0000000b06077899 */ /* 0x000fe4000800063f */
[----:B------:R-:W-:Y:S01]  /*04f0*/  USHF.L.U32 UR6, UR6, 0x1, URZ ;  /* 0x0000000106067899 */ /* 0x000fe2000800063f */
[----:B------:R-:W0:Y:S03]  /*0500*/  FENCE.VIEW.ASYNC.S ;  /* 0x00000000000073c6 */ /* 0x000e260000000000 */
[----:B0-----:R0:W2:Y:S08]  /*0510*/  SYNCS.EXCH.64 URZ, [UR8+0x31630], UR4 ;  /* 0x03163004083f75b2 */ /* 0x0010b00008000100 */
[----:B------:R0:W0:Y:S01]  /*0520*/  SYNCS.EXCH.64 URZ, [UR8+0x31638], UR6 ;  /* 0x03163806083f75b2 */ /* 0x0000220008000100 */
[----:B------:R-:W-:Y:S01]  /*0530*/  NOP ;  /* 0x0000000000007918 */ /* 0x000fe20000000000 */
.L_x_473:
[----:B------:R-:W-:Y:S01]  /*0540*/  PLOP3.LUT P0, PT, PT, PT, UP0, 0x80, 0x0 ;  /* 0x000000000000781c */ /* 0x000fe20003f0f008 */
[----:B------:R-:W-:Y:S01]  /*0550*/  NOP ;  /* 0x0000000000007918 */ /* 0x000fe20000000000 */
[----:B------:R-:W-:Y:S01]  /*0560*/  BSSY B0, `(.L_x_474) ;  /* 0x0000f59000007945 */ /* 0x000fe20003800000 */
[----:B------:R-:W-:Y:S01]  /*0570*/  LOP3.LUT R11, R21, 0x7f, RZ, 0xc0, !PT ;  /* 0x0000007f150b7812 */ /* 0x000fe200078ec0ff */
[----:B01234-:R-:W-:Y:S09]  /*0580*/  BAR.SYNC.DEFER_BLOCKING 0x0 ;  /* 0x0000000000007b1d */ /* 0x01fff20000010000 */
[----:B------:R-:W-:Y:S05]  /*0590*/  @!P0 BRA `(.L_x_475) ;  /* 0x000000d000848947 */ /* 0x000fea0003800000 */
.L_x_476:
        /* <DEDUP_REMOVED lines=15> */
.L_x_477:
        /* <DEDUP_REMOVED lines=11> */
.L_x_479:
[----:B------:R-:W2:Y:S02]  /*0740*/  LDC R0, c[0x0][0x8bc] ;  /* 0x00022f00ff007b82 */ /* 0x000ea40000000800 */
.L_x_478:
[----:B0-----:R-:W-:-:S05]  /*0750*/  IMAD R11, R2, 0x50, RZ ;  /* 0x00000050020b7824 */ /* 0x001fca00078e02ff */
[----:B--2--5:R-:W-:-:S04]  /*0760*/  ISETP.GE.AND P0, PT, R11, R0, PT ;  /* 0x000000000b00720c */ /* 0x024fc80003f06270 */
[----:B-1----:R-:W-:-:S04]  /*0770*/  SEL R234, R7, 0xffffffff, !P0 ;  /* 0xffffffff07ea7807 */ /* 0x002fc80004000000 */
[----:B------:R-:W-:-:S13]  /*0780*/  ISETP.GE.AND P0, PT, R234, RZ, PT ;  /* 0x000000ffea00720c */ /* 0x000fda0003f06270 */
[----:B------:R-:W-:Y:S05]  /*0790*/  @!P0 BRA `(.L_x_480) ;  /* 0x000000f000d48947 */ /* 0x000fea0003800000 */
[----:B------:R-:W0:Y:S01]  /*07a0*/  LDC.64 R6, c[0x0][0x770] ;  /* 0x0001dc00ff067b82 */ /* 0x000e220000000a00 */
[----:B------:R-:W-:-:S07]  /*07b0*/  ULDC.64 UR6, c[0x0][0x208] ;  /* 0x0000820000067ab9 */ /* 0x000fce0000000a00 */
[----:B------:R-:W1:Y:S08]  /*07c0*/  LDC.64 R8, c[0x0][0x780] ;  /* 0x0001e000ff087b82 */ /* 0x000e700000000a00 */
[----:B------:R-:W2:Y:S01]  /*07d0*/  LDC.64 R4, c[0x0][0x770] ;  /* 0x0001dc00ff047b82 */ /* 0x000ea20000000a00 */
[----:B0-----:R-:W-:-:S04]  /*07e0*/  ISETP.NE.U32.AND P1, PT, R6, RZ, PT ;  /* 0x000000ff0600720c */ /* 0x001fc80003f25070 */
[----:B------:R-:W-:Y:S02]  /*07f0*/  ISETP.NE.AND.EX P1, PT, R7, RZ, PT, P1 ;  /* 0x000000ff0700720c */ /* 0x000fe40003f25310 */
[----:B-1----:R-:W-:-:S04]  /*0800*/  ISETP.NE.U32.AND P0, PT, R8, RZ, PT ;  /* 0x000000ff0800720c */ /* 0x002fc80003f05070 */
[----:B------:R-:W-:Y:S01]  /*0810*/  ISETP.NE.AND.EX P0, PT, R9, RZ, PT, P0 ;  /* 0x000000ff0900720c */ /* 0x000fe20003f05300 */
[----:B--2---:R-:W-:-:S06]  /*0820*/  IMAD.WIDE R8, R234, 0x4, R4 ;  /* 0x00000004ea087825 */ /* 0x004fcc00078e0204 */
[----:B------:R-:W2:Y:S06]  /*0830*/  @P1 LDG.E R3, desc[UR6][R8.64] ;  /* 0x0000000608031981 */ /* 0x000eac000c1e1900 */
[----:B------:R-:W0:Y:S08]  /*0840*/  @P0 LDC.64 R6, c[0x0][0x780] ;  /* 0x0001e000ff060b82 */ /* 0x000e300000000a00 */
[----:B------:R-:W1:Y:S01]  /*0850*/  LDC R0, c[0x0][0x290] ;  /* 0x0000a400ff007b82 */ /* 0x000e620000000800 */
[----:B------:R-:W-:-:S02]  /*0860*/  ULDC UR4, c[0x0][0x280] ;  /* 0x0000a00000047ab9 */ /* 0x000fc40000000800 */
[----:B------:R-:W-:Y:S01]  /*0870*/  IMAD.U32 R5, RZ, RZ, UR4 ;  /* 0x00000004ff057e24 */ /* 0x000fe2000f8e00ff */
[----:B------:R-:W-:Y:S02]  /*0880*/  ULDC.64 UR4, c[0x0][0x788] ;  /* 0x0001e20000047ab9 */ /* 0x000fe40000000a00 */
[----:B------:R-:W-:-:S04]  /*0890*/  ISETP.NE.U32.AND P2, PT, RZ, UR4, PT ;  /* 0x00000004ff007c0c */ /* 0x000fc8000bf45070 */
[----:B------:R-:W-:Y:S01]  /*08a0*/  ISETP.NE.AND.EX P2, PT, RZ, UR5, PT, P2 ;  /* 0x00000005ff007c0c */ /* 0x000fe2000bf45320 */
[----:B0-----:R-:W-:-:S05]  /*08b0*/  @P0 IMAD.WIDE R6, R234, 0x4, R6 ;  /* 0x00000004ea060825 */ /* 0x001fca00078e0206 */
        /* <DEDUP_REMOVED lines=12> */
.L_x_481:
[----:B------:R-:W-:Y:S01]  /*0980*/  @P1 LOP3.LUT R3, R4, 0xffffc000, RZ, 0xc0, !PT ;  /* 0xffffc00004031812 */ /* 0x000fe200078ec0ff */
[----:B------:R-:W-:Y:S06]  /*0990*/  @!P2 BRA `(.L_x_482) ;  /* 0x000000000014a947 */ /* 0x000fec0003800000 */
[----:B------:R-:W0:Y:S01]  /*09a0*/  LDC.64 R6, c[0x0][0x788] ;  /* 0x0001e200ff067b82 */ /* 0x000e220000000a00 */
[----:B------:R-:W-:Y:S01]  /*09b0*/  ULDC.64 UR4, c[0x0][0x208] ;  /* 0x0000820000047ab9 */ /* 0x000fe20000000a00 */
[----:B0-----:R-:W-:-:S05]  /*09c0*/  IMAD.WIDE R6, R234, 0x4, R6 ;  /* 0x00000004ea067825 */ /* 0x001fca00078e0206 */
[----:B------:R0:W5:Y:S01]  /*09d0*/  LDG.E R0, desc[UR4][R6.64] ;  /* 0x0000000406007981 */ /* 0x000162000c1e1900 */
[----:B------:R-:W-:Y:S05]  /*09e0*/  BRA `(.L_x_483) ;  /* 0x0000000000287947 */ /* 0x000fea0003800000 */
.L_x_482:
        /* <DEDUP_REMOVED lines=10> */
.L_x_483:
[----:B-----5:R-:W-:Y:S01]  /*0a90*/  VIADD R4, R5, 0x3f ;  /* 0x0000003f05047836 */ /* 0x020fe20000000000 */
[----:B------:R-:W-:Y:S01]  /*0aa0*/  ISETP.GE.AND P2, PT, R2, RZ, PT ;  /* 0x000000ff0200720c */ /* 0x000fe20003f46270 */
[----:B------:R-:W-:Y:S01]  /*0ab0*/  ULDC UR4, c[0x0][0x74c] ;  /* 0x0001d30000047ab9 */ /* 0x000fe20000000800 */
[----:B0-----:R-:W-:Y:S02]  /*0ac0*/  IADD3 R6, R11, R5, -R0 ;  /* 0x000000050b067210 */ /* 0x001fe40007ffe800 */
[----:B------:R-:W-:Y:S02]  /*0ad0*/  SHF.R.S32.HI R7, RZ, 0x1f, R4 ;  /* 0x0000001fff077819 */ /* 0x000fe40000011404 */
[----:B------:R-:W-:Y:S01]  /*0ae0*/  PLOP3.LUT P0, PT, PT, PT, PT, 0x80, 0x0 ;  /* 0x000000000000781c */ /* 0x000fe20003f0f070 */
[----:B------:R-:W-:Y:S01]  /*0af0*/  VIADD R6, R6, -UR4 ;  /* 0x8000000406067c36 */ /* 0x000fe20008000000 */
[----:B------:R-:W-:-:S04]  /*0b00*/  LEA.HI R7, R7, R4, RZ, 0x6 ;  /* 0x0000000407077211 */ /* 0x000fc800078f30ff */
[----:B------:R-:W-:Y:S02]  /*0b10*/  SHF.R.S32.HI R7, RZ, 0x6, R7 ;  /* 0x00000006ff077819 */ /* 0x000fe40000011407 */
[----:B------:R-:W-:Y:S02]  /*0b20*/  SHF.R.S32.HI R9, RZ, 0x1f, R6 ;  /* 0x0000001fff097819 */ /* 0x000fe40000011406 */
[----:B------:R-:W-:Y:S02]  /*0b30*/  R2UR UR61, R7 ;  /* 0x00000000073d72ca */ /* 0x000fe400000e0000 */
[----:B------:R-:W-:Y:S01]  /*0b40*/  LEA.HI R9, R9, R6, RZ, 0x6 ;  /* 0x0000000609097211 */ /* 0x000fe200078f30ff */
[----:B------:R-:W-:-:S12]  /*0b50*/  @!P2 BRA `(.L_x_484) ;  /* 0x000000000024a947 */ /* 0x000fd80003800000 */
[----:B------:R-:W-:Y:S01]  /*0b60*/  IADD3 R4, -R0, 0x8f, R5 ;  /* 0x0000008f00047810 */ /* 0x000fe20007ffe105 */
[----:B------:R-:W-:-:S03]  /*0b70*/  ULDC UR4, c[0x0][0x748] ;  /* 0x0001d20000047ab9 */ /* 0x000fc60000000800 */
[----:B------:R-:W-:-:S04]  /*0b80*/  IADD3 R4, R4, UR4, R11 ;  /* 0x0000000404047c10 */ /* 0x000fc8000fffe00b */
[----:B------:R-:W-:-:S04]  /*0b90*/  SHF.R.S32.HI R7, RZ, 0x1f, R4 ;  /* 0x0000001fff077819 */ /* 0x000fc80000011404 */
[----:B------:R-:W-:-:S04]  /*0ba0*/  LEA.HI R7, R7, R4, RZ, 0x6 ;  /* 0x0000000407077211 */ /* 0x000fc800078f30ff */
[----:B------:R-:W-:-:S04]  /*0bb0*/  SHF.R.S32.HI R7, RZ, 0x6, R7 ;  /* 0x00000006ff077819 */ /* 0x000fc80000011407 */
[----:B------:R-:W-:-:S13]  /*0bc0*/  R2UR UR4, R7 ;  /* 0x00000000070472ca */ /* 0x000fda00000e0000 */
[----:B------:R-:W-:-:S04]  /*0bd0*/  UISETP.LT.AND UP0, UPT, UR61, UR4, UPT ;  /* 0x000000043d00728c */ /* 0x000fc8000bf01270 */
[----:B------:R-:W-:-:S12]  /*0be0*/  USEL UR61, UR61, UR4, UP0 ;  /* 0x000000043d3d7287 */ /* 0x000fd80008000000 */
.L_x_484:
[----:B------:R-:W-:Y:S02]  /*0bf0*/  SHF.R.S32.HI R9, RZ, 0x6, R9 ;  /* 0x00000006ff097819 */ /* 0x000fe40000011409 */
[----:B------:R-:W-:Y:S02]  /*0c00*/  CS2R R134, SRZ ;  /* 0x0000000000867805 */ /* 0x000fe4000001ff00 */
[----:B------:R-:W-:Y:S02]  /*0c10*/  CS2R R132, SRZ ;  /* 0x0000000000847805 */ /* 0x000fe4000001ff00 */
[----:B------:R-:W-:Y:S02]  /*0c20*/  CS2R R130, SRZ ;  /* 0x0000000000827805 */ /* 0x000fe4000001ff00 */
[----:B------:R-:W-:Y:S02]  /*0c30*/  VIMNMX R9, RZ, R9, !PT ;  /* 0x00000009ff097248 */ /* 0x000fe40007fe0100 */
[----:B------:R-:W-:-:S02]  /*0c40*/  CS2R R128, SRZ ;  /* 0x0000000000807805 */ /* 0x000fc4000001ff00 */
[----:B------:R-:W-:Y:S02]  /*0c50*/  CS2R R94, SRZ ;  /* 0x00000000005e7805 */ /* 0x000fe4000001ff00 */
[----:B------:R-:W-:Y:S02]  /*0c60*/  CS2R R92, SRZ ;  /* 0x00000000005c7805 */ /* 0x000fe4000001ff00 */
[----:B------:R-:W-:Y:S02]  /*0c70*/  ISETP.LT.AND P2, PT, R9, UR61, PT ;  /* 0x0000003d09007c0c */ /* 0x000fe4000bf41270 */
        /* <DEDUP_REMOVED lines=73> */
[----:B------:R-:W-:Y:S01]  /*1110*/  CS2R R136, SRZ ;  /* 0x0000000000887805 */ /* 0x000fe2000001ff00 */
[----:B------:R-:W-:Y:S06]  /*1120*/  @!P2 BRA `(.L_x_485) ;  /* 0x0000008000e8a947 */ /* 0x000fec0003800000 */
[----:B------:R-:W0:Y:S01]  /*1130*/  S2R R4, SR_CgaCtaId ;  /* 0x0000000000047919 */ /* 0x000e220000008800 */
[----:B------:R-:W-:Y:S01]  /*1140*/  MOV R17, 0x400 ;  /* 0x0000040000117802 */ /* 0x000fe20000000f00 */
[----:B------:R-:W-:Y:S01]  /*1150*/  VIADD R21, R21, 0xffffff80 ;  /* 0xffffff8015157836 */ /* 0x000fe20000000000 */
[----:B------:R-:W-:Y:S02]  /*1160*/  SHF.L.U32 R12, RZ, 0x1f, RZ ;  /* 0x0000001fff0c7819 */ /* 0x000fe400000006ff */
[----:B0-----:R-:W-:Y:S02]  /*1170*/  LEA R17, R4, R17, 0x18 ;  /* 0x0000001104117211 */ /* 0x001fe400078ec0ff */
[----:B------:R-:W-:Y:S02]  /*1180*/  SHF.R.S32.HI R4, RZ, 0x1f, R21 ;  /* 0x0000001fff047819 */ /* 0x000fe40000011415 */
[----:B------:R-:W0:Y:S02]  /*1190*/  SYNCS.PHASECHK.TRANS64.TRYWAIT P0, [R17+URZ+0x31600], R12 ;  /* 0x0316000c110075a7 */ /* 0x000e24000800017f */
[----:B------:R-:W-:-:S02]  /*11a0*/  LEA.HI R6, R4, R21, RZ, 0x7 ;  /* 0x0000001504067211 */ /* 0x000fc400078f38ff */
[CC--:B------:R-:W-:Y:S02]  /*11b0*/  LEA.HI R10, R4.reuse, R21.reuse, RZ, 0x5 ;  /* 0x00000015040a7211 */ /* 0x0c0fe400078f28ff */
[----:B------:R-:W-:Y:S02]  /*11c0*/  SHF.R.S32.HI R7, RZ, 0x7, R6 ;  /* 0x00000007ff077819 */ /* 0x000fe40000011406 */
[----:B------:R-:W-:-:S03]  /*11d0*/  LEA.HI R4, R4, R21, RZ, 0x4 ;  /* 0x0000001504047211 */ /* 0x000fc600078f20ff */
[----:B------:R1:W2:Y:S02]  /*11e0*/  SHFL.IDX PT, R8, R7, RZ, 0x1f ;  /* 0x00001fff07087589 */ /* 0x0002a400000e0000 */
[----:B012---:R-:W-:Y:S05]  /*11f0*/  @P0 BRA `(.L_x_486) ;  /* 0x0000000000080947 */ /* 0x007fea0003800000 */
[----:B------:R-:W0:Y:S02]  /*1200*/  SYNCS.PHASECHK.TRANS64.TRYWAIT P0, [R17+URZ+0x31600], R12 ;  /* 0x0316000c110075a7 */ /* 0x000e24000800017f */
[----:B0-----:R-:W-:Y:S05]  /*1210*/  @!P0 BRA `(.L_x_487) ;  /* 0x000000e8003c8947 */ /* 0x001fea0003800000 */
.L_x_486:
[----:B------:R-:W2:Y:S01]  /*1220*/  LDL R11, [R1] ;  /* 0x00000000010b7983 */ /* 0x000ea20000100800 */
[----:B------:R-:W-:Y:S01]  /*1230*/  LOP3.LUT R6, R6, 0xffffff80, RZ, 0xc0, !PT ;  /* 0xffffff8006067812 */ /* 0x000fe200078ec0ff */
[----:B------:R-:W1:Y:S01]  /*1240*/  S2UR UR4, SR_CTAID.Y ;  /* 0x00000000000479c3 */ /* 0x000e620000002600 */
[----:B------:R-:W-:Y:S01]  /*1250*/  LOP3.LUT R4, R4, 0xffffff0, RZ, 0xc0, !PT ;  /* 0x0ffffff004047812 */ /* 0x000fe200078ec0ff */
[----:B------:R-:W-:Y:S01]  /*1260*/  IMAD R20, R2, -0x50, RZ ;  /* 0xffffffb002147824 */ /* 0x000fe200078e02ff */
[----:B0-----:R-:W-:Y:S01]  /*1270*/  SHF.R.S32.HI R12, RZ, 0x5, R10 ;  /* 0x00000005ff0c7819 */ /* 0x001fe2000001140a */
[----:B------:R-:W-:Y:S01]  /*1280*/  IMAD.IADD R230, R0, 0x1, -R5 ;  /* 0x0000000100e67824 */ /* 0x000fe200078e0a05 */
[----:B------:R-:W-:Y:S01]  /*1290*/  SEL R229, R234, RZ, !P1 ;  /* 0x000000ffeae57207 */ /* 0x000fe20004800000 */
[----:B------:R-:W-:Y:S01]  /*12a0*/  IMAD.IADD R4, R21, 0x1, -R4 ;  /* 0x0000000115047824 */ /* 0x000fe200078e0a04 */
[----:B------:R-:W-:Y:S01]  /*12b0*/  CS2R R134, SRZ ;  /* 0x0000000000867805 */ /* 0x000fe2000001ff00 */
[----:B------:R-:W0:Y:S01]  /*12c0*/  LDC.64 R18, c[0x0][0x2d8] ;  /* 0x0000b600ff127b82 */ /* 0x000e220000000a00 */
[----:B------:R-:W-:Y:S01]  /*12d0*/  IMAD.IADD R232, R20, 0x1, R0 ;  /* 0x0000000114e87824 */ /* 0x000fe200078e0200 */
[----:B------:R-:W-:Y:S01]  /*12e0*/  CS2R R132, SRZ ;  /* 0x0000000000847805 */ /* 0x000fe2000001ff00 */
[----:B------:R-:W-:Y:S01]  /*12f0*/  IMAD R16, R7, 0x40, R4 ;  /* 0x0000004007107824 */ /* 0x000fe200078e0204 */
[----:B------:R-:W-:Y:S01]  /*1300*/  LEA.HI R4, R8, R8, RZ, 0x1 ;  /* 0x0000000808047211 */ /* 0x000fe200078f08ff */
        /* <DEDUP_REMOVED lines=11> */
[----:B-1----:R-:W-:Y:S01]  /*13c0*/  USHF.R.S32.HI UR5, URZ, 0x1f, UR4 ;  /* 0x0000001f3f057899 */ /* 0x002fe20008011404 */
        /* <DEDUP_REMOVED lines=68> */
[----:B------:R-:W-:Y:S01]  /*1810*/  UMOV UR60, URZ ;  /* 0x0000003f003c7c82 */ /* 0x000fe20008000000 */
[----:B--2---:R-:W-:-:S02]  /*1820*/  R2UR UR6, R11 ;  /* 0x000000000b0672ca */ /* 0x004fc400000e0000 */
[----:B------:R-:W-:Y:S01]  /*1830*/  SHF.R.S32.HI R11, RZ, 0x1f, R10 ;  /* 0x0000001fff0b7819 */ /* 0x000fe2000001140a */
[----:B------:R-:W-:Y:S01]  /*1840*/  IMAD.IADD R10, R21, 0x1, -R6 ;  /* 0x00000001150a7824 */ /* 0x000fe200078e0a06 */
[----:B------:R-:W-:Y:S02]  /*1850*/  LEA.HI R6, R7, R7, RZ, 0x1 ;  /* 0x0000000707067211 */ /* 0x000fe400078f08ff */
[----:B------:R-:W-:Y:S02]  /*1860*/  LEA.HI R11, R11, R12, RZ, 0x2 ;  /* 0x0000000c0b0b7211 */ /* 0x000fe400078f10ff */
[----:B------:R-:W-:Y:S02]  /*1870*/  LOP3.LUT R6, R6, 0x1ffffffe, RZ, 0xc0, !PT ;  /* 0x1ffffffe06067812 */ /* 0x000fe400078ec0ff */
[----:B------:R-:W-:Y:S02]  /*1880*/  LOP3.LUT R13, R11, 0xfffffc, RZ, 0xc0, !PT ;  /* 0x00fffffc0b0d7812 */ /* 0x000fe400078ec0ff */
[----:B------:R-:W-:Y:S01]  /*1890*/  SHF.R.S32.HI R11, RZ, 0x1f, R10 ;  /* 0x0000001fff0b7819 */ /* 0x000fe2000001140a */
[----:B------:R-:W-:-:S02]  /*18a0*/  IMAD.IADD R14, R7, 0x1, -R6 ;  /* 0x00000001070e7824 */ /* 0x000fc400078e0a06 */
[----:B------:R-:W-:Y:S01]  /*18b0*/  IMAD R6, R7, 0x800, R10 ;  /* 0x0000080007067824 */ /* 0x000fe200078e020a */
[----:B------:R-:W-:Y:S01]  /*18c0*/  LOP3.LUT R7, R4, 0xfffffffe, RZ, 0xc0, !PT ;  /* 0xfffffffe04077812 */ /* 0x000fe200078ec0ff */
[----:B------:R-:W-:Y:S02]  /*18d0*/  IMAD.IADD R13, R12, 0x1, -R13 ;  /* 0x000000010c0d7824 */ /* 0x000fe400078e0a0d */
[----:B------:R-:W-:Y:S02]  /*18e0*/  IMAD.SHL.U32 R6, R6, 0x4, RZ ;  /* 0x0000000406067824 */ /* 0x000fe400078e00ff */
[----:B------:R-:W-:Y:S01]  /*18f0*/  IMAD.IADD R4, R8, 0x1, -R7 ;  /* 0x0000000108047824 */ /* 0x000fe200078e0a07 */
[----:B------:R-:W-:Y:S01]  /*1900*/  LEA.HI R7, R11, R10, RZ, 0x2 ;  /* 0x0000000a0b077211 */ /* 0x000fe200078f10ff */
[----:B------:R-:W-:Y:S01]  /*1910*/  IMAD R16, R13, 0x10, R16 ;  /* 0x000000100d107824 */ /* 0x000fe200078e0210 */
[----:B------:R-:W-:Y:S02]  /*1920*/  SHF.R.S32.HI R12, RZ, 0x1f, R6 ;  /* 0x0000001fff0c7819 */ /* 0x000fe40000011406 */
[----:B------:R-:W-:Y:S01]  /*1930*/  IADD3 R6, P0, R6, R3, RZ ;  /* 0x0000000306067210 */ /* 0x000fe20007f1e0ff */
[----:B------:R-:W-:Y:S01]  /*1940*/  IMAD.SHL.U32 R0, R16, 0x8, RZ ;  /* 0x0000000810007824 */ /* 0x000fe200078e00ff */
[----:B------:R-:W-:-:S02]  /*1950*/  SHF.R.S32.HI R8, RZ, 0x2, R7 ;  /* 0x00000002ff087819 */ /* 0x000fc40000011407 */
[----:B------:R-:W-:Y:S01]  /*1960*/  SHF.R.S32.HI R13, RZ, 0x1f, R7 ;  /* 0x0000001fff0d7819 */ /* 0x000fe20000011407 */
[----:B------:R-:W-:Y:S01]  /*1970*/  IMAD R0, R0, 0x2, R17 ;  /* 0x0000000200007824 */ /* 0x000fe200078e0211 */
[----:B------:R-:W-:Y:S02]  /*1980*/  LOP3.LUT R15, R7, 0x7ffffffc, RZ, 0xc0, !PT ;  /* 0x7ffffffc070f7812 */ /* 0x000fe400078ec0ff */
[----:B------:R-:W-:Y:S02]  /*1990*/  LEA.HI.X.SX32 R7, R3, R12, 0x1, P0 ;  /* 0x0000000c03077211 */ /* 0x000fe400000f0eff */
[----:B------:R-:W-:Y:S01]  /*19a0*/  LEA.HI R13, R13, R8, RZ, 0x3 ;  /* 0x000000080d0d7211 */ /* 0x000fe200078f18ff */
[----:B------:R-:W-:Y:S01]  /*19b0*/  IMAD.IADD R15, R10, 0x1, -R15 ;  /* 0x000000010a0f7824 */ /* 0x000fe200078e0a0f */
[----:B------:R-:W-:Y:S01]  /*19c0*/  SHF.R.S32.HI R3, RZ, 0x1f, R234 ;  /* 0x0000001fff037819 */ /* 0x000fe200000114ea */
[----:B0-----:R-:W-:Y:S01]  /*19d0*/  IMAD.WIDE.U32 R6, R18, UR4, R6 ;  /* 0x0000000412067c25 */ /* 0x001fe2000f8e0006 */
[----:B------:R-:W-:-:S02]  /*19e0*/  LEA.HI R11, R11, R10, RZ, 0x5 ;  /* 0x0000000a0b0b7211 */ /* 0x000fc400078f28ff */
[----:B------:R-:W-:Y:S01]  /*19f0*/  LOP3.LUT R13, R13, 0xfffffff8, RZ, 0xc0, !PT ;  /* 0xfffffff80d0d7812 */ /* 0x000fe200078ec0ff */
[----:B------:R-:W-:Y:S01]  /*1a00*/  IMAD R10, R18, UR5, RZ ;  /* 0x00000005120a7c24 */ /* 0x000fe2000f8e02ff */
[----:B------:R-:W-:Y:S01]  /*1a10*/  SEL R3, R3, RZ, !P1 ;  /* 0x000000ff03037207 */ /* 0x000fe20004800000 */
[----:B------:R-:W-:Y:S01]  /*1a20*/  IMAD R14, R14, 0x4, R15 ;  /* 0x000000040e0e7824 */ /* 0x000fe200078e020f */
[----:B------:R-:W-:Y:S01]  /*1a30*/  SHF.R.S32.HI R11, RZ, 0x5, R11 ;  /* 0x00000005ff0b7819 */ /* 0x000fe2000001140b */
[----:B------:R-:W-:Y:S01]  /*1a40*/  IMAD R19, R19, UR4, R10 ;  /* 0x0000000413137c24 */ /* 0x000fe2000f8e020a */
[----:B------:R-:W-:Y:S01]  /*1a50*/  ULDC.64 UR4, c[0x0][0x2e0] ;  /* 0x0000b80000047ab9 */ /* 0x000fe20000000a00 */
[----:B------:R-:W-:Y:S02]  /*1a60*/  IMAD.IADD R18, R8, 0x1, -R13 ;  /* 0x0000000108127824 */ /* 0x000fe400078e0a0d */
[----:B------:R-:W-:Y:S02]  /*1a70*/  IMAD R8, R3, UR4, RZ ;  /* 0x0000000403087c24 */ /* 0x000fe4000f8e02ff */
[----:B------:R-:W-:-:S02]  /*1a80*/  IMAD.IADD R7, R7, 0x1, R19 ;  /* 0x0000000107077824 */ /* 0x000fc400078e0213 */
[C---:B------:R-:W-:Y:S02]  /*1a90*/  IMAD R235, R229.reuse, UR5, R8 ;  /* 0x00000005e5eb7c24 */ /* 0x040fe4000f8e0208 */
[----:B------:R-:W-:Y:S01]  /*1aa0*/  IMAD.WIDE.U32 R228, R229, UR4, R6 ;  /* 0x00000004e5e47c25 */ /* 0x000fe2000f8e0006 */
[----:B------:R-:W-:Y:S01]  /*1ab0*/  ULOP3.LUT UR4, UR6, 0x1, URZ, 0xfc, !UPT ;  /* 0x0000000106047892 */ /* 0x000fe2000f8efc3f */
[----:B------:R-:W-:Y:S02]  /*1ac0*/  IADD3 R6, -R5, 0x1, R232 ;  /* 0x0000000105067810 */ /* 0x000fe40007ffe1e8 */
[----:B------:R-:W-:Y:S02]  /*1ad0*/  IMAD.SHL.U32 R233, R14, 0x2, RZ ;  /* 0x000000020ee97824 */ /* 0x000fe400078e00ff */
[----:B------:R-:W-:Y:S02]  /*1ae0*/  IMAD R18, R11, 0x10, R18 ;  /* 0x000000100b127824 */ /* 0x000fe400078e0212 */
[----:B------:R-:W-:-:S02]  /*1af0*/  IMAD.IADD R232, R232, 0x1, -R233 ;  /* 0x00000001e8e87824 */ /* 0x000fc400078e0ae9 */
[----:B------:R-:W-:Y:S02]  /*1b00*/  IMAD.IADD R231, R6, 0x1, -R233 ;  /* 0x0000000106e77824 */ /* 0x000fe400078e0ae9 */
[----:B------:R-:W-:Y:S02]  /*1b10*/  IMAD.MOV.U32 R3, RZ, RZ, R9 ;  /* 0x000000ffff037224 */ /* 0x000fe400078e0009 */
[----:B------:R-:W-:Y:S02]  /*1b20*/  IMAD.MOV.U32 R19, RZ, RZ, RZ ;  /* 0x000000ffff137224 */ /* 0x000fe400078e00ff */
[----:B------:R-:W-:Y:S02]  /*1b30*/  IMAD.U32 R236, RZ, RZ, UR4 ;  /* 0x00000004ffec7e24 */ /* 0x000fe4000f8e00ff */
[----:B------:R-:W-:Y:S02]  /*1b40*/  IMAD.IADD R233, R20, 0x1, -R233 ;  /* 0x0000000114e97824 */ /* 0x000fe400078e0ae9 */
[----:B------:R-:W-:-:S07]  /*1b50*/  IMAD.IADD R235, R229, 0x1, R235 ;  /* 0x00000001e5eb7824 */ /* 0x000fce00078e02eb */
.L_x_506:
[----:B------:R-:W-:-:S13]  /*1b60*/  R2UR UR4, R236 ;  /* 0x00000000ec0472ca */ /* 0x000fda00000e0000 */
[----:B------:R-:W-:-:S06]  /*1b70*/  UISETP.NE.AND UP0, UPT, UR4, 0x3, UPT ;  /* 0x000000030400788c */ /* 0x000fcc000bf05270 */
[----:B------:R-:W-:-:S13]  /*1b80*/  PLOP3.LUT P0, PT, PT, PT, UP0, 0x40, 0x0 ;  /* 0x000000000000781c */ /* 0x000fda0003f0e808 */
[----:B0-----:R-:W-:Y:S05]  /*1b90*/  @P0 BRA `(.L_x_488) ;  /* 0x0000000000040947 */ /* 0x001fea0003800000 */
[----:B------:R-:W-:Y:S01]  /*1ba0*/  BPT.TRAP 0x1 ;  /* 0x000000040000795c */ /* 0x000fe20000300000 */
.L_x_488:
[----:B------:R-:W-:Y:S01]  /*1bb0*/  PLOP3.LUT P1, PT, PT, PT, UP0, 0x40, 0x0 ;  /* 0x000000000000781c */ /* 0x000fe20003f2e808 */
[----:B------:R-:W-:Y:S01]  /*1bc0*/  IMAD R16, R2, 0x8, R17 ;  /* 0x0000000802107824 */ /* 0x000fe200078e0211 */
[----:B------:R-:W-:-:S04]  /*1bd0*/  SHF.L.U32 R9, R19, 0x1f, RZ ;  /* 0x0000001f13097819 */ /* 0x000fc800000006ff */
[----:B------:R0:W1:Y:S07]  /*1be0*/  SYNCS.PHASECHK.TRANS64.TRYWAIT P0, [R16+URZ+0x31610], R9 ;  /* 0x03161009100075a7 */ /* 0x00006e000800017f */
[----:B------:R-:W-:Y:S05]  /*1bf0*/  @P1 BRA `(.L_x_489) ;  /* 0x0000000000041947 */ /* 0x000fea0003800000 */
[----:B------:R-:W-:Y:S01]  /*1c00*/  BPT.TRAP 0x1 ;  /* 0x000000040000795c */ /* 0x000fe20000300000 */
.L_x_489:
        /* <DEDUP_REMOVED lines=11> */
.L_x_490:
[----:B------:R-:W-:Y:S01]  /*1cc0*/  IMAD R6, R2, 0x800, R11 ;  /* 0x0000080002067824 */ /* 0x000fe200078e020b */
[C---:B------:R-:W-:Y:S01]  /*1cd0*/  R2UR UR6, R5.reuse ;  /* 0x00000000050672ca */ /* 0x040fe200000e0000 */
[C---:B------:R-:W-:Y:S01]  /*1ce0*/  VIADD R8, R5.reuse, 0x80 ;  /* 0x0000008005087836 */ /* 0x040fe20000000000 */
[----:B------:R-:W-:Y:S01]  /*1cf0*/  WARPGROUP.ARRIVE ;  /* 0x00000000000079c5 */ /* 0x000fe20000000000 */
[C---:B01----:R-:W-:Y:S01]  /*1d00*/  VIADD R9, R5.reuse, 0x100 ;  /* 0x0000010005097836 */ /* 0x043fe20000000000 */
        /* <DEDUP_REMOVED lines=417> */
[----:B------:R0:W1:Y:S04]  /*3720*/  LDS R6, [R8+0x2c100] ;  /* 0x02c1000008067984 */ /* 0x0000680000000800 */
[----:B------:R0:W2:Y:S01]  /*3730*/  LDS R5, [R8+0x2c120] ;  /* 0x02c1200008057984 */ /* 0x0000a20000000800 */
        /* <DEDUP_REMOVED lines=13> */
[----:B0-----:R-:W-:Y:S05]  /*3810*/  @P0 BRA `(.L_x_492) ;  /* 0x0000000000040947 */ /* 0x001fea0003800000 */
[----:B------:R-:W-:Y:S01]  /*3820*/  BPT.TRAP 0x1 ;  /* 0x000000040000795c */ /* 0x000fe20000300000 */
.L_x_492:
[----:B------:R-:W-:Y:S01]  /*3830*/  PLOP3.LUT P1, PT, PT, PT, UP0, 0x40, 0x0 ;  /* 0x000000000000781c */ /* 0x000fe20003f2e808 */
[----:B------:R-:W-:-:S05]  /*3840*/  IMAD.U32 R10, RZ, RZ, UR60 ;  /* 0x0000003cff0a7e24 */ /* 0x000fca000f8e00ff */
[----:B------:R-:W-:-:S04]  /*3850*/  SHF.L.U32 R10, R10, 0x1f, RZ ;  /* 0x0000001f0a0a7819 */ /* 0x000fc800000006ff */
[----:B------:R0:W3:Y:S03]  /*3860*/  SYNCS.PHASECHK.TRANS64.TRYWAIT P0, [R17+URZ+0x31630], R10 ;  /* 0x0316300a110075a7 */ /* 0x0000e6000800017f */
[----:B------:R-:W-:Y:S05]  /*3870*/  @P1 BRA `(.L_x_493) ;  /* 0x0000000000041947 */ /* 0x000fea0003800000 */
[----:B------:R-:W-:Y:S01]  /*3880*/  BPT.TRAP 0x1 ;  /* 0x000000040000795c */ /* 0x000fe20000300000 */
.L_x_493:
        /* <DEDUP_REMOVED lines=11> */
.L_x_494:
        /* <DEDUP_REMOVED lines=420> */
[----:B------:R-:W-:Y:S01]  /*5380*/  UMOV UR7, 0x40000000 ;  /* 0x4000000000077882 */ /* 0x000fe20000000000 */
[----:B------:R-:W-:Y:S01]  /*5390*/  ULDC UR8, c[0x0][0x75c] ;  /* 0x0001d70000087ab9 */ /* 0x000fe20000000800 */
[----:B------:R-:W-:Y:S01]  /*53a0*/  HGMMA.64x8x16.F32 R48, gdesc[UR4], R48 ;  /* 0x00000000043079f0 */ /* 0x000fe20008700830 */
[----:B------:R-:W-:Y:S01]  /*53b0*/  UMOV UR6, UR9 ;  /* 0x0000000900067c82 */ /* 0x000fe20008000000 */
[----:B------:R-:W-:Y:S02]  /*53c0*/  UMOV UR7, 0x40000000 ;  /* 0x4000000000077882 */ /* 0x000fe40000000000 */
[----:B------:R-:W-:Y:S02]  /*53d0*/  HGMMA.64x8x16.F32 R52, gdesc[UR4], R52 ;  /* 0x00000000043479f0 */ /* 0x000fe40008700834 */
[----:B------:R-:W-:Y:S01]  /*53e0*/  UMOV UR6, UR10 ;  /* 0x0000000a00067c82 */ /* 0x000fe20008000000 */
[----:B------:R-:W-:-:S02]  /*53f0*/  UMOV UR7, 0x40000000 ;  /* 0x4000000000077882 */ /* 0x000fc40000000000 */
[----:B------:R-:W-:Y:S01]  /*5400*/  HGMMA.64x8x16.F32 R216, gdesc[UR4], R216 ;  /* 0x0000000004d879f0 */ /* 0x000fe200087008d8 */
[----:B------:R-:W-:Y:S01]  /*5410*/  UMOV UR6, UR11 ;  /* 0x0000000b00067c82 */ /* 0x000fe20008000000 */
[----:B------:R-:W-:Y:S02]  /*5420*/  UMOV UR7, 0x40000000 ;  /* 0x4000000000077882 */ /* 0x000fe40000000000 */
[----:B------:R-:W-:Y:S01]  /*5430*/  HGMMA.64x8x16.F32 R220, gdesc[UR4], R220, gsb0 ;  /* 0x0000000004dc79f0 */ /* 0x000fe200080008dc */
[----:B------:R-:W-:Y:S01]  /*5440*/  ULDC UR6, c[0x0][0x750] ;  /* 0x0001d40000067ab9 */ /* 0x000fe20000000800 */
[----:B------:R-:W-:Y:S01]  /*5450*/  ULDC.64 UR4, c[0x0][0x748] ;  /* 0x0001d20000047ab9 */ /* 0x000fe20000000a00 */
[----:B------:R-:W-:Y:S01]  /*5460*/  UISETP.GE.AND UP1, UPT, UR6, 0x1, UPT ;  /* 0x000000010600788c */ /* 0x000fe2000bf26270 */
[----:B------:R-:W-:Y:S02]  /*5470*/  WARPGROUP.DEPBAR.LE gsb0, 0x1 ;  /* 0x00008000000079c5 */ /* 0x000fe40000010100 */
        /* <DEDUP_REMOVED lines=21> */
[----:B------:R-:W0:Y:S01]  /*55d0*/  MUFU.TANH R7, R7 ;  /* 0x0000000700077308 */ /* 0x000e220000002400 */
[----:B------:R-:W-:Y:S01]  /*55e0*/  ULOP3.LUT UR4, URZ, UR4, URZ, 0x33, !UPT ;  /* 0x000000043f047292 */ /* 0x000fe2000f8e333f */
[----:B------:R-:W-:-:S02]  /*55f0*/  VIADD R35, R231, UR5 ;  /* 0x00000005e7237c36 */ /* 0x000fc40008000000 */
[----:B------:R-:W-:-:S03]  /*5600*/  IMAD R31, R3, 0x40, R18 ;  /* 0x00000040031f7824 */ /* 0x000fc600078e0212 */
[----:B------:R-:W-:Y:S01]  /*5610*/  VIADD R32, R231, UR4 ;  /* 0x00000004e7207c36 */ /* 0x000fe20008000000 */
[----:B------:R-:W3:Y:S01]  /*5620*/  MUFU.TANH R8, R8 ;  /* 0x0000000800087308 */ /* 0x000ee20000002400 */
[C---:B------:R-:W-:Y:S02]  /*5630*/  VIADDMNMX R225, R31.reuse, R35, R232, PT ;  /* 0x000000231fe17246 */ /* 0x040fe400038001e8 */
[----:B------:R-:W-:-:S05]  /*5640*/  IMAD.IADD R37, R31, 0x1, R32 ;  /* 0x000000011f257824 */ /* 0x000fca00078e0220 */
[----:B------:R-:W4:Y:S08]  /*5650*/  MUFU.TANH R9, R9 ;  /* 0x0000000900097308 */ /* 0x000f300000002400 */
[----:B------:R-:W0:Y:S08]  /*5660*/  MUFU.TANH R10, R10 ;  /* 0x0000000a000a7308 */ /* 0x000e300000002400 */
        /* <DEDUP_REMOVED lines=15> */
[----:B------:R-:W0:Y:S01]  /*5760*/  MUFU.TANH R33, R33 ;  /* 0x0000002100217308 */ /* 0x000e220000002400 */
[----:B---34-:R-:W-:Y:S05]  /*5770*/  @!P1 BRA `(.L_x_496) ;  /* 0x00000000005c9947 */ /* 0x018fea0003800000 */
[----:B------:R-:W-:Y:S01]  /*5780*/  IMAD.IADD R30, R230, 0x1, R31 ;  /* 0x00000001e61e7824 */ /* 0x000fe200078e021f */
[----:B------:R-:W-:Y:S04]  /*5790*/  BSSY B1, `(.L_x_497) ;  /* 0x0000012000017945 */ /* 0x000fe80003800000 */
        /* <DEDUP_REMOVED lines=11> */
.L_x_498:
[----:B------:R-:W-:-:S06]  /*5850*/  UISETP.NE.AND UP1, UPT, UR6, 0x1, UPT ;  /* 0x000000010600788c */ /* 0x000fcc000bf25270 */
[----:B------:R-:W-:-:S05]  /*5860*/  PLOP3.LUT P0, PT, PT, PT, UP1, 0x80, 0x0 ;  /* 0x000000000000781c */ /* 0x000fca0003f0f018 */
[----:B------:R-:W-:-:S08]  /*5870*/  @UP1 ULDC UR4, c[0x0][0x754] ;  /* 0x0001d50000041ab9 */ /* 0x000fd00000000800 */
[----:B------:R-:W-:Y:S01]  /*5880*/  @P0 IMAD.HI.U32 R34, R30, UR4, RZ ;  /* 0x000000041e220c27 */ /* 0x000fe2000f8e00ff */
[----:B------:R-:W-:-:S04]  /*5890*/  @UP1 ULDC UR4, c[0x0][0x758] ;  /* 0x0001d60000041ab9 */ /* 0x000fc80000000800 */
[----:B------:R-:W-:-:S07]  /*58a0*/  @P0 SHF.R.U32.HI R30, RZ, UR4, R34 ;  /* 0x00000004ff1e0c19 */ /* 0x000fce0008011622 */
.L_x_499:
[----:B------:R-:W-:Y:S05]  /*58b0*/  BSYNC B1 ;  /* 0x0000000000017941 */ /* 0x000fea0003800000 */
.L_x_497:
[----:B------:R-:W-:-:S05]  /*58c0*/  IMAD R30, R30, UR6, R233 ;  /* 0x000000061e1e7c24 */ /* 0x000fca000f8e02e9 */
[----:B------:R-:W-:Y:S02]  /*58d0*/  VIMNMX R37, R37, R30, !PT ;  /* 0x0000001e25257248 */ /* 0x000fe40007fe0100 */
[----:B------:R-:W-:-:S07]  /*58e0*/  VIADDMNMX R225, R30, UR6, R225, PT ;  /* 0x000000061ee17c46 */ /* 0x000fce000b8001e1 */
.L_x_496:
[----:B------:R-:W-:-:S04]  /*58f0*/  VIADD R39, R31, 0x8 ;  /* 0x000000081f277836 */ /* 0x000fc80000000000 */
[----:B------:R-:W-:Y:S01]  /*5900*/  IMAD.IADD R31, R32, 0x1, R39 ;  /* 0x00000001201f7824 */ /* 0x000fe200078e0227 */
[----:B------:R-:W-:Y:S01]  /*5910*/  VIADDMNMX R224, R39, R35, R232, PT ;  /* 0x0000002327e07246 */ /* 0x000fe200038001e8 */
[----:B------:R-:W-:Y:S06]  /*5920*/  @!P1 BRA `(.L_x_500) ;  /* 0x00000000005c9947 */ /* 0x000fec0003800000 */
        /* <DEDUP_REMOVED lines=13> */
.L_x_502:
[----:B------:R-:W-:-:S06]  /*5a00*/  UISETP.NE.AND UP1, UPT, UR6, 0x1, UPT ;  /* 0x000000010600788c */ /* 0x000fcc000bf25270 */
[----:B------:R-:W-:-:S05]  /*5a10*/  PLOP3.LUT P0, PT, PT, PT, UP1, 0x80, 0x0 ;  /* 0x000000000000781c */ /* 0x000fca0003f0f018 */
[----:B------:R-:W-:-:S08]  /*5a20*/  @UP1 ULDC UR4, c[0x0][0x754] ;  /* 0x0001d50000041ab9 */ /* 0x000fd00000000800 */
[----:B------:R-:W-:Y:S01]  /*5a30*/  @P0 IMAD.HI.U32 R32, R30, UR4, RZ ;  /* 0x000000041e200c27 */ /* 0x000fe2000f8e00ff */
[----:B------:R-:W-:-:S04]  /*5a40*/  @UP1 ULDC UR4, c[0x0][0x758] ;  /* 0x0001d60000041ab9 */ /* 0x000fc80000000800 */
[----:B------:R-:W-:-:S07]  /*5a50*/  @P0 SHF.R.U32.HI R30, RZ, UR4, R32 ;  /* 0x00000004ff1e0c19 */ /* 0x000fce0008011620 */
.L_x_503:
[----:B------:R-:W-:Y:S05]  /*5a60*/  BSYNC B1 ;  /* 0x0000000000017941 */ /* 0x000fea0003800000 */
.L_x_501:
[----:B------:R-:W-:-:S05]  /*5a70*/  IMAD R30, R30, UR6, R233 ;  /* 0x000000061e1e7c24 */ /* 0x000fca000f8e02e9 */
[----:B------:R-:W-:Y:S02]  /*5a80*/  VIMNMX R31, R31, R30, !PT ;  /* 0x0000001e1f1f7248 */ /* 0x000fe40007fe0100 */
[----:B------:R-:W-:-:S07]  /*5a90*/  VIADDMNMX R224, R30, UR6, R224, PT ;  /* 0x000000061ee07c46 */ /* 0x000fce000b8001e0 */
.L_x_500:
[----:B------:R-:W3:Y:S01]  /*5aa0*/  S2R R227, SR_CTAID.X ;  /* 0x0000000000e37919 */ /* 0x000ee20000002500 */
[----:B------:R-:W-:Y:S01]  /*5ab0*/  LOP3.LUT R42, R42, 0xffffffef, RZ, 0xc0, !PT ;  /* 0xffffffef2a2a7812 */ /* 0x000fe200078ec0ff */
        /* <DEDUP_REMOVED lines=26> */
[----:B---3--:R-:W-:-:S05]  /*5c60*/  IMAD R227, R227, -0x50, RZ ;  /* 0xffffffb0e3e37824 */ /* 0x008fca00078e02ff */
        /* <DEDUP_REMOVED lines=12> */
[----:B0-----:R-:W-:Y:S01]  /*5d30*/  FSEL R41, R11, -INF , !P3 ;  /* 0xff8000000b297808 */ /* 0x001fe20005800000 */
[--C-:B-1----:R-:W-:Y:S01]  /*5d40*/  FFMA.FTZ R30, R30, UR4, -R6.reuse ;  /* 0x000000041e1e7c23 */ /* 0x102fe20008010806 */
        /* <DEDUP_REMOVED lines=9> */
[----:B------:R-:W-:Y:S01]  /*5de0*/  ISETP.LT.OR P4, PT, R225, 0x12, P4 ;  /* 0x00000012e100780c */ /* 0x000fe20002781670 */
[----:B------:R-:W-:Y:S01]  /*5df0*/  FFMA.FTZ R13, -R13, R13, 1 ;  /* 0x3f8000000d0d7423 */ /* 0x000fe2000001010d */
[----:B------:R-:W-:Y:S01]  /*5e00*/  ISETP.GT.AND P2, PT, R37, 0x21, !P0 ;  /* 0x000000212500780c */ /* 0x000fe20004744270 */
[----:B--2---:R-:W-:Y:S01]  /*5e10*/  FFMA.FTZ R226, R226, UR4, -R5 ;  /* 0x00000004e2e27c23 */ /* 0x004fe20008010805 */
[----:B------:R-:W-:-:S02]  /*5e20*/  ISETP.LT.OR P3, PT, R225, 0x21, P3 ;  /* 0x00000021e100780c */ /* 0x000fc40001f61670 */
[----:B------:R-:W-:Y:S02]  /*5e30*/  ISETP.GE.AND P5, PT, R227, 0x31, PT ;  /* 0x00000031e300780c */ /* 0x000fe40003fa6270 */
[----:B------:R-:W-:Y:S01]  /*5e40*/  FSEL R35, R12, -INF , !P4 ;  /* 0xff8000000c237808 */ /* 0x000fe20006000000 */
[----:B------:R-:W-:Y:S01]  /*5e50*/  MUFU.EX2 R226, R226 ;  /* 0x000000e200e27308 */ /* 0x000fe20000000800 */
[----:B------:R-:W-:Y:S02]  /*5e60*/  ISETP.LT.OR P2, PT, R225, 0x22, P2 ;  /* 0x00000022e100780c */ /* 0x000fe40001741670 */
[C---:B------:R-:W-:Y:S01]  /*5e70*/  FSEL R34, R15.reuse, -INF , !P3 ;  /* 0xff8000000f227808 */ /* 0x040fe20005800000 */
[----:B------:R-:W-:Y:S01]  /*5e80*/  FFMA.FTZ R15, -R15, R15, 1 ;  /* 0x3f8000000f0f7423 */ /* 0x000fe2000001010f */
[----:B------:R-:W-:Y:S02]  /*5e90*/  ISETP.GE.AND P4, PT, R227, 0x32, PT ;  /* 0x00000032e300780c */ /* 0x000fe40003f86270 */
[----:B------:R-:W-:Y:S01]  /*5ea0*/  ISETP.GT.AND P3, PT, R37, 0x30, !P5 ;  /* 0x000000302500780c */ /* 0x000fe20006f64270 */
[----:B------:R-:W-:Y:S01]  /*5eb0*/  FFMA.FTZ R34, R34, UR4, -R6 ;  /* 0x0000000422227c23 */ /* 0x000fe20008010806 */
[----:B------:R-:W-:-:S02]  /*5ec0*/  FSEL R36, R20, -INF , !P2 ;  /* 0xff80000014247808 */ /* 0x000fc40005000000 */
[----:B------:R-:W-:Y:S02]  /*5ed0*/  ISETP.GT.AND P2, PT, R37, 0x31, !P4 ;  /* 0x000000312500780c */ /* 0x000fe40006744270 */
[C---:B------:R-:W-:Y:S02]  /*5ee0*/  ISETP.LT.OR P3, PT, R225.reuse, 0x31, P3 ;  /* 0x00000031e100780c */ /* 0x040fe40001f61670 */
[----:B------:R-:W-:Y:S02]  /*5ef0*/  ISETP.LT.OR P2, PT, R225, 0x32, P2 ;  /* 0x00000032e100780c */ /* 0x000fe40001741670 */
[----:B------:R-:W-:Y:S02]  /*5f00*/  FSEL R39, R23, -INF , !P3 ;  /* 0xff80000017277808 */ /* 0x000fe40005800000 */
[----:B------:R-:W-:Y:S02]  /*5f10*/  ISETP.GE.AND P3, PT, R227, 0x41, PT ;  /* 0x00000041e300780c */ /* 0x000fe40003f66270 */
[----:B------:R-:W-:-:S02]  /*5f20*/  FSEL R38, R24, -INF , !P2 ;  /* 0xff80000018267808 */ /* 0x000fc40005000000 */
[----:B------:R-:W-:Y:S02]  /*5f30*/  ISETP.GT.AND P2, PT, R37, 0x40, !P3 ;  /* 0x000000402500780c */ /* 0x000fe40005f44270 */
[----:B------:R-:W-:Y:S02]  /*5f40*/  ISETP.GE.AND P6, PT, R227, 0x1, PT ;  /* 0x00000001e300780c */ /* 0x000fe40003fc6270 */
[----:B------:R-:W-:Y:S02]  /*5f50*/  ISETP.LT.OR P2, PT, R225, 0x41, P2 ;  /* 0x00000041e100780c */ /* 0x000fe40001741670 */
[----:B------:R-:W-:Y:S02]  /*5f60*/  @P1 LOP3.LUT R42, R42, 0x10, RZ, 0xfc, !PT ;  /* 0x000000102a2a1812 */ /* 0x000fe400078efcff */
[----:B------:R-:W-:Y:S02]  /*5f70*/  FSEL R32, R27, -INF , !P2 ;  /* 0xff8000001b207808 */ /* 0x000fe40005000000 */
[----:B------:R-:W-:-:S02]  /*5f80*/  ISETP.GT.AND P2, PT, R37, RZ, !P6 ;  /* 0x000000ff2500720c */ /* 0x000fc40007744270 */
[----:B------:R-:W-:Y:S01]  /*5f90*/  ISETP.GT.AND P6, PT, R31, RZ, !P6 ;  /* 0x000000ff1f00720c */ /* 0x000fe200077c4270 */
[--C-:B------:R-:W-:Y:S01]  /*5fa0*/  FFMA.FTZ R32, R32, UR4, -R6.reuse ;  /* 0x0000000420207c23 */ /* 0x100fe20008010806 */
[----:B------:R-:W-:Y:S02]  /*5fb0*/  ISETP.LT.OR P2, PT, R225, 0x1, P2 ;  /* 0x00000001e100780c */ /* 0x000fe40001741670 */
[----:B------:R-:W-:Y:S02]  /*5fc0*/  ISETP.LT.OR P6, PT, R224, 0x1, P6 ;  /* 0x00000001e000780c */ /* 0x000fe400037c1670 */
[----:B------:R-:W-:Y:S02]  /*5fd0*/  FSEL R43, R7, -INF , !P2 ;  /* 0xff800000072b7808 */ /* 0x000fe40005000000 */
[----:B------:R-:W-:Y:S02]  /*5fe0*/  ISETP.GE.AND P2, PT, R227, 0x42, PT ;  /* 0x00000042e300780c */ /* 0x000fe40003f46270 */
[----:B------:R-:W-:Y:S01]  /*5ff0*/  ISETP.GT.AND P0, PT, R31, 0x21, !P0 ;  /* 0x000000211f00780c */ /* 0x000fe20004704270 */
[----:B------:R-:W-:Y:S01]  /*6000*/  FFMA.FTZ R43, R43, UR4, -R6 ;  /* 0x000000042b2b7c23 */ /* 0x000fe20008010806 */
[----:B------:R-:W-:-:S02]  /*6010*/  ISETP.GT.AND P1, PT, R37, 0x41, !P2 ;  /* 0x000000412500780c */ /* 0x000fc40005724270 */
[----:B------:R-:W-:Y:S02]  /*6020*/  ISETP.GT.AND P5, PT, R31, 0x30, !P5 ;  /* 0x000000301f00780c */ /* 0x000fe40006fa4270 */
[----:B------:R-:W-:Y:S01]  /*6030*/  ISETP.LT.OR P1, PT, R225, 0x42, P1 ;  /* 0x00000042e100780c */ /* 0x000fe20000f21670 */
[----:B------:R-:W-:Y:S01]  /*6040*/  MUFU.EX2 R43, R43 ;  /* 0x0000002b002b7308 */ /* 0x000fe20000000800 */
[C---:B------:R-:W-:Y:S01]  /*6050*/  FSEL R225, R9.reuse, -INF , !P6 ;  /* 0xff80000009e17808 */ /* 0x040fe20007000000 */
[----:B------:R-:W-:Y:S01]  /*6060*/  FFMA.FTZ R9, -R9, R9, 1 ;  /* 0x3f80000009097423 */ /* 0x000fe20000010109 */
[----:B------:R-:W-:Y:S01]  /*6070*/  ISETP.GE.AND P6, PT, R227, 0x12, PT ;  /* 0x00000012e300780c */ /* 0x000fe20003fc6270 */
[----:B------:R-:W-:Y:S01]  /*6080*/  IMAD R227, R18, 0x4, R17 ;  /* 0x0000000412e37824 */ /* 0x000fe200078e0211 */
[----:B------:R-:W-:Y:S01]  /*6090*/  FSEL R37, R28, -INF , !P1 ;  /* 0xff8000001c257808 */ /* 0x000fe20004800000 */
[----:B------:R-:W-:Y:S01]  /*60a0*/  FFMA.FTZ R225, R225, UR4, -R5 ;  /* 0x00000004e1e17c23 */ /* 0x000fe20008010805 */
[----:B------:R-:W-:-:S02]  /*60b0*/  LOP3.LUT P1, RZ, R42, 0x10, RZ, 0xc0, !PT ;  /* 0x000000102aff7812 */ /* 0x000fc4000782c0ff */
[----:B------:R-:W0:Y:S01]  /*60c0*/  LDS R42, [R227+0x2c300] ;  /* 0x02c30000e32a7984 */ /* 0x000e220000000800 */
[----:B------:R-:W-:Y:S01]  /*60d0*/  ISETP.GT.AND P6, PT, R31, 0x11, !P6 ;  /* 0x000000111f00780c */ /* 0x000fe200077c4270 */
[----:B------:R-:W-:Y:S01]  /*60e0*/  FFMA.FTZ R37, R37, UR4, -R6 ;  /* 0x0000000425257c23 */ /* 0x000fe20008010806 */
[C---:B------:R-:W-:Y:S01]  /*60f0*/  ISETP.GT.AND P1, PT, R31.reuse, 0x20, !P1 ;  /* 0x000000201f00780c */ /* 0x040fe20004f24270 */
[----:B------:R-:W1:Y:S01]  /*6100*/  MUFU.EX2 R225, R225 ;  /* 0x000000e100e17308 */ /* 0x000e620000000800 */
[C---:B------:R-:W-:Y:S02]  /*6110*/  ISETP.GT.AND P4, PT, R31.reuse, 0x31, !P4 ;  /* 0x000000311f00780c */ /* 0x040fe40006784270 */
[C---:B------:R-:W-:Y:S02]  /*6120*/  ISETP.GT.AND P3, PT, R31.reuse, 0x40, !P3 ;  /* 0x000000401f00780c */ /* 0x040fe40005f64270 */
[----:B------:R-:W-:Y:S02]  /*6130*/  ISETP.GT.AND P2, PT, R31, 0x41, !P2 ;  /* 0x000000411f00780c */ /* 0x000fe40005744270 */
[----:B------:R-:W2:Y:S01]  /*6140*/  LDS R31, [R227+0x2c320] ;  /* 0x02c32000e31f7984 */ /* 0x000ea20000000800 */
[----:B------:R-:W-:-:S02]  /*6150*/  WARPGROUP.DEPBAR.LE gsb0, 0x0 ;  /* 0x00008000000079c5 */ /* 0x000fc40000010000 */
[C---:B------:R-:W-:Y:S02]  /*6160*/  ISETP.LT.OR P6, PT, R224.reuse, 0x12, P6 ;  /* 0x00000012e000780c */ /* 0x040fe400037c1670 */
[C---:B------:R-:W-:Y:S02]  /*6170*/  ISETP.LT.OR P1, PT, R224.reuse, 0x21, P1 ;  /* 0x00000021e000780c */ /* 0x040fe40000f21670 */
[C---:B------:R-:W-:Y:S02]  /*6180*/  ISETP.LT.OR P0, PT, R224.reuse, 0x22, P0 ;  /* 0x00000022e000780c */ /* 0x040fe40000701670 */
[C---:B------:R-:W-:Y:S02]  /*6190*/  ISETP.LT.OR P5, PT, R224.reuse, 0x31, P5 ;  /* 0x00000031e000780c */ /* 0x040fe40002fa1670 */
[C---:B------:R-:W-:Y:S02]  /*61a0*/  ISETP.LT.OR P4, PT, R224.reuse, 0x32, P4 ;  /* 0x00000032e000780c */ /* 0x040fe40002781670 */
[----:B------:R-:W-:-:S02]  /*61b0*/  ISETP.LT.OR P3, PT, R224, 0x41, P3 ;  /* 0x00000041e000780c */ /* 0x000fc40001f61670 */
[----:B------:R-:W-:Y:S01]  /*61c0*/  ISETP.LT.OR P2, PT, R224, 0x42, P2 ;  /* 0x00000042e000780c */ /* 0x000fe20001741670 */
[--C-:B0-----:R-:W-:Y:S01]  /*61d0*/  FADD.FTZ R44, R44, -R42.reuse ;  /* 0x8000002a2c2c7221 */ /* 0x101fe20000010000 */
        /* <DEDUP_REMOVED lines=8> */
[----:B------:R-:W-:-:S02]  /*6260*/  FADD.FTZ R42, R221, -R42 ;  /* 0x8000002add2a7221 */ /* 0x000fc40000010000 */
[----:B------:R-:W0:Y:S01]  /*6270*/  MUFU.EX2 R221, R30 ;  /* 0x0000001e00dd7308 */ /* 0x000e220000000800 */
[--C-:B--2---:R-:W-:Y:S01]  /*6280*/  FADD.FTZ R46, R46, -R31.reuse ;  /* 0x8000001f2e2e7221 */ /* 0x104fe20000010000 */
        /* <DEDUP_REMOVED lines=9> */
[C---:B-1----:R-:W-:Y:S01]  /*6320*/  F2FP.F16.F32.PACK_AB R31, R226.reuse, R225 ;  /* 0x000000e1e21f723e */ /* 0x042fe200000000ff */
[----:B------:R-:W-:Y:S01]  /*6330*/  FMUL.FTZ R46, R225, R46 ;  /* 0x0000002ee12e7220 */ /* 0x000fe20000410000 */
[----:B------:R-:W-:-:S03]  /*6340*/  FMUL.FTZ R47, R226, R47 ;  /* 0x0000002fe22f7220 */ /* 0x000fc60000410000 */
[----:B------:R-:W-:Y:S01]  /*6350*/  FMUL.FTZ R46, R46, R9 ;  /* 0x000000092e2e7220 */ /* 0x000fe20000410000 */
[C---:B0-----:R-:W-:Y:S01]  /*6360*/  F2FP.F16.F32.PACK_AB R30, R221.reuse, R43 ;  /* 0x0000002bdd1e723e */ /* 0x041fe200000000ff */
[----:B------:R-:W-:Y:S01]  /*6370*/  BAR.SYNC.DEFER_BLOCKING 0x9, 0x100 ;  /* 0x0244000000007b1d */ /* 0x000fe20000010000 */
[----:B------:R-:W-:Y:S01]  /*6380*/  FMUL.FTZ R45, R221, R45 ;  /* 0x0000002ddd2d7220 */ /* 0x000fe20000410000 */
[----:B------:R-:W-:Y:S01]  /*6390*/  FFMA.FTZ R221, R35, UR4, -R6 ;  /* 0x0000000423dd7c23 */ /* 0x000fe20008010806 */
[----:B------:R-:W-:Y:S01]  /*63a0*/  FMUL.FTZ R43, R43, R44 ;  /* 0x0000002c2b2b7220 */ /* 0x000fe20000410000 */
[----:B------:R-:W-:Y:S01]  /*63b0*/  FMUL.FTZ R47, R47, R10 ;  /* 0x0000000a2f2f7220 */ /* 0x000fe20000410000 */
[----:B------:R-:W-:Y:S01]  /*63c0*/  FFMA.FTZ R10, -R14, R14, 1 ;  /* 0x3f8000000e0a7423 */ /* 0x000fe2000001010e */
[----:B------:R-:W-:Y:S08]  /*63d0*/  MUFU.EX2 R44, R221 ;  /* 0x000000dd002c7308 */ /* 0x000ff00000000800 */
[----:B------:R0:W1:Y:S02]  /*63e0*/  MUFU.EX2 R35, R34 ;  /* 0x0000002200237308 */ /* 0x0000640000000800 */
[----:B0-----:R-:W-:Y:S01]  /*63f0*/  FFMA.FTZ R34, -R20, R20, 1 ;  /* 0x3f80000014227423 */ /* 0x001fe20000010114 */
[----:B------:R0:W-:Y:S01]  /*6400*/  STSM.16.M88.2 [R0+0x2c500], R30 ;  /* 0x02c5001e00007844 */ /* 0x0001e20000000100 */
[----:B-1----:R-:W-:-:S04]  /*6410*/  FMUL.FTZ R20, R35, R52 ;  /* 0x0000003423147220 */ /* 0x002fc80000410000 */
[----:B------:R-:W-:Y:S01]  /*6420*/  FMUL.FTZ R20, R20, R15 ;  /* 0x0000000f14147220 */ /* 0x000fe20000410000 */
[----:B0-----:R-:W-:Y:S01]  /*6430*/  FFMA.FTZ R30, -R8, R8, 1 ;  /* 0x3f800000081e7423 */ /* 0x001fe20000010108 */
[--C-:B------:R-:W-:Y:S01]  /*6440*/  FFMA.FTZ R8, R36, UR4, -R6.reuse ;  /* 0x0000000424087c23 */ /* 0x100fe20008010806 */
[----:B------:R-:W-:Y:S01]  /*6450*/  FFMA.FTZ R31, R39, UR4, -R6 ;  /* 0x00000004271f7c23 */ /* 0x000fe20008010806 */
[----:B------:R-:W-:Y:S01]  /*6460*/  FFMA.FTZ R39, -R12, R12, 1 ;  /* 0x3f8000000c277423 */ /* 0x000fe2000001010c */
[----:B------:R-:W-:Y:S01]  /*6470*/  FMUL.FTZ R12, R44, R49 ;  /* 0x000000312c0c7220 */ /* 0x000fe20000410000 */
[----:B------:R-:W-:Y:S01]  /*6480*/  FMUL.FTZ R45, R45, R30 ;  /* 0x0000001e2d2d7220 */ /* 0x000fe20000410000 */
[----:B------:R-:W-:Y:S01]  /*6490*/  FFMA.FTZ R30, -R11, R11, 1 ;  /* 0x3f8000000b1e7423 */ /* 0x000fe2000001010b */
[----:B------:R-:W0:Y:S01]  /*64a0*/  MUFU.EX2 R8, R8 ;  /* 0x0000000800087308 */ /* 0x000e220000000800 */
[----:B------:R-:W-:Y:S01]  /*64b0*/  FMUL.FTZ R12, R12, R39 ;  /* 0x000000270c0c7220 */ /* 0x000fe20000410000 */
[----:B------:R-:W-:Y:S01]  /*64c0*/  FMUL.FTZ R11, R41, R48 ;  /* 0x00000030290b7220 */ /* 0x000fe20000410000 */
[----:B------:R-:W-:-:S03]  /*64d0*/  FFMA.FTZ R49, -R24, R24, 1 ;  /* 0x3f80000018317423 */ /* 0x000fc60000010118 */
[----:B------:R-:W-:Y:S01]  /*64e0*/  FMUL.FTZ R11, R11, R30 ;  /* 0x0000001e0b0b7220 */ /* 0x000fe20000410000 */
[----:B------:R-:W-:Y:S01]  /*64f0*/  FFMA.FTZ R30, R38, UR4, -R6 ;  /* 0x00000004261e7c23 */ /* 0x000fe20008010806 */
[----:B------:R-:W1:Y:S01]  /*6500*/  MUFU.EX2 R31, R31 ;  /* 0x0000001f001f7308 */ /* 0x000e620000000800 */
[----:B------:R-:W-:-:S07]  /*6510*/  FFMA.FTZ R6, -R27, R27, 1 ;  /* 0x3f8000001b067423 */ /* 0x000fce000001011b */
[----:B------:R-:W2:Y:S01]  /*6520*/  MUFU.EX2 R39, R32 ;  /* 0x0000002000277308 */ /* 0x000ea20000000800 */
[C---:B0-----:R-:W-:Y:S01]  /*6530*/  FMUL.FTZ R53, R8.reuse, R53 ;  /* 0x0000003508357220 */ /* 0x041fe20000410000 */
[----:B------:R-:W-:Y:S02]  /*6540*/  F2FP.F16.F32.PACK_AB R8, R8, R35 ;  /* 0x000000230808723e */ /* 0x000fe400000000ff */
[----:B------:R-:W-:Y:S01]  /*6550*/  F2FP.F16.F32.PACK_AB R35, R47, R46 ;  /* 0x0000002e2f23723e */ /* 0x000fe200000000ff */
[----:B------:R-:W-:Y:S01]  /*6560*/  FMUL.FTZ R15, R53, R34 ;  /* 0x00000022350f7220 */ /* 0x000fe20000410000 */
[----:B------:R-:W-:Y:S02]  /*6570*/  FFMA.FTZ R34, -R23, R23, 1 ;  /* 0x3f80000017227423 */ /* 0x000fe40000010117 */
[----:B------:R0:W3:Y:S01]  /*6580*/  MUFU.EX2 R32, R37 ;  /* 0x0000002500207308 */ /* 0x0000e20000000800 */
[----:B-1----:R-:W-:-:S04]  /*6590*/  FMUL.FTZ R23, R31, R216 ;  /* 0x000000d81f177220 */ /* 0x002fc80000410000 */
[----:B------:R-:W-:Y:S01]  /*65a0*/  FMUL.FTZ R23, R23, R34 ;  /* 0x0000002217177220 */ /* 0x000fe20000410000 */
[----:B------:R-:W-:Y:S01]  /*65b0*/  FFMA.FTZ R34, -R7, R7, 1 ;  /* 0x3f80000007227423 */ /* 0x000fe20000010107 */
[--C-:B------:R-:W-:Y:S01]  /*65c0*/  FFMA.FTZ R7, R40, UR4, -R5.reuse ;  /* 0x0000000428077c23 */ /* 0x100fe20008010805 */
[----:B------:R-:W1:Y:S01]  /*65d0*/  MUFU.EX2 R30, R30 ;  /* 0x0000001e001e7308 */ /* 0x000e620000000800 */
[----:B--2---:R-:W-:Y:S01]  /*65e0*/  FMUL.FTZ R27, R39, R220 ;  /* 0x000000dc271b7220 */ /* 0x004fe20000410000 */
[----:B0-----:R-:W-:Y:S01]  /*65f0*/  FFMA.FTZ R37, -R28, R28, 1 ;  /* 0x3f8000001c257423 */ /* 0x001fe2000001011c */
[----:B------:R-:W-:Y:S02]  /*6600*/  FMUL.FTZ R34, R43, R34 ;  /* 0x000000222b227220 */ /* 0x000fe40000410000 */
[----:B------:R-:W-:Y:S01]  /*6610*/  FMUL.FTZ R27, R27, R6 ;  /* 0x000000061b1b7220 */ /* 0x000fe20000410000 */
[----:B------:R-:W-:Y:S02]  /*6620*/  FSEL R6, R14, -INF , !P6 ;  /* 0xff8000000e067808 */ /* 0x000fe40007000000 */
[----:B------:R-:W0:Y:S01]  /*6630*/  MUFU.EX2 R7, R7 ;  /* 0x0000000700077308 */ /* 0x000e220000000800 */
[C---:B---3--:R-:W-:Y:S01]  /*6640*/  FMUL.FTZ R28, R32.reuse, R42 ;  /* 0x0000002a201c7220 */ /* 0x048fe20000410000 */
[----:B------:R-:W-:Y:S01]  /*6650*/  F2FP.F16.F32.PACK_AB R32, R32, R39 ;  /* 0x000000272020723e */ /* 0x000fe200000000ff */
[----:B------:R-:W-:Y:S01]  /*6660*/  FFMA.FTZ R36, R6, UR4, -R5 ;  /* 0x0000000406247c23 */ /* 0x000fe20008010805 */
[----:B------:R-:W-:Y:S01]  /*6670*/  FSEL R6, R21, -INF , !P1 ;  /* 0xff80000015067808 */ /* 0x000fe20004800000 */
[----:B------:R-:W-:Y:S01]  /*6680*/  FMUL.FTZ R28, R28, R37 ;  /* 0x000000251c1c7220 */ /* 0x000fe20000410000 */
[----:B------:R-:W-:-:S03]  /*6690*/  F2FP.F16.F32.PACK_AB R34, R45, R34 ;  /* 0x000000222d22723e */ /* 0x000fc600000000ff */
[----:B------:R-:W2:Y:S01]  /*66a0*/  MUFU.EX2 R36, R36 ;  /* 0x0000002400247308 */ /* 0x000ea20000000800 */
[----:B------:R-:W-:Y:S01]  /*66b0*/  FFMA.FTZ R9, R6, UR4, -R5 ;  /* 0x0000000406097c23 */ /* 0x000fe20008010805 */
[----:B------:R-:W-:Y:S01]  /*66c0*/  FSEL R6, R22, -INF , !P0 ;  /* 0xff80000016067808 */ /* 0x000fe20004000000 */
[C---:B-1----:R-:W-:Y:S01]  /*66d0*/  FMUL.FTZ R24, R30.reuse, R217 ;  /* 0x000000d91e187220 */ /* 0x042fe20000410000 */
[----:B------:R-:W-:-:S03]  /*66e0*/  F2FP.F16.F32.PACK_AB R30, R30, R31 ;  /* 0x0000001f1e1e723e */ /* 0x000fc600000000ff */
[----:B------:R-:W-:Y:S01]  /*66f0*/  FFMA.FTZ R38, R6, UR4, -R5 ;  /* 0x0000000406267c23 */ /* 0x000fe20008010805 */
[----:B------:R-:W1:Y:S01]  /*6700*/  MUFU.EX2 R9, R9 ;  /* 0x0000000900097308 */ /* 0x000e620000000800 */
[----:B------:R-:W-:Y:S01]  /*6710*/  FSEL R6, R25, -INF , !P5 ;  /* 0xff80000019067808 */ /* 0x000fe20006800000 */
[----:B0-----:R-:W-:Y:S01]  /*6720*/  FMUL.FTZ R14, R7, R50 ;  /* 0x00000032070e7220 */ /* 0x001fe20000410000 */
[----:B------:R-:W-:-:S03]  /*6730*/  FMUL.FTZ R24, R24, R49 ;  /* 0x0000003118187220 */ /* 0x000fc60000410000 */
[----:B------:R-:W-:Y:S01]  /*6740*/  FMUL.FTZ R14, R14, R13 ;  /* 0x0000000d0e0e7220 */ /* 0x000fe20000410000 */
[----:B------:R-:W-:Y:S01]  /*6750*/  FFMA.FTZ R43, R6, UR4, -R5 ;  /* 0x00000004062b7c23 */ /* 0x000fe20008010805 */
[----:B------:R-:W-:Y:S02]  /*6760*/  VIADD R13, R17, 0x2c500 ;  /* 0x0002c500110d7836 */ /* 0x000fe40000000000 */
[----:B--2---:R-:W-:Y:S01]  /*6770*/  FMUL.FTZ R37, R36, R51 ;  /* 0x0000003324257220 */ /* 0x004fe20000410000 */
[----:B------:R-:W-:Y:S01]  /*6780*/  FSEL R6, R26, -INF , !P4 ;  /* 0xff8000001a067808 */ /* 0x000fe20006000000 */
[----:B------:R-:W0:Y:S01]  /*6790*/  MUFU.EX2 R38, R38 ;  /* 0x0000002600267308 */ /* 0x000e220000000800 */
[----:B------:R-:W-:Y:S01]  /*67a0*/  F2FP.F16.F32.PACK_AB R7, R36, R7 ;  /* 0x000000072407723e */ /* 0x000fe200000000ff */
[----:B------:R-:W-:Y:S01]  /*67b0*/  FMUL.FTZ R37, R37, R10 ;  /* 0x0000000a25257220 */ /* 0x000fe20000410000 */
[----:B------:R-:W-:Y:S01]  /*67c0*/  FFMA.FTZ R10, -R21, R21, 1 ;  /* 0x3f800000150a7423 */ /* 0x000fe20000010115 */
[----:B------:R-:W-:Y:S01]  /*67d0*/  SHF.R.U32.HI R21, RZ, 0x4, R13 ;  /* 0x00000004ff157819 */ /* 0x000fe2000001160d */
[--C-:B------:R-:W-:Y:S01]  /*67e0*/  FFMA.FTZ R42, R6, UR4, -R5.reuse ;  /* 0x00000004062a7c23 */ /* 0x100fe20008010805 */
[----:B-1----:R-:W-:Y:S01]  /*67f0*/  FMUL.FTZ R13, R9, R54 ;  /* 0x00000036090d7220 */ /* 0x002fe20000410000 */
[C---:B------:R-:W-:Y:S01]  /*6800*/  FSEL R6, R29.reuse, -INF , !P3 ;  /* 0xff8000001d067808 */ /* 0x040fe20005800000 */
[----:B------:R-:W1:Y:S01]  /*6810*/  MUFU.EX2 R43, R43 ;  /* 0x0000002b002b7308 */ /* 0x000e620000000800 */
[----:B------:R-:W-:Y:S01]  /*6820*/  FFMA.FTZ R29, -R29, R29, 1 ;  /* 0x3f8000001d1d7423 */ /* 0x000fe2000001011d */
[----:B------:R-:W-:Y:S01]  /*6830*/  FMUL.FTZ R13, R13, R10 ;  /* 0x0000000a0d0d7220 */ /* 0x000fe20000410000 */
[----:B------:R-:W-:Y:S01]  /*6840*/  LOP3.LUT R10, R21, 0x3fff, RZ, 0xc0, !PT ;  /* 0x00003fff150a7812 */ /* 0x000fe200078ec0ff */
[----:B------:R-:W-:Y:S01]  /*6850*/  FFMA.FTZ R21, R6, UR4, -R5 ;  /* 0x0000000406157c23 */ /* 0x000fe20008010805 */
[----:B------:R-:W-:-:S02]  /*6860*/  FSEL R6, R33, -INF , !P2 ;  /* 0xff80000021067808 */ /* 0x000fc40005000000 */
[----:B------:R-:W-:Y:S01]  /*6870*/  LOP3.LUT R10, R10, 0x80000, RZ, 0xfc, !PT ;  /* 0x000800000a0a7812 */ /* 0x000fe200078efcff */
[----:B------:R-:W2:Y:S01]  /*6880*/  MUFU.EX2 R42, R42 ;  /* 0x0000002a002a7308 */ /* 0x000ea20000000800 */
[----:B0-----:R-:W-:Y:S01]  /*6890*/  F2FP.F16.F32.PACK_AB R9, R38, R9 ;  /* 0x000000092609723e */ /* 0x001fe200000000ff */
[----:B------:R-:W-:Y:S01]  /*68a0*/  FFMA.FTZ R6, R6, UR4, -R5 ;  /* 0x0000000406067c23 */ /* 0x000fe20008010805 */
[----:B------:R-:W-:Y:S01]  /*68b0*/  FMUL.FTZ R40, R38, R55 ;  /* 0x0000003726287220 */ /* 0x000fe20000410000 */
[----:B------:R-:W-:Y:S01]  /*68c0*/  VIADD R5, R10, 0x80 ;  /* 0x000000800a057836 */ /* 0x000fe20000000000 */
[----:B------:R-:W-:Y:S01]  /*68d0*/  F2FP.F16.F32.PACK_AB R36, R12, R11 ;  /* 0x0000000b0c24723e */ /* 0x000fe200000000ff */
[----:B------:R-:W-:Y:S01]  /*68e0*/  VIADD R49, R10, 0x180 ;  /* 0x000001800a317836 */ /* 0x000fe20000000000 */
[----:B------:R-:W-:Y:S01]  /*68f0*/  F2FP.F16.F32.PACK_AB R37, R37, R14 ;  /* 0x0000000e2525723e */ /* 0x000fe200000000ff */
[----:B------:R0:W3:Y:S01]  /*6900*/  MUFU.EX2 R48, R6 ;  /* 0x0000000600307308 */ /* 0x0000e20000000800 */
[----:B------:R-:W-:Y:S01]  /*6910*/  R2UR UR4, R5 ;  /* 0x00000000050472ca */ /* 0x000fe200000e0000 */
[----:B------:R-:W-:Y:S01]  /*6920*/  FFMA.FTZ R5, -R22, R22, 1 ;  /* 0x3f80000016057423 */ /* 0x000fe20000010116 */
[C---:B------:R-:W-:Y:S01]  /*6930*/  VIADD R22, R10.reuse, 0x100 ;  /* 0x000001000a167836 */ /* 0x040fe20000000000 */
[----:B------:R-:W-:Y:S01]  /*6940*/  F2FP.F16.F32.PACK_AB R12, R15, R20 ;  /* 0x000000140f0c723e */ /* 0x000fe200000000ff */
[----:B------:R-:W-:-:S02]  /*6950*/  VIADD R15, R10, 0x30 ;  /* 0x000000300a0f7836 */ /* 0x000fc40000000000 */
[----:B------:R-:W-:Y:S01]  /*6960*/  FMUL.FTZ R40, R40, R5 ;  /* 0x0000000528287220 */ /* 0x000fe20000410000 */
[----:B-1----:R-:W-:Y:S01]  /*6970*/  FMUL.FTZ R5, R43, R218 ;  /* 0x000000da2b057220 */ /* 0x002fe20000410000 */
[----:B------:R-:W1:Y:S01]  /*6980*/  MUFU.EX2 R21, R21 ;  /* 0x0000001500157308 */ /* 0x000e620000000800 */
[----:B0-----:R-:W-:Y:S01]  /*6990*/  FFMA.FTZ R6, -R33, R33, 1 ;  /* 0x3f80000021067423 */ /* 0x001fe20000010121 */
[----:B--2---:R-:W-:Y:S01]  /*69a0*/  F2FP.F16.F32.PACK_AB R31, R42, R43 ;  /* 0x0000002b2a1f723e */ /* 0x004fe200000000ff */
[----:B------:R-:W-:Y:S01]  /*69b0*/  VIADD R20, R10, 0xb0 ;  /* 0x000000b00a147836 */ /* 0x000fe20000000000 */
[----:B------:R-:W-:Y:S01]  /*69c0*/  R2UR UR5, R22 ;  /* 0x00000000160572ca */ /* 0x000fe200000e0000 */
[----:B------:R-:W-:Y:S01]  /*69d0*/  FFMA.FTZ R22, -R25, R25, 1 ;  /* 0x3f80000019167423 */ /* 0x000fe20000010119 */
[----:B------:R-:W-:Y:S01]  /*69e0*/  FFMA.FTZ R25, -R26, R26, 1 ;  /* 0x3f8000001a197423 */ /* 0x000fe2000001011a */
[----:B------:R-:W-:Y:S01]  /*69f0*/  FMUL.FTZ R26, R42, R219 ;  /* 0x000000db2a1a7220 */ /* 0x000fe20000410000 */
[----:B------:R-:W-:Y:S01]  /*6a00*/  F2FP.F16.F32.PACK_AB R13, R40, R13 ;  /* 0x0000000d280d723e */ /* 0x000fe200000000ff */
[----:B---3--:R-:W-:Y:S01]  /*6a10*/  FMUL.FTZ R223, R48, R223 ;  /* 0x000000df30df7220 */ /* 0x008fe20000410000 */
[----:B------:R-:W-:Y:S01]  /*6a20*/  FMUL.FTZ R5, R5, R22 ;  /* 0x0000001605057220 */ /* 0x000fe20000410000 */
[----:B------:R-:W-:-:S02]  /*6a30*/  IMAD R22, R4, 0x2000, R17 ;  /* 0x0000200004167824 */ /* 0x000fc400078e0211 */
[----:B------:R-:W-:Y:S01]  /*6a40*/  FMUL.FTZ R26, R26, R25 ;  /* 0x000000191a1a7220 */ /* 0x000fe20000410000 */
[----:B------:R-:W-:Y:S01]  /*6a50*/  FMUL.FTZ R50, R223, R6 ;  /* 0x00000006df327220 */ /* 0x000fe20000410000 */
[----:B------:R-:W-:Y:S01]  /*6a60*/  F2FP.F16.F32.PACK_AB R6, R44, R41 ;  /* 0x000000292c06723e */ /* 0x000fe200000000ff */
[----:B------:R-:W-:Y:S01]  /*6a70*/  UMOV UR10, UR4 ;  /* 0x00000004000a7c82 */ /* 0x000fe20008000000 */
[----:B------:R-:W-:Y:S01]  /*6a80*/  R2UR UR58, R10 ;  /* 0x000000000a3a72ca */ /* 0x000fe200000e0000 */
[----:B-1----:R-:W-:Y:S01]  /*6a90*/  FMUL.FTZ R222, R21, R222 ;  /* 0x000000de15de7220 */ /* 0x002fe20000410000 */
[----:B------:R-:W-:Y:S01]  /*6aa0*/  F2FP.F16.F32.PACK_AB R33, R48, R21 ;  /* 0x000000153021723e */ /* 0x000fe200000000ff */
[----:B------:R0:W-:Y:S01]  /*6ab0*/  STSM.16.M88.2 [R0+0x2cd00], R6 ;  /* 0x02cd000600007844 */ /* 0x0001e20000000100 */
[----:B------:R-:W-:Y:S02]  /*6ac0*/  VIADD R21, R22, 0x24100 ;  /* 0x0002410016157836 */ /* 0x000fe40000000000 */
[----:B------:R-:W-:Y:S01]  /*6ad0*/  FMUL.FTZ R25, R222, R29 ;  /* 0x0000001dde197220 */ /* 0x000fe20000410000 */
[----:B------:R-:W-:Y:S01]  /*6ae0*/  R2UR UR6, R49 ;  /* 0x00000000310672ca */ /* 0x000fe200000e0000 */
[----:B------:R1:W-:Y:S01]  /*6af0*/  STSM.16.M88.2 [R0+0x2d500], R8 ;  /* 0x02d5000800007844 */ /* 0x0003e20000000100 */
[----:B------:R-:W-:Y:S01]  /*6b00*/  UMOV UR12, UR10 ;  /* 0x0000000a000c7c82 */ /* 0x000fe20008000000 */
[----:B------:R-:W-:-:S02]  /*6b10*/  SHF.R.U32.HI R21, RZ, 0x4, R21 ;  /* 0x00000004ff157819 */ /* 0x000fc40000011615 */
[----:B------:R-:W-:Y:S01]  /*6b20*/  STSM.16.M88.2 [R0+0x2dd00], R30 ;  /* 0x02dd001e00007844 */ /* 0x000fe20000000100 */
[----:B------:R-:W-:Y:S02]  /*6b30*/  F2FP.F16.F32.PACK_AB R25, R50, R25 ;  /* 0x000000193219723e */ /* 0x000fe400000000ff */
[----:B------:R-:W-:Y:S01]  /*6b40*/  LOP3.LUT R216, R21, 0x3fff, RZ, 0xc0, !PT ;  /* 0x00003fff15d87812 */ /* 0x000fe200078ec0ff */
[----:B------:R-:W-:Y:S01]  /*6b50*/  STSM.16.M88.2 [R0+0x2e500], R32 ;  /* 0x02e5002000007844 */ /* 0x000fe20000000100 */
[----:B0-----:R-:W-:Y:S02]  /*6b60*/  F2FP.F16.F32.PACK_AB R6, R24, R23 ;  /* 0x000000171806723e */ /* 0x001fe400000000ff */
[----:B------:R-:W-:Y:S01]  /*6b70*/  R2UR UR56, R216 ;  /* 0x00000000d83872ca */ /* 0x000fe200000e0000 */
[----:B------:R0:W-:Y:S06]  /*6b80*/  MEMBAR.ALL.CTA ;  /* 0x0000000000007992 */ /* 0x0001ec0000008000 */
[----:B0-----:R-:W0:Y:S01]  /*6b90*/  FENCE.VIEW.ASYNC.S ;  /* 0x00000000000073c6 */ /* 0x001e220000000000 */
[----:B------:R-:W-:Y:S01]  /*6ba0*/  F2FP.F16.F32.PACK_AB R7, R26, R5 ;  /* 0x000000051a07723e */ /* 0x000fe200000000ff */
[----:B------:R-:W-:Y:S01]  /*6bb0*/  VIADD R5, R10, 0x200 ;  /* 0x000002000a057836 */ /* 0x000fe20000000000 */
[----:B------:R-:W-:Y:S01]  /*6bc0*/  F2FP.F16.F32.PACK_AB R24, R28, R27 ;  /* 0x0000001b1c18723e */ /* 0x000fe200000000ff */
[----:B------:R-:W-:Y:S01]  /*6bd0*/  UMOV UR18, UR6 ;  /* 0x0000000600127c82 */ /* 0x000fe20008000000 */
[----:B-1----:R-:W-:Y:S01]  /*6be0*/  MOV R9, UR58 ;  /* 0x0000003a00097c02 */ /* 0x002fe20008000f00 */
[C---:B------:R-:W-:Y:S01]  /*6bf0*/  VIADD R14, R216.reuse, 0x180 ;  /* 0x00000180d80e7836 */ /* 0x040fe20000000000 */
[----:B------:R-:W-:Y:S01]  /*6c00*/  R2UR UR7, R5 ;  /* 0x00000000050772ca */ /* 0x000fe200000e0000 */
[----:B------:R-:W-:Y:S01]  /*6c10*/  VIADD R5, R216, 0x80 ;  /* 0x00000080d8057836 */ /* 0x000fe20000000000 */
[----:B------:R-:W-:Y:S01]  /*6c20*/  MOV R8, UR59 ;  /* 0x0000003b00087c02 */ /* 0x000fe20008000f00 */
[----:B------:R-:W-:Y:S01]  /*6c30*/  UMOV UR8, UR56 ;  /* 0x0000003800087c82 */ /* 0x000fe20008000000 */
[----:B------:R-:W-:-:S02]  /*6c40*/  UMOV UR16, UR56 ;  /* 0x0000003800107c82 */ /* 0x000fc40008000000 */
[----:B------:R-:W-:Y:S01]  /*6c50*/  R2UR UR48, R5 ;  /* 0x00000000053072ca */ /* 0x000fe200000e0000 */
[----:B------:R-:W-:-:S05]  /*6c60*/  VIADD R5, R10, 0x90 ;  /* 0x000000900a057836 */ /* 0x000fca0000000000 */
[----:B------:R-:W-:Y:S01]  /*6c70*/  R2UR UR4, R5 ;  /* 0x00000000050472ca */ /* 0x000fe200000e0000 */
[C---:B------:R-:W-:Y:S01]  /*6c80*/  VIADD R5, R10.reuse, 0x190 ;  /* 0x000001900a057836 */ /* 0x040fe20000000000 */
[----:B0-----:R-:W-:Y:S04]  /*6c90*/  BAR.SYNC.DEFER_BLOCKING 0x9, 0x100 ;  /* 0x0244000000007b1d */ /* 0x001fe80000010000 */
        /* <DEDUP_REMOVED lines=9> */
[C---:B------:R-:W-:Y:S01]  /*6d30*/  VIADD R5, R10.reuse, 0x1a0 ;  /* 0x000001a00a057836 */ /* 0x040fe20000000000 */
[----:B------:R-:W-:Y:S04]  /*6d40*/  STSM.16.M88.2 [R0+0x2ed00], R34 ;  /* 0x02ed002200007844 */ /* 0x000fe80000000100 */
[----:B------:R-:W-:Y:S01]  /*6d50*/  R2UR UR34, R5 ;  /* 0x00000000052272ca */ /* 0x000fe200000e0000 */
[----:B------:R-:W-:Y:S01]  /*6d60*/  VIADD R5, R10, 0x220 ;  /* 0x000002200a057836 */ /* 0x000fe20000000000 */
[----:B------:R-:W-:Y:S01]  /*6d70*/  STSM.16.M88.2 [R0+0x2f500], R36 ;  /* 0x02f5002400007844 */ /* 0x000fe20000000100 */
[----:B------:R-:W-:Y:S01]  /*6d80*/  UMOV UR40, UR28 ;  /* 0x0000001c00287c82 */ /* 0x000fe20008000000 */
[----:B------:R-:W-:Y:S01]  /*6d90*/  UMOV UR36, UR28 ;  /* 0x0000001c00247c82 */ /* 0x000fe20008000000 */
[----:B------:R-:W-:Y:S01]  /*6da0*/  UMOV UR32, UR28 ;  /* 0x0000001c00207c82 */ /* 0x000fe20008000000 */
[----:B------:R-:W-:Y:S01]  /*6db0*/  STSM.16.M88.2 [R0+0x2fd00], R12 ;  /* 0x02fd000c00007844 */ /* 0x000fe20000000100 */
[----:B------:R-:W-:Y:S01]  /*6dc0*/  R2UR UR26, R5 ;  /* 0x00000000051a72ca */ /* 0x000fe200000e0000 */
[----:B------:R-:W-:Y:S01]  /*6dd0*/  UMOV UR24, UR28 ;  /* 0x0000001c00187c82 */ /* 0x000fe20008000000 */
[----:B------:R-:W-:Y:S01]  /*6de0*/  IMAD R5, R4, 0x2800, R17 ;  /* 0x0000280004057824 */ /* 0x000fe200078e0211 */
[----:B------:R0:W-:Y:S04]  /*6df0*/  STSM.16.M88.2 [R0+0x30500], R6 ;  /* 0x0305000600007844 */ /* 0x0001e80000000100 */
[----:B------:R1:W-:Y:S01]  /*6e00*/  STSM.16.M88.2 [R0+0x30d00], R24 ;  /* 0x030d001800007844 */ /* 0x0003e20000000100 */
[----:B------:R-:W-:Y:S01]  /*6e10*/  WARPGROUP.ARRIVE ;  /* 0x00000000000079c5 */ /* 0x000fe20000000000 */
[----:B------:R-:W-:-:S04]  /*6e20*/  SHF.R.U32.HI R5, RZ, 0x4, R5 ;  /* 0x00000004ff057819 */ /* 0x000fc80000011605 */
[----:B------:R-:W-:Y:S01]  /*6e30*/  LOP3.LUT R5, R5, 0x3fff, RZ, 0xc0, !PT ;  /* 0x00003fff05057812 */ /* 0x000fe200078ec0ff */
[----:B------:R-:W-:Y:S01]  /*6e40*/  HGMMA.64x16x16.F32 R136, gdesc[UR56].tnspA.tnspB, R136 ;  /* 0x60200000388879f0 */ /* 0x000fe20008700888 */
[----:B0-----:R-:W-:-:S03]  /*6e50*/  VIADD R6, R10, 0x10 ;  /* 0x000000100a067836 */ /* 0x001fc60000000000 */
        /* <DEDUP_REMOVED lines=9> */
[----:B------:R-:W-:Y:S01]  /*6ef0*/  VIADD R6, R10, 0x110 ;  /* 0x000001100a067836 */ /* 0x000fe20000000000 */
        /* <DEDUP_REMOVED lines=25> */
[----:B------:R-:W-:Y:S01]  /*7090*/  R2UR UR38, R6 ;  /* 0x00000000062672ca */ /* 0x000fe200000e0000 */
[----:B------:R-:W-:-:S05]  /*70a0*/  VIADD R6, R17, 0x2ed00 ;  /* 0x0002ed0011067836 */ /* 0x000fca0000000000 */
[----:B------:R-:W-:-:S04]  /*70b0*/  SHF.R.U32.HI R6, RZ, 0x4, R6 ;  /* 0x00000004ff067819 */ /* 0x000fc80000011606 */
[----:B------:R-:W-:Y:S01]  /*70c0*/  LOP3.LUT R23, R6, 0x3fff, RZ, 0xc0, !PT ;  /* 0x00003fff06177812 */ /* 0x000fe200078ec0ff */
[----:B------:R-:W-:Y:S03]  /*70d0*/  HGMMA.64x16x16.F32 R136, gdesc[UR48].tnspA.tnspB, R136 ;  /* 0x60200000308879f0 */ /* 0x000fe60008700888 */
[----:B------:R-:W-:Y:S01]  /*70e0*/  LOP3.LUT R6, R23, 0x400000, RZ, 0xfc, !PT ;  /* 0x0040000017067812 */ /* 0x000fe200078efcff */
        /* <DEDUP_REMOVED lines=15> */
[C---:B------:R-:W-:Y:S01]  /*71e0*/  VIADD R14, R10.reuse, 0x130 ;  /* 0x000001300a0e7836 */ /* 0x040fe20000000000 */
[----:B------:R-:W-:Y:S01]  /*71f0*/  HGMMA.64x16x16.F32 R200, gdesc[UR44].tnspA.tnspB, R200 ;  /* 0x602000002cc879f0 */ /* 0x000fe200087008c8 */
[----:B------:R-:W-:Y:S01]  /*7200*/  R2UR UR10, R15 ;  /* 0x000000000f0a72ca */ /* 0x000fe200000e0000 */
[C---:B------:R-:W-:Y:S01]  /*7210*/  VIADD R15, R10.reuse, 0x1b0 ;  /* 0x000001b00a0f7836 */ /* 0x040fe20000000000 */
        /* <DEDUP_REMOVED lines=8> */
[----:B------:R-:W-:Y:S01]  /*72a0*/  R2UR UR6, R10 ;  /* 0x000000000a0672ca */ /* 0x000fe200000e0000 */
[----:B------:R-:W-:Y:S01]  /*72b0*/  UMOV UR16, UR8 ;  /* 0x0000000800107c82 */ /* 0x000fe20008000000 */
[----:B------:R-:W-:Y:S01]  /*72c0*/  MOV R217, UR59 ;  /* 0x0000003b00d97c02 */ /* 0x000fe20008000f00 */
[----:B------:R-:W-:Y:S01]  /*72d0*/  UMOV UR59, UR7 ;  /* 0x00000007003b7c82 */ /* 0x000fe20008000000 */
[----:B------:R-:W-:Y:S01]  /*72e0*/  UMOV UR17, UR9 ;  /* 0x0000000900117c82 */ /* 0x000fe20008000000 */
[----:B------:R-:W-:Y:S01]  /*72f0*/  MOV R220, UR59 ;  /* 0x0000003b00dc7c02 */ /* 0x000fe20008000f00 */
[----:B------:R-:W-:Y:S01]  /*7300*/  UMOV UR59, UR11 ;  /* 0x0000000b003b7c82 */ /* 0x000fe20008000000 */
[----:B------:R-:W-:Y:S01]  /*7310*/  UMOV UR11, 0x40 ;  /* 0x00000040000b7882 */ /* 0x000fe20000000000 */
        /* <DEDUP_REMOVED lines=13> */
[----:B------:R-:W-:Y:S01]  /*73f0*/  HGMMA.64x16x16.F32 R136, gdesc[UR28].tnspA.tnspB, R136 ;  /* 0x602000001c8879f0 */ /* 0x000fe20008700888 */
[----:B------:R-:W-:Y:S01]  /*7400*/  VIADD R10, R5, 0x80 ;  /* 0x00000080050a7836 */ /* 0x000fe20000000000 */
[----:B------:R-:W-:Y:S01]  /*7410*/  UMOV UR29, 0x40000040 ;  /* 0x40000040001d7882 */ /* 0x000fe20000000000 */
[----:B------:R-:W-:Y:S01]  /*7420*/  VIADD R14, R6, 0x80 ;  /* 0x00000080060e7836 */ /* 0x000fe20000000000 */
[----:B------:R-:W-:Y:S01]  /*7430*/  HGMMA.64x16x16.F32 R152, gdesc[UR40].tnspA.tnspB, R152 ;  /* 0x60200000289879f0 */ /* 0x000fe20008700898 */
[----:B------:R-:W-:Y:S01]  /*7440*/  IMAD.U32 R20, RZ, RZ, UR58 ;  /* 0x0000003aff147e24 */ /* 0x000fe2000f8e00ff */
[----:B------:R-:W-:Y:S01]  /*7450*/  UMOV UR40, UR52 ;  /* 0x0000003400287c82 */ /* 0x000fe20008000000 */
[----:B------:R-:W-:Y:S01]  /*7460*/  IMAD.U32 R21, RZ, RZ, UR59 ;  /* 0x0000003bff157e24 */ /* 0x000fe2000f8e00ff */
        /* <DEDUP_REMOVED lines=19> */
[----:B0-----:R-:W-:Y:S06]  /*75a0*/  BAR.SYNC.DEFER_BLOCKING 0x9, 0x100 ;  /* 0x0244000000007b1d */ /* 0x001fec0000010000 */
[----:B-1----:R-:W-:-:S06]  /*75b0*/  WARPGROUP.ARRIVE ;  /* 0x00000000000079c5 */ /* 0x002fcc0000000000 */
        /* <DEDUP_REMOVED lines=26> */
[----:B------:R-:W-:Y:S01]  /*7760*/  IMAD.U32 R12, RZ, RZ, UR58 ;  /* 0x0000003aff0c7e24 */ /* 0x000fe2000f8e00ff */
[----:B------:R-:W-:Y:S01]  /*7770*/  HGMMA.64x64x16.F32 R24, gdesc[UR56].tnspA, R24 ;  /* 0x20e00000381879f0 */ /* 0x000fe20008700818 */
[----:B------:R-:W-:Y:S01]  /*7780*/  R2UR UR58, R11 ;  /* 0x000000000b3a72ca */ /* 0x000fe200000e0000 */
[----:B------:R-:W-:Y:S01]  /*7790*/  VIADD R11, R6, 0x180 ;  /* 0x00000180060b7836 */ /* 0x000fe20000000000 */
[----:B------:R-:W-:-:S08]  /*77a0*/  R2UR UR59, R220 ;  /* 0x00000000dc3b72ca */ /* 0x000fd000000e0000 */
[----:B------:R-:W-:Y:S01]  /*77b0*/  UMOV UR56, UR4 ;  /* 0x0000000400387c82 */ /* 0x000fe20008000000 */
[----:B------:R-:W-:Y:S01]  /*77c0*/  UMOV UR57, 0x40000040 ;  /* 0x4000004000397882 */ /* 0x000fe20000000000 */
[----:B------:R-:W-:Y:S01]  /*77d0*/  VIADD R6, R6, 0x200 ;  /* 0x0000020006067836 */ /* 0x000fe20000000000 */
[----:B------:R-:W-:Y:S01]  /*77e0*/  R2UR UR5, R11 ;  /* 0x000000000b0572ca */ /* 0x000fe200000e0000 */
[----:B------:R-:W-:Y:S01]  /*77f0*/  UMOV UR48, UR58 ;  /* 0x0000003a00307c82 */ /* 0x000fe20008000000 */
[----:B------:R-:W-:Y:S01]  /*7800*/  UMOV UR49, UR59 ;  /* 0x0000003b00317c82 */ /* 0x000fe20008000000 */
[----:B------:R-:W-:Y:S02]  /*7810*/  UMOV UR59, 0x8 ;  /* 0x00000008003b7882 */ /* 0x000fe40000000000 */
[----:B------:R-:W-:-:S08]  /*7820*/  IMAD.U32 R11, RZ, RZ, UR59 ;  /* 0x0000003bff0b7e24 */ /* 0x000fd0000f8e00ff */
[----:B------:R-:W-:Y:S01]  /*7830*/  UMOV UR58, UR5 ;  /* 0x00000005003a7c82 */ /* 0x000fe20008000000 */
[----:B------:R-:W-:Y:S01]  /*7840*/  R2UR UR5, R6 ;  /* 0x00000000060572ca */ /* 0x000fe200000e0000 */
[----:B------:R-:W-:Y:S01]  /*7850*/  IMAD.U32 R10, RZ, RZ, UR58 ;  /* 0x0000003aff0a7e24 */ /* 0x000fe2000f8e00ff */
[----:B------:R-:W-:Y:S01]  /*7860*/  HGMMA.64x64x16.F32 R24, gdesc[UR56].tnspA, R24 ;  /* 0x20e00000381879f0 */ /* 0x000fe20008700818 */
[----:B------:R-:W-:Y:S01]  /*7870*/  R2UR UR56, R7 ;  /* 0x00000000073872ca */ /* 0x000fe200000e0000 */
[----:B------:R-:W-:Y:S01]  /*7880*/  VIADD R7, R5, 0x200 ;  /* 0x0000020005077836 */ /* 0x000fe20000000000 */
[----:B------:R-:W-:Y:S01]  /*7890*/  R2UR UR59, R217 ;  /* 0x00000000d93b72ca */ /* 0x000fe200000e0000 */
[----:B------:R-:W-:Y:S01]  /*78a0*/  VIADD R217, R216, 0x400 ;  /* 0x00000400d8d97836 */ /* 0x000fe20000000000 */
        /* <DEDUP_REMOVED lines=40> */
[----:B------:R-:W-:Y:S01]  /*7b30*/  ULDC.64 UR56, c[0x0][0x208] ;  /* 0x0000820000387ab9 */ /* 0x000fe20000000a00 */
[----:B------:R-:W-:-:S03]  /*7b40*/  VIADD R216, R216, 0x580 ;  /* 0x00000580d8d87836 */ /* 0x000fc60000000000 */
        /* <DEDUP_REMOVED lines=49> */
[----:B0-----:R-:W-:Y:S01]  /*7e60*/  LOP3.LUT R24, R23, 0x80000, RZ, 0xfc, !PT ;  /* 0x0008000017187812 */ /* 0x001fe200078efcff */
        /* <DEDUP_REMOVED lines=16> */
[----:B------:R-:W-:Y:S01]  /*7f70*/  UMOV UR8, UR52 ;  /* 0x0000003400087c82 */ /* 0x000fe20008000000 */
[----:B------:R-:W-:Y:S01]  /*7f80*/  UMOV UR9, UR53 ;  /* 0x0000003500097c82 */ /* 0x000fe20008000000 */
[----:B------:R-:W-:Y:S01]  /*7f90*/  UMOV UR35, 0x40 ;  /* 0x0000004000237882 */ /* 0x000fe20000000000 */
[----:B------:R-:W-:Y:S01]  /*7fa0*/  UMOV UR31, 0x40 ;  /* 0x00000040001f7882 */ /* 0x000fe20000000000 */
[----:B------:R-:W-:Y:S01]  /*7fb0*/  PLOP3.LUT P0, PT, PT, PT, UP0, 0x40, 0x0 ;  /* 0x000000000000781c */ /* 0x000fe20003f0e808 */
[----:B------:R-:W-:Y:S01]  /*7fc0*/  UMOV UR7, 0x40 ;  /* 0x0000004000077882 */ /* 0x000fe20000000000 */
[----:B------:R-:W-:Y:S01]  /*7fd0*/  UMOV UR10, UR4 ;  /* 0x00000004000a7c82 */ /* 0x000fe20008000000 */
[----:B------:R-:W-:Y:S01]  /*7fe0*/  R2UR UR4, R25 ;  /* 0x00000000190472ca */ /* 0x000fe200000e0000 */
        /* <DEDUP_REMOVED lines=26> */
[----:B------:R0:W-:Y:S01]  /*8190*/  REDG.E.ADD.F32x4.FTZ.RN.STRONG.GPU desc[UR56][R8.64+0x800], R28 ;  /* 0x0008001c080079a6 */ /* 0x0001e2000c10f7b8 */
[----:B------:R-:W-:-:S03]  /*81a0*/  VIADD R26, R24, 0x10 ;  /* 0x00000010181a7836 */ /* 0x000fc60000000000 */
        /* <DEDUP_REMOVED lines=9> */
[----:B------:R-:W-:Y:S01]  /*8240*/  IMAD.U32 R221, RZ, RZ, UR11 ;  /* 0x0000000bffdd7e24 */ /* 0x000fe2000f8e00ff */
[----:B------:R-:W-:Y:S01]  /*8250*/  UMOV UR49, UR45 ;  /* 0x0000002d00317c82 */ /* 0x000fe20008000000 */
[----:B------:R-:W-:Y:S01]  /*8260*/  UMOV UR41, UR25 ;  /* 0x0000001900297c82 */ /* 0x000fe20008000000 */
[----:B------:R-:W-:Y:S01]  /*8270*/  R2UR UR6, R25 ;  /* 0x00000000190672ca */ /* 0x000fe200000e0000 */
[C---:B------:R-:W-:Y:S01]  /*8280*/  VIADD R25, R24.reuse, 0x210 ;  /* 0x0000021018197836 */ /* 0x040fe20000000000 */
[----:B------:R-:W-:Y:S01]  /*8290*/  UMOV UR8, UR44 ;  /* 0x0000002c00087c82 */ /* 0x000fe20008000000 */
[----:B------:R-:W-:Y:S01]  /*82a0*/  UMOV UR37, UR25 ;  /* 0x0000001900257c82 */ /* 0x000fe20008000000 */
[----:B------:R-:W-:Y:S01]  /*82b0*/  UMOV UR33, UR25 ;  /* 0x0000001900217c82 */ /* 0x000fe20008000000 */
[----:B------:R-:W-:Y:S01]  /*82c0*/  UMOV UR29, UR25 ;  /* 0x00000019001d7c82 */ /* 0x000fe20008000000 */
[----:B------:R-:W-:Y:S01]  /*82d0*/  R2UR UR50, R25 ;  /* 0x00000000193272ca */ /* 0x000fe200000e0000 */
[----:B------:R-:W-:Y:S01]  /*82e0*/  UMOV UR11, 0x40 ;  /* 0x00000040000b7882 */ /* 0x000fe20000000000 */
[----:B------:R-:W-:Y:S01]  /*82f0*/  UMOV UR15, 0x40 ;  /* 0x00000040000f7882 */ /* 0x000fe20000000000 */
[----:B------:R-:W-:Y:S01]  /*8300*/  UMOV UR10, UR4 ;  /* 0x00000004000a7c82 */ /* 0x000fe20008000000 */
[----:B------:R-:W-:Y:S01]  /*8310*/  HGMMA.64x16x16.F32 R56, gdesc[UR44].tnspA.tnspB, R56 ;  /* 0x602000002c3879f0 */ /* 0x000fe20008700838 */
[----:B------:R-:W-:Y:S01]  /*8320*/  IMAD.U32 R222, RZ, RZ, UR10 ;  /* 0x0000000affde7e24 */ /* 0x000fe2000f8e00ff */
[----:B------:R0:W-:Y:S01]  /*8330*/  REDG.E.ADD.F32x4.FTZ.RN.STRONG.GPU desc[UR56][R8.64+0x1000], R32 ;  /* 0x00100020080079a6 */ /* 0x0001e2000c10f7b8 */
        /* <DEDUP_REMOVED lines=13> */
[----:B------:R-:W-:Y:S01]  /*8410*/  UMOV UR48, UR44 ;  /* 0x0000002c00307c82 */ /* 0x000fe20008000000 */
[----:B------:R-:W-:Y:S01]  /*8420*/  HGMMA.64x16x16.F32 R80, gdesc[UR8].tnspA.tnspB, R80 ;  /* 0x60200000085079f0 */ /* 0x000fe20008700850 */
[----:B------:R-:W-:Y:S01]  /*8430*/  VIADD R25, R237, 0x100 ;  /* 0x00000100ed197836 */ /* 0x000fe20000000000 */
[----:B------:R0:W-:Y:S02]  /*8440*/  REDG.E.ADD.F32x4.FTZ.RN.STRONG.GPU desc[UR56][R8.64+0x1800], R36 ;  /* 0x00180024080079a6 */ /* 0x0001e4000c10f7b8 */
[----:B------:R-:W-:Y:S02]  /*8450*/  HGMMA.64x16x16.F32 R88, gdesc[UR48].tnspA.tnspB, R88 ;  /* 0x60200000305879f0 */ /* 0x000fe40008700858 */
[----:B------:R-:W-:Y:S01]  /*8460*/  R2UR UR24, R25 ;  /* 0x00000000191872ca */ /* 0x000fe200000e0000 */
[----:B------:R-:W-:-:S02]  /*8470*/  VIADD R25, R24, 0x120 ;  /* 0x0000012018197836 */ /* 0x000fc40000000000 */
[C---:B------:R-:W-:Y:S01]  /*8480*/  VIADD R26, R24.reuse, 0x20 ;  /* 0x00000020181a7836 */ /* 0x040fe20000000000 */
[----:B------:R-:W-:Y:S01]  /*8490*/  UMOV UR5, 0x40000040 ;  /* 0x4000004000057882 */ /* 0x000fe20000000000 */
[----:B------:R-:W-:Y:S01]  /*84a0*/  IMAD.U32 R226, RZ, RZ, UR10 ;  /* 0x0000000affe27e24 */ /* 0x000fe2000f8e00ff */
[----:B------:R-:W-:Y:S01]  /*84b0*/  R2UR UR38, R25 ;  /* 0x00000000192672ca */ /* 0x000fe200000e0000 */
[----:B------:R-:W-:Y:S01]  /*84c0*/  VIADD R25, R24, 0x1a0 ;  /* 0x000001a018197836 */ /* 0x000fe20000000000 */
[----:B------:R-:W-:Y:S01]  /*84d0*/  R2UR UR26, R26 ;  /* 0x000000001a1a72ca */ /* 0x000fe200000e0000 */
[C---:B------:R-:W-:Y:S01]  /*84e0*/  VIADD R26, R24.reuse, 0xa0 ;  /* 0x000000a0181a7836 */ /* 0x040fe20000000000 */
[----:B------:R0:W-:Y:S02]  /*84f0*/  REDG.E.ADD.F32x4.FTZ.RN.STRONG.GPU desc[UR56][R8.64+0x2000], R40 ;  /* 0x00200028080079a6 */ /* 0x0001e4000c10f7b8 */
[----:B------:R-:W-:Y:S01]  /*8500*/  R2UR UR34, R25 ;  /* 0x00000000192272ca */ /* 0x000fe200000e0000 */
[----:B------:R-:W-:Y:S01]  /*8510*/  VIADD R25, R24, 0x220 ;  /* 0x0000022018197836 */ /* 0x000fe20000000000 */
[----:B------:R-:W-:Y:S01]  /*8520*/  R2UR UR42, R26 ;  /* 0x000000001a2a72ca */ /* 0x000fe200000e0000 */
[----:B------:R-:W-:Y:S01]  /*8530*/  UMOV UR40, UR24 ;  /* 0x0000001800287c82 */ /* 0x000fe20008000000 */
[----:B------:R-:W-:Y:S01]  /*8540*/  UMOV UR36, UR24 ;  /* 0x0000001800247c82 */ /* 0x000fe20008000000 */
[----:B------:R-:W-:Y:S01]  /*8550*/  UMOV UR32, UR24 ;  /* 0x0000001800207c82 */ /* 0x000fe20008000000 */
[----:B------:R-:W-:Y:S01]  /*8560*/  R2UR UR30, R25 ;  /* 0x00000000191e72ca */ /* 0x000fe200000e0000 */
[----:B------:R-:W-:-:S02]  /*8570*/  UMOV UR28, UR24 ;  /* 0x00000018001c7c82 */ /* 0x000fc40008000000 */
[----:B------:R-:W-:Y:S01]  /*8580*/  HGMMA.64x16x16.F32 R56, gdesc[UR24].tnspA.tnspB, R56 ;  /* 0x60200000183879f0 */ /* 0x000fe20008700838 */
[----:B------:R-:W-:Y:S01]  /*8590*/  UMOV UR21, UR5 ;  /* 0x0000000500157c82 */ /* 0x000fe20008000000 */
[----:B------:R-:W-:Y:S01]  /*85a0*/  UMOV UR17, UR5 ;  /* 0x0000000500117c82 */ /* 0x000fe20008000000 */
[----:B------:R-:W-:-:S03]  /*85b0*/  IMAD.U32 R227, RZ, RZ, UR11 ;  /* 0x0000000bffe37e24 */ /* 0x000fc6000f8e00ff */
[----:B------:R-:W-:Y:S01]  /*85c0*/  HGMMA.64x16x16.F32 R64, gdesc[UR40].tnspA.tnspB, R64 ;  /* 0x60200000284079f0 */ /* 0x000fe20008700840 */
[----:B------:R-:W-:Y:S01]  /*85d0*/  UMOV UR13, UR5 ;  /* 0x00000005000d7c82 */ /* 0x000fe20008000000 */
[----:B------:R-:W-:Y:S01]  /*85e0*/  UMOV UR9, UR5 ;  /* 0x0000000500097c82 */ /* 0x000fe20008000000 */
[----:B------:R0:W-:Y:S01]  /*85f0*/  REDG.E.ADD.F32x4.FTZ.RN.STRONG.GPU desc[UR56][R8.64+0x2800], R44 ;  /* 0x0028002c080079a6 */ /* 0x0001e2000c10f7b8 */
[----:B------:R-:W-:Y:S01]  /*8600*/  HGMMA.64x16x16.F32 R72, gdesc[UR36].tnspA.tnspB, R72 ;  /* 0x60200000244879f0 */ /* 0x000fe20008700848 */
[----:B------:R-:W-:Y:S02]  /*8610*/  VIADD R25, R237, 0x180 ;  /* 0x00000180ed197836 */ /* 0x000fe40000000000 */
[----:B------:R-:W-:Y:S01]  /*8620*/  VIADD R26, R24, 0x30 ;  /* 0x00000030181a7836 */ /* 0x000fe20000000000 */
[----:B------:R-:W-:Y:S01]  /*8630*/  UMOV UR11, 0x40 ;  /* 0x00000040000b7882 */ /* 0x000fe20000000000 */
[----:B------:R0:W-:Y:S01]  /*8640*/  REDG.E.ADD.F32x4.FTZ.RN.STRONG.GPU desc[UR56][R8.64+0x3000], R48 ;  /* 0x00300030080079a6 */ /* 0x0001e2000c10f7b8 */
[----:B------:R-:W-:Y:S01]  /*8650*/  HGMMA.64x16x16.F32 R80, gdesc[UR32].tnspA.tnspB, R80 ;  /* 0x60200000205079f0 */ /* 0x000fe20008700850 */
[----:B------:R-:W-:-:S02]  /*8660*/  R2UR UR4, R25 ;  /* 0x00000000190472ca */ /* 0x000fc400000e0000 */
[----:B------:R0:W-:Y:S01]  /*8670*/  REDG.E.ADD.F32x4.FTZ.RN.STRONG.GPU desc[UR56][R8.64+0x3800], R52 ;  /* 0x00380034080079a6 */ /* 0x0001e2000c10f7b8 */
[----:B------:R-:W-:Y:S01]  /*8680*/  VIADD R25, R24, 0x130 ;  /* 0x0000013018197836 */ /* 0x000fe20000000000 */
[----:B------:R-:W-:Y:S01]  /*8690*/  R2UR UR6, R26 ;  /* 0x000000001a0672ca */ /* 0x000fe200000e0000 */
[C---:B------:R-:W-:Y:S01]  /*86a0*/  VIADD R26, R24.reuse, 0xb0 ;  /* 0x000000b0181a7836 */ /* 0x040fe20000000000 */
[----:B------:R-:W-:Y:S02]  /*86b0*/  HGMMA.64x16x16.F32 R88, gdesc[UR28].tnspA.tnspB, R88 ;  /* 0x602000001c5879f0 */ /* 0x000fe40008700858 */
[----:B------:R-:W-:Y:S01]  /*86c0*/  R2UR UR18, R25 ;  /* 0x00000000191272ca */ /* 0x000fe200000e0000 */
[----:B------:R-:W-:Y:S01]  /*86d0*/  VIADD R25, R24, 0x1b0 ;  /* 0x000001b018197836 */ /* 0x000fe20000000000 */
[----:B------:R-:W-:Y:S01]  /*86e0*/  R2UR UR22, R26 ;  /* 0x000000001a1672ca */ /* 0x000fe200000e0000 */
[----:B------:R-:W-:-:S03]  /*86f0*/  VIADD R24, R24, 0x230 ;  /* 0x0000023018187836 */ /* 0x000fc60000000000 */
        /* <DEDUP_REMOVED lines=12> */
[----:B0-----:R-:W-:Y:S05]  /*87c0*/  @P0 BRA `(.L_x_504) ;  /* 0x0000000000040947 */ /* 0x001fea0003800000 */
[----:B------:R-:W-:Y:S01]  /*87d0*/  BPT.TRAP 0x1 ;  /* 0x000000040000795c */ /* 0x000fe20000300000 */
.L_x_504:
        /* <DEDUP_REMOVED lines=71> */
[----:B------:R-:W-:Y:S01]  /*8c50*/  UMOV UR5, 0x40000040 ;  /* 0x4000004000057882 */ /* 0x000fe20000000000 */
[----:B------:R-:W-:Y:S01]  /*8c60*/  PLOP3.LUT P0, PT, PT, PT, UP0, 0x40, 0x0 ;  /* 0x000000000000781c */ /* 0x000fe20003f0e808 */
        /* <DEDUP_REMOVED lines=38> */
[----:B0-----:R-:W-:Y:S05]  /*8ed0*/  @P0 BRA `(.L_x_505) ;  /* 0x0000000000040947 */ /* 0x001fea0003800000 */
[----:B------:R-:W-:Y:S01]  /*8ee0*/  BPT.TRAP 0x1 ;  /* 0x000000040000795c */ /* 0x000fe20000300000 */
.L_x_505:
[----:B------:R-:W-:Y:S01]  /*8ef0*/  VIADD R3, R3, 0x1 ;  /* 0x0000000103037836 */ /* 0x000fe20000000000 */
[----:B------:R-:W-:Y:S01]  /*8f00*/  ULOP3.LUT UR60, UR60, 0x1, URZ, 0x3c, !UPT ;  /* 0x000000013c3c7892 */ /* 0x000fe2000f8e3c3f */
[----:B------:R-:W-:Y:S02]  /*8f10*/  VIADD R2, R2, 0x1 ;  /* 0x0000000102027836 */ /* 0x000fe40000000000 */
[----:B------:R-:W-:Y:S01]  /*8f20*/  VIADD R16, R16, 0x31620 ;  /* 0x0003162010107836 */ /* 0x000fe20000000000 */
[----:B------:R-:W-:Y:S02]  /*8f30*/  ISETP.GE.AND P1, PT, R3, UR61, PT ;  /* 0x0000003d03007c0c */ /* 0x000fe4000bf26270 */
        /* <DEDUP_REMOVED lines=89> */
.L_x_485:
[----:B------:R-:W-:Y:S05]  /*94d0*/  @P0 BRA `(.L_x_507) ;  /* 0x0000002400900947 */ /* 0x000fea0003800000 */
[----:B------:R-:W1:Y:S01]  /*94e0*/  S2R R2, SR_TID.X ;  /* 0x0000000000027919 */ /* 0x000e620000002100 */
[----:B------:R-:W2:Y:S01]  /*94f0*/  S2UR UR5, SR_CgaCtaId ;  /* 0x00000000000579c3 */ /* 0x000ea20000008800 */
        /* <DEDUP_REMOVED lines=15> */
[----:B--2---:R-:W-:Y:S01]  /*95f0*/  ULEA UR4, UR5, UR4, 0x18 ;  /* 0x0000000405047291 */ /* 0x004fe2000f8ec03f */
[----:B------:R-:W-:-:S02]  /*9600*/  F2FP.F16.F32.PACK_AB R145, R147, R146 ;  /* 0x000000929391723e */ /* 0x000fc400000000ff */
[----:B------:R-:W-:Y:S02]  /*9610*/  F2FP.F16.F32.PACK_AB R208, R209, R208 ;  /* 0x000000d0d1d0723e */ /* 0x000fe400000000ff */
[----:B------:R-:W-:Y:S01]  /*9620*/  F2FP.F16.F32.PACK_AB R56, R57, R56 ;  /* 0x000000383938723e */ /* 0x000fe200000000ff */
[----:B-1----:R-:W-:Y:S01]  /*9630*/  VIADD R2, R2, 0xffffff80 ;  /* 0xffffff8002027836 */ /* 0x002fe20000000000 */
        /* <DEDUP_REMOVED lines=12> */
[----:B------:R-:W1:Y:S01]  /*9700*/  S2R R39, SR_CTAID.X ;  /* 0x0000000000277919 */ /* 0x000e620000002500 */
[CC--:B------:R-:W-:Y:S01]  /*9710*/  LEA.HI R11, R9.reuse, R2.reuse, RZ, 0x5 ;  /* 0x00000002090b7211 */ /* 0x0c0fe200078f28ff */
[----:B------:R-:W2:Y:S01]  /*9720*/  LDC.64 R36, c[0x0][0x850] ;  /* 0x00021400ff247b82 */ /* 0x000ea20000000a00 */
        /* <DEDUP_REMOVED lines=13> */
[----:B------:R-:W3:Y:S01]  /*9800*/  LDC.64 R6, c[0x0][0x870] ;  /* 0x00021c00ff067b82 */ /* 0x000ee20000000a00 */
[----:B------:R-:W-:-:S02]  /*9810*/  SHF.R.S32.HI R9, RZ, 0x7, R9 ;  /* 0x00000007ff097819 */ /* 0x000fc40000011409 */
[----:B------:R-:W-:Y:S02]  /*9820*/  LOP3.LUT R3, R4, R3, RZ, 0x3c, !PT ;  /* 0x0000000304037212 */ /* 0x000fe400078e3cff */
[----:B------:R-:W-:Y:S01]  /*9830*/  F2FP.F16.F32.PACK_AB R147, R151, R150 ;  /* 0x000000969793723e */ /* 0x000fe200000000ff */
[----:B------:R-:W-:Y:S01]  /*9840*/  IMAD R8, R9, 0xa, R8 ;  /* 0x0000000a09087824 */ /* 0x000fe200078e0208 */
[----:B------:R-:W-:Y:S01]  /*9850*/  F2FP.F16.F32.PACK_AB R153, R155, R154 ;  /* 0x0000009a9b99723e */ /* 0x000fe200000000ff */
[----:B------:R-:W4:Y:S01]  /*9860*/  LDC.64 R4, c[0x0][0x870] ;  /* 0x00021c00ff047b82 */ /* 0x000f220000000a00 */
        /* <DEDUP_REMOVED lines=74> */
[----:B---3--:R-:W-:-:S03]  /*9d10*/  ISETP.NE.U32.AND P0, PT, R6, RZ, PT ;  /* 0x000000ff0600720c */ /* 0x008fc60003f05070 */
[----:B------:R3:W-:Y:S01]  /*9d20*/  STSM.16.MT88.4 [R3+0x7000], R128 ;  /* 0x0070008003007844 */ /* 0x0007e20000004200 */
[----:B------:R-:W-:Y:S01]  /*9d30*/  BAR.SYNC.DEFER_BLOCKING 0x1, 0x100 ;  /* 0x0044000000007b1d */ /* 0x000fe20000010000 */
[----:B------:R-:W-:Y:S01]  /*9d40*/  ISETP.NE.AND.EX P0, PT, R7, RZ, PT, P0 ;  /* 0x000000ff0700720c */ /* 0x000fe20003f05300 */
[----:B----4-:R-:W-:-:S06]  /*9d50*/  IMAD.WIDE R6, R234, 0x4, R4 ;  /* 0x00000004ea067825 */ /* 0x010fcc00078e0204 */
[----:B------:R-:W4:Y:S06]  /*9d60*/  LDC.64 R4, c[0x0][0x878] ;  /* 0x00021e00ff047b82 */ /* 0x000f2c0000000a00 */
[----:B------:R-:W2:Y:S01]  /*9d70*/  @P0 LDG.E R9, desc[UR8][R6.64] ;  /* 0x0000000806090981 */ /* 0x000ea2000c1e1900 */
[----:B------:R-:W-:Y:S01]  /*9d80*/  LOP3.LUT R11, R11, 0xffffffe0, RZ, 0xc0, !PT ;  /* 0xffffffe00b0b7812 */ /* 0x000fe200078ec0ff */
[----:B------:R-:W-:Y:S01]  /*9d90*/  ULDC UR5, c[0x0][0x808] ;  /* 0x0002020000057ab9 */ /* 0x000fe20000000800 */
[----:B------:R-:W0:Y:S01]  /*9da0*/  S2UR UR7, SR_CTAID.Y ;  /* 0x00000000000779c3 */ /* 0x000e220000002600 */
[----:B------:R-:W-:Y:S01]  /*9db0*/  IMAD.U32 R8, RZ, RZ, UR5 ;  /* 0x00000005ff087e24 */ /* 0x000fe2000f8e00ff */
[----:B----4-:R-:W-:Y:S01]  /*9dc0*/  ISETP.NE.U32.AND P1, PT, R4, RZ, PT ;  /* 0x000000ff0400720c */ /* 0x010fe20003f25070 */
[----:B------:R-:W-:-:S02]  /*9dd0*/  IMAD.IADD R11, R2, 0x1, -R11 ;  /* 0x00000001020b7824 */ /* 0x000fc400078e0a0b */
[----:B------:R-:W-:Y:S01]  /*9de0*/  IMAD.SHL.U32 R2, R0, 0x40, RZ ;  /* 0x0000004000027824 */ /* 0x000fe200078e00ff */
[----:B------:R-:W-:Y:S01]  /*9df0*/  ISETP.NE.AND.EX P1, PT, R5, RZ, PT, P1 ;  /* 0x000000ff0500720c */ /* 0x000fe20003f25310 */
[----:B------:R-:W-:Y:S01]  /*9e00*/  IMAD.SHL.U32 R28, R11, 0x8, RZ ;  /* 0x000000080b1c7824 */ /* 0x000fe200078e00ff */
[----:B------:R-:W-:Y:S02]  /*9e10*/  SHF.R.S32.HI R10, RZ, 0x1f, R11 ;  /* 0x0000001fff0a7819 */ /* 0x000fe4000001140b */
[----:B---3--:R-:W-:Y:S02]  /*9e20*/  LOP3.LUT R3, R2, 0x1c0, RZ, 0xc0, !PT ;  /* 0x000001c002037812 */ /* 0x008fe400078ec0ff */
[----:B------:R-:W-:Y:S02]  /*9e30*/  LEA.HI R10, R10, R11, RZ, 0x3 ;  /* 0x0000000b0a0a7211 */ /* 0x000fe400078f18ff */
[----:B------:R-:W-:Y:S02]  /*9e40*/  LOP3.LUT R2, R3, 0x38, R28, 0xf8, !PT ;  /* 0x0000003803027812 */ /* 0x000fe400078ef81c */
[----:B------:R-:W-:-:S03]  /*9e50*/  SHF.R.U32.HI R3, RZ, 0x3, R3 ;  /* 0x00000003ff037819 */ /* 0x000fc60000011603 */
[----:B------:R-:W3:Y:S01]  /*9e60*/  @P1 LDC.64 R4, c[0x0][0x878] ;  /* 0x00021e00ff041b82 */ /* 0x000ee20000000a00 */
[----:B------:R-:W-:Y:S02]  /*9e70*/  LOP3.LUT R3, R2, R3, RZ, 0x3c, !PT ;  /* 0x0000000302037212 */ /* 0x000fe400078e3cff */
[----:B------:R-:W-:-:S05]  /*9e80*/  SHF.R.S32.HI R10, RZ, 0x3, R10 ;  /* 0x00000003ff0a7819 */ /* 0x000fca000001140a */
[----:B------:R-:W-:Y:S01]  /*9e90*/  IMAD R10, R10, 0x1400, R3 ;  /* 0x000014000a0a7824 */ /* 0x000fe200078e0203 */
[----:B------:R-:W-:Y:S01]  /*9ea0*/  CS2R R2, SRZ ;  /* 0x0000000000027805 */ /* 0x000fe2000001ff00 */
[----:B---3--:R-:W-:-:S05]  /*9eb0*/  @P1 IMAD.WIDE R4, R234, 0x4, R4 ;  /* 0x00000004ea041825 */ /* 0x008fca00078e0204 */
[----:B------:R3:W5:Y:S01]  /*9ec0*/  @P1 LDG.E R8, desc[UR8][R4.64] ;  /* 0x0000000804081981 */ /* 0x000762000c1e1900 */
[----:B--2---:R-:W-:Y:S01]  /*9ed0*/  @P0 SHF.R.S32.HI R12, RZ, 0x1f, R9 ;  /* 0x0000001fff0c0819 */ /* 0x004fe20000011409 */
[----:B01-3--:R-:W-:Y:S06]  /*9ee0*/  @P1 BRA `(.L_x_508) ;  /* 0x0000000000141947 */ /* 0x00bfec0003800000 */
[----:B------:R-:W-:Y:S05]  /*9ef0*/  @!P0 BRA `(.L_x_508) ;  /* 0x0000000000108947 */ /* 0x000fea0003800000 */
[----:B------:R-:W-:Y:S02]  /*9f00*/  ULDC.64 UR8, c[0x0][0x208] ;  /* 0x0000820000087ab9 */ /* 0x000fe40000000a00 */
[----:B------:R-:W2:Y:S04]  /*9f10*/  LDG.E R5, desc[UR8][R6.64] ;  /* 0x0000000806057981 */ /* 0x000ea8000c1e1900 */
[----:B-----5:R-:W2:Y:S02]  /*9f20*/  LDG.E R8, desc[UR8][R6.64+0x4] ;  /* 0x0000040806087981 */ /* 0x020ea4000c1e1900 */
[----:B--2---:R-:W-:-:S07]  /*9f30*/  IMAD.IADD R8, R8, 0x1, -R5 ;  /* 0x0000000108087824 */ /* 0x004fce00078e0a05 */
.L_x_508:
        /* <DEDUP_REMOVED lines=21> */
[----:B------:R-:W-:Y:S01]  /*a090*/  SHF.R.S32.HI R29, RZ, 0x1f, R28 ;  /* 0x0000001fff1d7819 */ /* 0x000fe2000001141c */
        /* <DEDUP_REMOVED lines=37> */
.L_x_510:
[----:B------:R-:W-:Y:S05]  /*a2f0*/  BSYNC B1 ;  /* 0x0000000000017941 */ /* 0x000fea0003800000 */
.L_x_509:
        /* <DEDUP_REMOVED lines=16> */
.L_x_512:
[----:B------:R-:W-:Y:S05]  /*a400*/  BSYNC B1 ;  /* 0x0000000000017941 */ /* 0x000fea0003800000 */
.L_x_511:
        /* <DEDUP_REMOVED lines=19> */
.L_x_514:
[----:B------:R-:W-:Y:S05]  /*a540*/  BSYNC B1 ;  /* 0x0000000000017941 */ /* 0x000fea0003800000 */
.L_x_513:
        /* <DEDUP_REMOVED lines=18> */
.L_x_516:
[----:B------:R-:W-:Y:S05]  /*a670*/  BSYNC B1 ;  /* 0x0000000000017941 */ /* 0x000fea0003800000 */
.L_x_515:
        /* <DEDUP_REMOVED lines=19> */
.L_x_518:
[----:B------:R-:W-:Y:S05]  /*a7b0*/  BSYNC B1 ;  /* 0x0000000000017941 */ /* 0x000fea0003800000 */
.L_x_517:
        /* <DEDUP_REMOVED lines=19> */
.L_x_520:
[----:B------:R-:W-:Y:S05]  /*a8f0*/  BSYNC B1 ;  /* 0x0000000000017941 */ /* 0x000fea0003800000 */
.L_x_519:
        /* <DEDUP_REMOVED lines=20> */
.L_x_522:
[----:B------:R-:W-:Y:S05]  /*aa40*/  BSYNC B1 ;  /* 0x0000000000017941 */ /* 0x000fea0003800000 */
.L_x_521:
        /* <DEDUP_REMOVED lines=20> */
.L_x_524:
[----:B------:R-:W-:Y:S05]  /*ab90*/  BSYNC B1 ;  /* 0x0000000000017941 */ /* 0x000fea0003800000 */
.L_x_523:
        /* <DEDUP_REMOVED lines=20> */
.L_x_526:
[----:B------:R-:W-:Y:S05]  /*ace0*/  BSYNC B1 ;  /* 0x0000000000017941 */ /* 0x000fea0003800000 */
.L_x_525:
        /* <DEDUP_REMOVED lines=23> */
.L_x_528:
[----:B------:R-:W-:Y:S05]  /*ae60*/  BSYNC B1 ;  /* 0x0000000000017941 */ /* 0x000fea0003800000 */
.L_x_527:
        /* <DEDUP_REMOVED lines=44> */
.L_x_530:
[----:B------:R-:W-:Y:S05]  /*b130*/  BSYNC B1 ;  /* 0x0000000000017941 */ /* 0x000fea0003800000 */
.L_x_529:
        /* <DEDUP_REMOVED lines=18> */
.L_x_532:
[----:B------:R-:W-:Y:S05]  /*b260*/  BSYNC B1 ;  /* 0x0000000000017941 */ /* 0x000fea0003800000 */
.L_x_531:
        /* <DEDUP_REMOVED lines=18> */
.L_x_534:
[----:B------:R-:W-:Y:S05]  /*b390*/  BSYNC B1 ;  /* 0x0000000000017941 */ /* 0x000fea0003800000 */
.L_x_533:
        /* <DEDUP_REMOVED lines=18> */
.L_x_536:
[----:B------:R-:W-:Y:S05]  /*b4c0*/  BSYNC B1 ;  /* 0x0000000000017941 */ /* 0x000fea0003800000 */
.L_x_535:
        /* <DEDUP_REMOVED lines=16> */
.L_x_538:
[----:B------:R-:W-:Y:S05]  /*b5d0*/  BSYNC B1 ;  /* 0x0000000000017941 */ /* 0x000fea0003800000 */
.L_x_537:
        /* <DEDUP_REMOVED lines=16> */
.L_x_540:
[----:B------:R-:W-:Y:S05]  /*b6e0*/  BSYNC B1 ;  /* 0x0000000000017941 */ /* 0x000fea0003800000 */
.L_x_539:
        /* <DEDUP_REMOVED lines=16> */
.L_x_542:
[----:B------:R-:W-:Y:S05]  /*b7f0*/  BSYNC B1 ;  /* 0x0000000000017941 */ /* 0x000fea0003800000 */
.L_x_541:
        /* <DEDUP_REMOVED lines=16> */
.L_x_544:
[----:B------:R-:W-:Y:S05]  /*b900*/  BSYNC B1 ;  /* 0x0000000000017941 */ /* 0x000fea0003800000 */
.L_x_543:
        /* <DEDUP_REMOVED lines=16> */
.L_x_546:
[----:B------:R-:W-:Y:S05]  /*ba10*/  BSYNC B1 ;  /* 0x0000000000017941 */ /* 0x000fea0003800000 */
.L_x_545:
        /* <DEDUP_REMOVED lines=16> */
.L_x_507:
[----:B------:R-:W1:Y:S01]  /*bb20*/  LDC.64 R4, c[0x0][0x870] ;  /* 0x00021c00ff047b82 */ /* 0x000e620000000a00 */
[----:B------:R-:W-:-:S07]  /*bb30*/  ULDC.64 UR6, c[0x0][0x208] ;  /* 0x0000820000067ab9 */ /* 0x000fce0000000a00 */
[----:B------:R-:W2:Y:S01]  /*bb40*/  LDC.64 R2, c[0x0][0x870] ;  /* 0x00021c00ff027b82 */ /* 0x000ea20000000a00 */
[----:B------:R-:W3:Y:S01]  /*bb50*/  S2R R8, SR_TID.X ;  /* 0x0000000000087919 */ /* 0x000ee20000002100 */
[----:B------:R-:W4:Y:S06]  /*bb60*/  S2R R13, SR_CTAID.X ;  /* 0x00000000000d7919 */ /* 0x000f2c0000002500 */
[----:B------:R-:W0:Y:S01]  /*bb70*/  LDC.64 R14, c[0x0][0x820] ;  /* 0x00020800ff0e7b82 */ /* 0x000e220000000a00 */
[----:B-1----:R-:W-:-:S04]  /*bb80*/  ISETP.NE.U32.AND P1, PT, R4, RZ, PT ;  /* 0x000000ff0400720c */ /* 0x002fc80003f25070 */
[----:B------:R-:W-:Y:S01]  /*bb90*/  ISETP.NE.AND.EX P1, PT, R5, RZ, PT, P1 ;  /* 0x000000ff0500720c */ /* 0x000fe20003f25310 */
[----:B--2---:R-:W-:Y:S02]  /*bba0*/  IMAD.WIDE R4, R234, 0x4, R2 ;  /* 0x00000004ea047825 */ /* 0x004fe400078e0202 */
[----:B------:R-:W1:Y:S10]  /*bbb0*/  LDC.64 R2, c[0x0][0x878] ;  /* 0x00021e00ff027b82 */ /* 0x000e740000000a00 */
[----:B------:R-:W2:Y:S01]  /*bbc0*/  @P1 LDG.E R9, desc[UR6][R4.64] ;  /* 0x0000000604091981 */ /* 0x000ea2000c1e1900 */
[----:B------:R-:W-:Y:S01]  /*bbd0*/  ULDC UR4, c[0x0][0x808] ;  /* 0x0002020000047ab9 */ /* 0x000fe20000000800 */
[----:B---3--:R-:W-:Y:S01]  /*bbe0*/  VIADD R11, R8, 0xffffff80 ;  /* 0xffffff80080b7836 */ /* 0x008fe20000000000 */
[----:B------:R-:W3:Y:S01]  /*bbf0*/  S2UR UR5, SR_CTAID.Y ;  /* 0x00000000000579c3 */ /* 0x000ee20000002600 */
[----:B------:R-:W-:Y:S01]  /*bc00*/  IMAD.U32 R0, RZ, RZ, UR4 ;  /* 0x00000004ff007e24 */ /* 0x000fe2000f8e00ff */
[----:B-1----:R-:W-:-:S04]  /*bc10*/  ISETP.NE.U32.AND P0, PT, R2, RZ, PT ;  /* 0x000000ff0200720c */ /* 0x002fc80003f05070 */
[----:B------:R-:W-:-:S13]  /*bc20*/  ISETP.NE.AND.EX P0, PT, R3, RZ, PT, P0 ;  /* 0x000000ff0300720c */ /* 0x000fda0003f05300 */
[----:B------:R-:W1:Y:S01]  /*bc30*/  @P0 LDC.64 R2, c[0x0][0x878] ;  /* 0x00021e00ff020b82 */ /* 0x000e620000000a00 */
[----:B------:R-:W-:-:S04]  /*bc40*/  SHF.R.S32.HI R8, RZ, 0x1f, R11 ;  /* 0x0000001fff087819 */ /* 0x000fc8000001140b */
[----:B------:R-:W-:-:S04]  /*bc50*/  LEA.HI R8, R8, R11, RZ, 0x5 ;  /* 0x0000000b08087211 */ /* 0x000fc800078f28ff */
[----:B------:R-:W-:Y:S01]  /*bc60*/  SHF.R.S32.HI R17, RZ, 0x5, R8 ;  /* 0x00000005ff117819 */ /* 0x000fe20000011408 */
[----:B-1----:R-:W-:Y:S01]  /*bc70*/  @P0 IMAD.WIDE R6, R234, 0x4, R2 ;  /* 0x00000004ea060825 */ /* 0x002fe200078e0202 */
[----:B------:R-:W-:-:S04]  /*bc80*/  CS2R R2, SRZ ;  /* 0x0000000000027805 */ /* 0x000fc8000001ff00 */
[----:B------:R1:W5:Y:S01]  /*bc90*/  @P0 LDG.E R0, desc[UR6][R6.64] ;  /* 0x0000000606000981 */ /* 0x000362000c1e1900 */
[--C-:B--2---:R-:W-:Y:S01]  /*bca0*/  @P1 SHF.R.S32.HI R3, RZ, 0x1f, R9.reuse ;  /* 0x0000001fff031819 */ /* 0x104fe20000011409 */
[----:B------:R-:W-:Y:S01]  /*bcb0*/  @P1 IMAD.MOV.U32 R2, RZ, RZ, R9 ;  /* 0x000000ffff021224 */ /* 0x000fe200078e0009 */
[----:B01-34-:R-:W-:Y:S06]  /*bcc0*/  @P0 BRA `(.L_x_547) ;  /* 0x0000000000140947 */ /* 0x01bfec0003800000 */
[----:B------:R-:W-:Y:S05]  /*bcd0*/  @!P1 BRA `(.L_x_547) ;  /* 0x0000000000109947 */ /* 0x000fea0003800000 */
[----:B------:R-:W-:Y:S02]  /*bce0*/  ULDC.64 UR6, c[0x0][0x208] ;  /* 0x0000820000067ab9 */ /* 0x000fe40000000a00 */
[----:B------:R-:W2:Y:S04]  /*bcf0*/  LDG.E R7, desc[UR6][R4.64] ;  /* 0x0000000604077981 */ /* 0x000ea8000c1e1900 */
[----:B-----5:R-:W2:Y:S02]  /*bd00*/  LDG.E R0, desc[UR6][R4.64+0x4] ;  /* 0x0000040604007981 */ /* 0x020ea4000c1e1900 */
[----:B--2---:R-:W-:-:S07]  /*bd10*/  IMAD.IADD R0, R0, 0x1, -R7 ;  /* 0x0000000100007824 */ /* 0x004fce00078e0a07 */
.L_x_547:
[----:B------:R-:W-:Y:S01]  /*bd20*/  LOP3.LUT R4, R8, 0x1fffffe0, RZ, 0xc0, !PT ;  /* 0x1fffffe008047812 */ /* 0x000fe200078ec0ff */
[----:B------:R-:W-:Y:S01]  /*bd30*/  USHF.R.S32.HI UR6, URZ, 0x1f, UR5 ;  /* 0x0000001f3f067899 */ /* 0x000fe20008011405 */
[----:B-----5:R-:W-:Y:S01]  /*bd40*/  IMAD R12, R13, -0x50, R0 ;  /* 0xffffffb00d0c7824 */ /* 0x020fe200078e0200 */
[C---:B------:R-:W-:Y:S01]  /*bd50*/  IADD3 R2, P0, R17.reuse, R2, RZ ;  /* 0x0000000211027210 */ /* 0x040fe20007f1e0ff */
[----:B------:R-:W-:Y:S01]  /*bd60*/  VIADD R5, R17, 0x8 ;  /* 0x0000000811057836 */ /* 0x000fe20000000000 */
[----:B------:R-:W0:Y:S01]  /*bd70*/  LDC.64 R20, c[0x0][0x850] ;  /* 0x00021400ff147b82 */ /* 0x000e220000000a00 */
[----:B------:R-:W-:Y:S01]  /*bd80*/  IMAD.IADD R4, R11, 0x1, -R4 ;  /* 0x000000010b047824 */ /* 0x000fe200078e0a04 */
[----:B------:R-:W-:Y:S01]  /*bd90*/  LEA.HI.X.SX32 R3, R17, R3, 0x1, P0 ;  /* 0x0000000311037211 */ /* 0x000fe200000f0eff */
[----:B------:R-:W-:Y:S01]  /*bda0*/  IMAD R0, R14, UR6, RZ ;  /* 0x000000060e007c24 */ /* 0x000fe2000f8e02ff */
[-C--:B------:R-:W-:Y:S01]  /*bdb0*/  ISETP.GE.AND P6, PT, R5, R12.reuse, PT ;  /* 0x0000000c0500720c */ /* 0x080fe20003fc6270 */
[----:B------:R-:W-:Y:S01]  /*bdc0*/  IMAD.SHL.U32 R4, R4, 0x8, RZ ;  /* 0x0000000804047824 */ /* 0x000fe200078e00ff */
[CC--:B------:R-:W-:Y:S01]  /*bdd0*/  ISETP.GE.AND P0, PT, R17.reuse, R12.reuse, PT ;  /* 0x0000000c1100720c */ /* 0x0c0fe20003f06270 */
[----:B------:R-:W-:Y:S01]  /*bde0*/  VIADD R7, R17, 0x10 ;  /* 0x0000001011077836 */ /* 0x000fe20000000000 */
[----:B------:R-:W-:Y:S01]  /*bdf0*/  ULDC UR7, c[0x0][0x80c] ;  /* 0x0002030000077ab9 */ /* 0x000fe20000000800 */
[----:B------:R-:W-:Y:S01]  /*be00*/  IMAD R15, R15, UR5, R0 ;  /* 0x000000050f0f7c24 */ /* 0x000fe2000f8e0200 */
[----:B------:R-:W-:Y:S01]  /*be10*/  SHF.R.S32.HI R5, RZ, 0x1f, R4 ;  /* 0x0000001fff057819 */ /* 0x000fe20000011404 */
[----:B------:R-:W-:Y:S01]  /*be20*/  VIADD R9, R17, 0x18 ;  /* 0x0000001811097836 */ /* 0x000fe20000000000 */
[----:B------:R-:W-:Y:S01]  /*be30*/  SHF.R.S32.HI R0, RZ, 0x1f, R234 ;  /* 0x0000001fff007819 */ /* 0x000fe200000114ea */
[----:B------:R-:W-:Y:S01]  /*be40*/  ULDC.64 UR8, c[0x0][0x828] ;  /* 0x00020a0000087ab9 */ /* 0x000fe20000000a00 */
[-C--:B------:R-:W-:Y:S01]  /*be50*/  ISETP.GE.AND P5, PT, R7, R12.reuse, PT ;  /* 0x0000000c0700720c */ /* 0x080fe20003fa6270 */
[----:B------:R-:W-:Y:S01]  /*be60*/  IMAD.WIDE.U32 R6, R14, UR5, R4 ;  /* 0x000000050e067c25 */ /* 0x000fe2000f8e0004 */
[----:B------:R-:W-:Y:S01]  /*be70*/  ISETP.GE.OR P2, PT, R4, UR7, P0 ;  /* 0x0000000704007c0c */ /* 0x000fe20008746670 */
[----:B------:R-:W-:Y:S01]  /*be80*/  BSSY B1, `(.L_x_548) ;  /* 0x000001d000017945 */ /* 0x000fe20003800000 */
[----:B------:R-:W-:Y:S01]  /*be90*/  SEL R14, R0, RZ, !P1 ;  /* 0x000000ff000e7207 */ /* 0x000fe20004800000 */
[----:B------:R-:W-:Y:S01]  /*bea0*/  IMAD.IADD R7, R15, 0x1, R7 ;  /* 0x000000010f077824 */ /* 0x000fe200078e0207 */
[-C--:B------:R-:W-:Y:S01]  /*beb0*/  ISETP.GE.AND P4, PT, R9, R12.reuse, PT ;  /* 0x0000000c0900720c */ /* 0x080fe20003f86270 */
[----:B------:R-:W-:Y:S01]  /*bec0*/  VIADD R9, R17, 0x20 ;  /* 0x0000002011097836 */ /* 0x000fe20000000000 */
[----:B------:R-:W-:Y:S01]  /*bed0*/  SEL R15, R234, RZ, !P1 ;  /* 0x000000ffea0f7207 */ /* 0x000fe20004800000 */
[----:B------:R-:W-:Y:S01]  /*bee0*/  IMAD R0, R14, UR8, RZ ;  /* 0x000000080e007c24 */ /* 0x000fe2000f8e02ff */
[----:B------:R-:W-:Y:S01]  /*bef0*/  P2R R16, PR, RZ, 0x40 ;  /* 0x00000040ff107803 */ /* 0x000fe20000000000 */
[----:B------:R-:W-:Y:S01]  /*bf00*/  IMAD.WIDE R2, R13, 0x50, R2 ;  /* 0x000000500d027825 */ /* 0x000fe200078e0202 */
[----:B------:R-:W-:-:S02]  /*bf10*/  ISETP.GE.AND P3, PT, R9, R12, PT ;  /* 0x0000000c0900720c */ /* 0x000fc40003f66270 */
[----:B------:R-:W-:Y:S01]  /*bf20*/  P2R R18, PR, RZ, 0x20 ;  /* 0x00000020ff127803 */ /* 0x000fe20000000000 */
[C---:B------:R-:W-:Y:S01]  /*bf30*/  IMAD R9, R15.reuse, UR9, R0 ;  /* 0x000000090f097c24 */ /* 0x040fe2000f8e0200 */
[----:B------:R-:W-:Y:S01]  /*bf40*/  P2R R22, PR, RZ, 0x10 ;  /* 0x00000010ff167803 */ /* 0x000fe20000000000 */
[----:B------:R-:W-:Y:S01]  /*bf50*/  IMAD.WIDE.U32 R10, R15, UR8, R6 ;  /* 0x000000080f0a7c25 */ /* 0x000fe2000f8e0006 */
[----:B------:R-:W-:Y:S02]  /*bf60*/  P2R R24, PR, RZ, 0x8 ;  /* 0x00000008ff187803 */ /* 0x000fe40000000000 */
[----:B------:R-:W-:Y:S01]  /*bf70*/  ISETP.GE.OR P1, PT, R4, UR7, P6 ;  /* 0x0000000704007c0c */ /* 0x000fe2000b726670 */
[----:B------:R-:W-:Y:S01]  /*bf80*/  IMAD.IADD R9, R11, 0x1, R9 ;  /* 0x000000010b097824 */ /* 0x000fe200078e0209 */
[----:B------:R-:W-:Y:S11]  /*bf90*/  @P2 BRA `(.L_x_549) ;  /* 0x00000000002c2947 */ /* 0x000ff60003800000 */
        /* <DEDUP_REMOVED lines=11> */
.L_x_549:
[----:B------:R-:W-:Y:S05]  /*c050*/  BSYNC B1 ;  /* 0x0000000000017941 */ /* 0x000fea0003800000 */
.L_x_548:
        /* <DEDUP_REMOVED lines=17> */
.L_x_551:
[----:B------:R-:W-:Y:S05]  /*c170*/  BSYNC B1 ;  /* 0x0000000000017941 */ /* 0x000fea0003800000 */
.L_x_550:
        /* <DEDUP_REMOVED lines=17> */
.L_x_553:
[----:B------:R-:W-:Y:S05]  /*c290*/  BSYNC B1 ;  /* 0x0000000000017941 */ /* 0x000fea0003800000 */
.L_x_552:
        /* <DEDUP_REMOVED lines=18> */
.L_x_555:
[----:B------:R-:W-:Y:S05]  /*c3c0*/  BSYNC B1 ;  /* 0x0000000000017941 */ /* 0x000fea0003800000 */
.L_x_554:
        /* <DEDUP_REMOVED lines=17> */
.L_x_557:
[----:B------:R-:W-:Y:S05]  /*c4e0*/  BSYNC B1 ;  /* 0x0000000000017941 */ /* 0x000fea0003800000 */
.L_x_556:
        /* <DEDUP_REMOVED lines=20> */
.L_x_559:
[----:B------:R-:W-:Y:S05]  /*c630*/  BSYNC B1 ;  /* 0x0000000000017941 */ /* 0x000fea0003800000 */
.L_x_558:
        /* <DEDUP_REMOVED lines=22> */
.L_x_561:
[----:B------:R-:W-:Y:S05]  /*c7a0*/  BSYNC B1 ;  /* 0x0000000000017941 */ /* 0x000fea0003800000 */
.L_x_560:
        /* <DEDUP_REMOVED lines=18> */
.L_x_563:
[----:B------:R-:W-:Y:S05]  /*c8d0*/  BSYNC B1 ;  /* 0x0000000000017941 */ /* 0x000fea0003800000 */
.L_x_562:
        /* <DEDUP_REMOVED lines=18> */
.L_x_565:
[----:B------:R-:W-:Y:S05]  /*ca00*/  BSYNC B1 ;  /* 0x0000000000017941 */ /* 0x000fea0003800000 */
.L_x_564:
        /* <DEDUP_REMOVED lines=18> */
.L_x_567:
[----:B------:R-:W-:Y:S05]  /*cb30*/  BSYNC B1 ;  /* 0x0000000000017941 */ /* 0x000fea0003800000 */
.L_x_566:
        /* <DEDUP_REMOVED lines=43> */
.L_x_569:
[----:B------:R-:W-:Y:S05]  /*cdf0*/  BSYNC B1 ;  /* 0x0000000000017941 */ /* 0x000fea0003800000 */
.L_x_568:
        /* <DEDUP_REMOVED lines=17> */
.L_x_571:
[----:B------:R-:W-:Y:S05]  /*cf10*/  BSYNC B1 ;  /* 0x0000000000017941 */ /* 0x000fea0003800000 */
.L_x_570:
        /* <DEDUP_REMOVED lines=17> */
.L_x_573:
[----:B------:R-:W-:Y:S05]  /*d030*/  BSYNC B1 ;  /* 0x0000000000017941 */ /* 0x000fea0003800000 */
.L_x_572:
        /* <DEDUP_REMOVED lines=17> */
.L_x_575:
[----:B------:R-:W-:Y:S05]  /*d150*/  BSYNC B1 ;  /* 0x0000000000017941 */ /* 0x000fea0003800000 */
.L_x_574:
        /* <DEDUP_REMOVED lines=16> */
.L_x_577:
[----:B------:R-:W-:Y:S05]  /*d260*/  BSYNC B1 ;  /* 0x0000000000017941 */ /* 0x000fea0003800000 */
.L_x_576:
        /* <DEDUP_REMOVED lines=16> */
.L_x_579:
[----:B------:R-:W-:Y:S05]  /*d370*/  BSYNC B1 ;  /* 0x0000000000017941 */ /* 0x000fea0003800000 */
.L_x_578:
        /* <DEDUP_REMOVED lines=16> */
.L_x_581:
[----:B------:R-:W-:Y:S05]  /*d480*/  BSYNC B1 ;  /* 0x0000000000017941 */ /* 0x000fea0003800000 */
.L_x_580:
        /* <DEDUP_REMOVED lines=16> */
.L_x_583:
[----:B------:R-:W-:Y:S05]  /*d590*/  BSYNC B1 ;  /* 0x0000000000017941 */ /* 0x000fea0003800000 */
.L_x_582:
        /* <DEDUP_REMOVED lines=16> */
.L_x_585:
[----:B------:R-:W-:Y:S05]  /*d6a0*/  BSYNC B1 ;  /* 0x0000000000017941 */ /* 0x000fea0003800000 */
.L_x_584:
        /* <DEDUP_REMOVED lines=16> */
.L_x_475:
[----:B------:R-:W-:-:S08]  /*d7b0*/  NOP ;  /* 0x0000000000007918 */ /* 0x000fd00000000000 */
[----:B------:R-:W0:-:S00]  /*d7c0*/  USETMAXREG.DEALLOC.CTAPOOL 0x18 ;  /* 0x00000018000079c8 */ /* 0x000e0000080e0500 */
[----:B0-----:R-:W-:-:S06]  /*d7d0*/  LOP3.LUT R0, R0, 0x3, RZ, 0xc0, !PT ;  /* 0x0000000300007812 */ /* 0x001fcc00078ec0ff */
[----:B------:R-:W0:Y:S02]  /*d7e0*/  SHFL.IDX PT, R0, R0, RZ, 0x1f ;  /* 0x00001fff00007589 */ /* 0x000e2400000e0000 */
[----:B0-----:R-:W-:-:S13]  /*d7f0*/  ISETP.NE.AND P0, PT, R0, RZ, PT ;  /* 0x000000ff0000720c */ /* 0x001fda0003f05270 */
[----:B------:R-:W-:Y:S05]  /*d800*/  @P0 BRA `(.L_x_480) ;  /* 0x0000002000b80947 */ /* 0x000fea0003800000 */
[----:B------:R-:W-:Y:S01]  /*d810*/  ULDC.64 UR4, c[0x0][0x8d8] ;  /* 0x0002360000047ab9 */ /* 0x000fe20000000a00 */
[----:B------:R-:W0:Y:S01]  /*d820*/  S2UR UR10, SR_CTAID.X ;  /* 0x00000000000a79c3 */ /* 0x000e220000002500 */
[----:B------:R-:W-:-:S04]  /*d830*/  ISETP.NE.U32.AND P0, PT, RZ, UR4, PT ;  /* 0x00000004ff007c0c */ /* 0x000fc8000bf05070 */
[----:B------:R-:W-:-:S03]  /*d840*/  ISETP.NE.AND.EX P0, PT, RZ, UR5, PT, P0 ;  /* 0x00000005ff007c0c */ /* 0x000fc6000bf05300 */
[----:B------:R-:W1:Y:S08]  /*d850*/  S2UR UR21, SR_CTAID.Z ;  /* 0x00000000001579c3 */ /* 0x000e700000002700 */
[----:B------:R-:W2:Y:S02]  /*d860*/  S2UR UR20, SR_CTAID.Y ;  /* 0x00000000001479c3 */ /* 0x000ea40000002600 */
[----:B------:R-:W-:Y:S05]  /*d870*/  @!P0 BRA `(.L_x_586) ;  /* 0x0000000000208947 */ /* 0x000fea0003800000 */
[----:B------:R-:W-:Y:S01]  /*d880*/  ULDC.64 UR4, c[0x0][0x8d8] ;  /* 0x0002360000047ab9 */ /* 0x000fe20000000a00 */
[----:B------:R-:W-:Y:S01]  /*d890*/  ULDC.64 UR6, c[0x0][0x208] ;  /* 0x0000820000067ab9 */ /* 0x000fe20000000a00 */
[----:B-1----:R-:W-:-:S06]  /*d8a0*/  UIMAD.WIDE UR4, UR21, 0x4, UR4 ;  /* 0x00000004150478a5 */ /* 0x002fcc000f8e0204 */
[----:B------:R-:W-:Y:S02]  /*d8b0*/  IMAD.U32 R2, RZ, RZ, UR4 ;  /* 0x00000004ff027e24 */ /* 0x000fe4000f8e00ff */
[----:B------:R-:W-:-:S05]  /*d8c0*/  IMAD.U32 R3, RZ, RZ, UR5 ;  /* 0x00000005ff037e24 */ /* 0x000fca000f8e00ff */
[----:B------:R-:W3:Y:S02]  /*d8d0*/  LDG.E R2, desc[UR6][R2.64] ;  /* 0x0000000602027981 */ /* 0x000ee4000c1e1900 */
[----:B---3--:R-:W-:Y:S01]  /*d8e0*/  R2UR UR5, R2 ;  /* 0x00000000020572ca */ /* 0x008fe200000e0000 */
[----:B------:R-:W-:-:S14]  /*d8f0*/  BRA `(.L_x_587) ;  /* 0x0000000000407947 */ /* 0x000fdc0003800000 */
.L_x_586:
[----:B------:R-:W-:Y:S02]  /*d900*/  ULDC.64 UR4, c[0x0][0x8d0] ;  /* 0x0002340000047ab9 */ /* 0x000fe40000000a00 */
[----:B------:R-:W-:-:S04]  /*d910*/  ISETP.NE.U32.AND P0, PT, RZ, UR4, PT ;  /* 0x00000004ff007c0c */ /* 0x000fc8000bf05070 */
[----:B------:R-:W-:-:S13]  /*d920*/  ISETP.NE.AND.EX P0, PT, RZ, UR5, PT, P0 ;  /* 0x00000005ff007c0c */ /* 0x000fda000bf05300 */
[----:B------:R-:W-:Y:S05]  /*d930*/  @!P0 BRA `(.L_x_588) ;  /* 0x00000000002c8947 */ /* 0x000fea0003800000 */
[----:B------:R-:W-:Y:S01]  /*d940*/  ULDC.64 UR4, c[0x0][0x8d0] ;  /* 0x0002340000047ab9 */ /* 0x000fe20000000a00 */
[----:B------:R-:W-:Y:S01]  /*d950*/  ULDC.64 UR6, c[0x0][0x208] ;  /* 0x0000820000067ab9 */ /* 0x000fe20000000a00 */
[----:B-1----:R-:W-:-:S06]  /*d960*/  UIMAD.WIDE UR4, UR21, 0x4, UR4 ;  /* 0x00000004150478a5 */ /* 0x002fcc000f8e0204 */
[----:B------:R-:W-:Y:S02]  /*d970*/  IMAD.U32 R2, RZ, RZ, UR4 ;  /* 0x00000004ff027e24 */ /* 0x000fe4000f8e00ff */
[----:B------:R-:W-:-:S05]  /*d980*/  IMAD.U32 R3, RZ, RZ, UR5 ;  /* 0x00000005ff037e24 */ /* 0x000fca000f8e00ff */
[----:B------:R-:W3:Y:S04]  /*d990*/  LDG.E R0, desc[UR6][R2.64] ;  /* 0x0000000602007981 */ /* 0x000ee8000c1e1900 */
[----:B------:R-:W4:Y:S01]  /*d9a0*/  LDG.E R4, desc[UR6][R2.64+0x4] ;  /* 0x0000040602047981 */ /* 0x000f22000c1e1900 */
[----:B---3--:R-:W-:Y:S02]  /*d9b0*/  R2UR UR5, R0 ;  /* 0x00000000000572ca */ /* 0x008fe400000e0000 */
[----:B----4-:R-:W-:-:S13]  /*d9c0*/  R2UR UR4, R4 ;  /* 0x00000000040472ca */ /* 0x010fda00000e0000 */
[----:B------:R-:W-:Y:S01]  /*d9d0*/  UIADD3 UR5, -UR5, UR4, URZ ;  /* 0x0000000405057290 */ /* 0x000fe2000fffe13f */
[----:B------:R-:W-:Y:S11]  /*d9e0*/  BRA `(.L_x_587) ;  /* 0x0000000000047947 */ /* 0x000ff60003800000 */
.L_x_588:
[----:B------:R-:W-:-:S05]  /*d9f0*/  ULDC UR5, c[0x0][0x8bc] ;  /* 0x00022f0000057ab9 */ /* 0x000fca0000000800 */
.L_x_587:
[----:B0-----:R-:W-:Y:S01]  /*da00*/  UIMAD UR4, UR10, 0x50, URZ ;  /* 0x000000500a0478a4 */ /* 0x001fe2000f8e023f */
[----:B------:R-:W-:Y:S02]  /*da10*/  IMAD.MOV.U32 R4, RZ, RZ, 0x1 ;  /* 0x00000001ff047424 */ /* 0x000fe400078e00ff */
[----:B------:R-:W-:Y:S01]  /*da20*/  IMAD.MOV.U32 R12, RZ, RZ, RZ ;  /* 0x000000ffff0c7224 */ /* 0x000fe200078e00ff */
[----:B------:R-:W-:Y:S01]  /*da30*/  UISETP.GE.AND UP0, UPT, UR4, UR5, UPT ;  /* 0x000000050400728c */ /* 0x000fe2000bf06270 */
[----:B------:R-:W-:-:S03]  /*da40*/  IMAD.MOV.U32 R13, RZ, RZ, 0x1 ;  /* 0x00000001ff0d7424 */ /* 0x000fc600078e00ff */
[----:B-1----:R-:W-:-:S06]  /*da50*/  USEL UR21, UR21, 0xffffffff, !UP0 ;  /* 0xffffffff15157887 */ /* 0x002fcc000c000000 */
[----:B------:R-:W-:-:S13]  /*da60*/  ISETP.LE.AND P0, PT, RZ, UR21, PT ;  /* 0x00000015ff007c0c */ /* 0x000fda000bf03270 */
[----:B------:R-:W-:Y:S05]  /*da70*/  @!P0 BRA `(.L_x_589) ;  /* 0x0000001c00948947 */ /* 0x000fea0003800000 */
[----:B------:R-:W-:Y:S01]  /*da80*/  ULDC.64 UR14, c[0x0][0x770] ;  /* 0x0001dc00000e7ab9 */ /* 0x000fe20000000a00 */
[----:B------:R-:W-:Y:S01]  /*da90*/  ULDC.64 UR8, c[0x0][0x770] ;  /* 0x0001dc0000087ab9 */ /* 0x000fe20000000a00 */
[----:B------:R-:W-:Y:S02]  /*daa0*/  UISETP.NE.U32.AND UP1, UPT, UR14, URZ, UPT ;  /* 0x0000003f0e00728c */ /* 0x000fe4000bf25070 */
[----:B------:R-:W-:Y:S02]  /*dab0*/  UIMAD.WIDE UR8, UR21, 0x4, UR8 ;  /* 0x00000004150878a5 */ /* 0x000fe4000f8e0208 */
[----:B------:R-:W-:Y:S01]  /*dac0*/  UISETP.NE.AND.EX UP1, UPT, UR15, URZ, UPT, UP1 ;  /* 0x0000003f0f00728c */ /* 0x000fe2000bf25310 */
[----:B------:R-:W-:Y:S01]  /*dad0*/  ULDC.64 UR16, c[0x0][0x208] ;  /* 0x0000820000107ab9 */ /* 0x000fe20000000a00 */
[----:B------:R-:W-:Y:S02]  /*dae0*/  ULDC.64 UR6, c[0x0][0x778] ;  /* 0x0001de0000067ab9 */ /* 0x000fe40000000a00 */
[----:B------:R-:W-:Y:S01]  /*daf0*/  IMAD.U32 R2, RZ, RZ, UR8 ;  /* 0x00000008ff027e24 */ /* 0x000fe2000f8e00ff */
[----:B------:R-:W-:Y:S01]  /*db00*/  ULDC.64 UR12, c[0x0][0x780] ;  /* 0x0001e000000c7ab9 */ /* 0x000fe20000000a00 */
[----:B------:R-:W-:Y:S01]  /*db10*/  PLOP3.LUT P1, PT, PT, PT, UP1, 0x80, 0x0 ;  /* 0x000000000000781c */ /* 0x000fe20003f2f018 */
[----:B------:R-:W-:Y:S01]  /*db20*/  IMAD.U32 R3, RZ, RZ, UR9 ;  /* 0x00000009ff037e24 */ /* 0x000fe2000f8e00ff */
[----:B------:R-:W-:-:S02]  /*db30*/  UISETP.NE.U32.AND UP0, UPT, UR6, URZ, UPT ;  /* 0x0000003f0600728c */ /* 0x000fc4000bf05070 */
[----:B------:R-:W-:Y:S02]  /*db40*/  UISETP.NE.U32.AND UP2, UPT, UR12, URZ, UPT ;  /* 0x0000003f0c00728c */ /* 0x000fe4000bf45070 */
[----:B------:R-:W-:Y:S02]  /*db50*/  UISETP.NE.AND.EX UP0, UPT, UR7, URZ, UPT, UP0 ;  /* 0x0000003f0700728c */ /* 0x000fe4000bf05300 */
[----:B------:R-:W-:-:S03]  /*db60*/  UISETP.NE.AND.EX UP2, UPT, UR13, URZ, UPT, UP2 ;  /* 0x0000003f0d00728c */ /* 0x000fc6000bf45320 */
[----:B------:R-:W-:Y:S02]  /*db70*/  ULDC.64 UR12, c[0x0][0x778] ;  /* 0x0001de00000c7ab9 */ /* 0x000fe40000000a00 */
[----:B------:R-:W3:Y:S01]  /*db80*/  @P1 LDG.E R7, desc[UR16][R2.64] ;  /* 0x0000001002071981 */ /* 0x000ee2000c1e1900 */
[----:B------:R-:W-:Y:S01]  /*db90*/  PLOP3.LUT P2, PT, PT, PT, UP0, 0x80, 0x0 ;  /* 0x000000000000781c */ /* 0x000fe20003f4f008 */
[----:B------:R-:W-:Y:S01]  /*dba0*/  UIMAD.WIDE UR12, UR21, 0x4, UR12 ;  /* 0x00000004150c78a5 */ /* 0x000fe2000f8e020c */
[----:B------:R-:W-:Y:S01]  /*dbb0*/  PLOP3.LUT P3, PT, PT, PT, UP2, 0x80, 0x0 ;  /* 0x000000000000781c */ /* 0x000fe20003f6f028 */
[----:B------:R0:W4:Y:S02]  /*dbc0*/  @P1 LDG.E R0, desc[UR16][R2.64] ;  /* 0x0000001002001981 */ /* 0x000124000c1e1900 */
[----:B------:R-:W-:Y:S02]  /*dbd0*/  @UP2 ULDC.64 UR6, c[0x0][0x780] ;  /* 0x0001e00000062ab9 */ /* 0x000fe40000000a00 */
[----:B------:R-:W-:Y:S01]  /*dbe0*/  @UP2 UIMAD.WIDE UR6, UR21, 0x4, UR6 ;  /* 0x00000004150628a5 */ /* 0x000fe2000f8e0206 */
[----:B0-----:R-:W-:-:S02]  /*dbf0*/  IMAD.U32 R2, RZ, RZ, UR12 ;  /* 0x0000000cff027e24 */ /* 0x001fc4000f8e00ff */
[----:B------:R-:W-:-:S05]  /*dc00*/  IMAD.U32 R3, RZ, RZ, UR13 ;  /* 0x0000000dff037e24 */ /* 0x000fca000f8e00ff */
[----:B------:R0:W5:Y:S02]  /*dc10*/  @P2 LDG.E R5, desc[UR16][R2.64] ;  /* 0x0000001002052981 */ /* 0x000164000c1e1900 */
[----:B0-----:R-:W-:Y:S02]  /*dc20*/  IMAD.U32 R2, RZ, RZ, UR6 ;  /* 0x00000006ff027e24 */ /* 0x001fe4000f8e00ff */
[----:B------:R-:W-:-:S05]  /*dc30*/  IMAD.U32 R3, RZ, RZ, UR7 ;  /* 0x00000007ff037e24 */ /* 0x000fca000f8e00ff */
[----:B------:R-:W2:Y:S01]  /*dc40*/  @P3 LDG.E R6, desc[UR16][R2.64] ;  /* 0x0000001002063981 */ /* 0x000ea2000c1e1900 */
[----:B------:R-:W-:Y:S01]  /*dc50*/  ULDC.64 UR16, c[0x0][0x788] ;  /* 0x0001e20000107ab9 */ /* 0x000fe20000000a00 */
[----:B------:R-:W-:Y:S01]  /*dc60*/  UMOV UR54, URZ ;  /* 0x0000003f00367c82 */ /* 0x000fe20008000000 */
[----:B------:R-:W-:Y:S01]  /*dc70*/  ISETP.NE.U32.AND P0, PT, RZ, UR16, PT ;  /* 0x00000010ff007c0c */ /* 0x000fe2000bf05070 */
[----:B------:R-:W-:-:S03]  /*dc80*/  UMOV UR11, URZ ;  /* 0x0000003f000b7c82 */ /* 0x000fc60008000000 */
[----:B------:R-:W-:Y:S02]  /*dc90*/  ISETP.NE.AND.EX P0, PT, RZ, UR17, PT, P0 ;  /* 0x00000011ff007c0c */ /* 0x000fe4000bf05300 */
[----:B---3--:R-:W-:Y:S02]  /*dca0*/  @P1 R2UR UR5, R7 ;  /* 0x00000000070512ca */ /* 0x008fe400000e0000 */
[----:B----4-:R-:W-:-:S11]  /*dcb0*/  @P1 R2UR UR54, R0 ;  /* 0x00000000003612ca */ /* 0x010fd600000e0000 */
[----:B------:R-:W-:-:S04]  /*dcc0*/  @UP1 ULEA UR5, UR21, UR5, 0x6 ;  /* 0x0000000515051291 */ /* 0x000fc8000f8e303f */
[----:B------:R-:W-:-:S04]  /*dcd0*/  @UP1 USHF.R.S32.HI UR6, URZ, 0x1f, UR5 ;  /* 0x0000001f3f061899 */ /* 0x000fc80008011405 */
[----:B------:R-:W-:Y:S01]  /*dce0*/  @UP1 ULEA.HI UR6, UR6, UR5, URZ, 0x6 ;  /* 0x0000000506061291 */ /* 0x000fe2000f8f303f */
[----:B-----5:R-:W-:Y:S02]  /*dcf0*/  @P2 R2UR UR11, R5 ;  /* 0x00000000050b22ca */ /* 0x020fe400000e0000 */
[----:B------:R-:W-:Y:S01]  /*dd00*/  ULDC UR5, c[0x0][0x280] ;  /* 0x0000a00000057ab9 */ /* 0x000fe20000000800 */
[----:B------:R-:W-:-:S04]  /*dd10*/  @UP1 ULOP3.LUT UR7, UR6, 0xffffffc0, URZ, 0xc0, !UPT ;  /* 0xffffffc006071892 */ /* 0x000fc8000f8ec03f */
[----:B------:R-:W-:Y:S01]  /*dd20*/  @UP1 USHF.R.S32.HI UR16, URZ, 0x1f, UR7 ;  /* 0x0000001f3f101899 */ /* 0x000fe20008011407 */
[----:B--2---:R-:W-:Y:S01]  /*dd30*/  @P3 R2UR UR5, R6 ;  /* 0x00000000060532ca */ /* 0x004fe200000e0000 */
[----:B------:R-:W-:-:S14]  /*dd40*/  @P3 BRA `(.L_x_590) ;  /* 0x0000000000243947 */ /* 0x000fdc0003800000 */
[----:B------:R-:W-:Y:S05]  /*dd50*/  @!P1 BRA `(.L_x_590) ;  /* 0x0000000000209947 */ /* 0x000fea0003800000 */
[----:B------:R-:W-:Y:S01]  /*dd60*/  IMAD.U32 R2, RZ, RZ, UR8 ;  /* 0x00000008ff027e24 */ /* 0x000fe2000f8e00ff */
[----:B------:R-:W-:Y:S01]  /*dd70*/  ULDC.64 UR18, c[0x0][0x208] ;  /* 0x0000820000127ab9 */ /* 0x000fe20000000a00 */
[----:B------:R-:W-:-:S05]  /*dd80*/  IMAD.U32 R3, RZ, RZ, UR9 ;  /* 0x00000009ff037e24 */ /* 0x000fca000f8e00ff */
[----:B------:R-:W2:Y:S04]  /*dd90*/  LDG.E R0, desc[UR18][R2.64] ;  /* 0x0000001202007981 */ /* 0x000ea8000c1e1900 */
[----:B------:R-:W3:Y:S01]  /*dda0*/  LDG.E R5, desc[UR18][R2.64+0x4] ;  /* 0x0000041202057981 */ /* 0x000ee2000c1e1900 */
[----:B--2---:R-:W-:Y:S02]  /*ddb0*/  R2UR UR6, R0 ;  /* 0x00000000000672ca */ /* 0x004fe400000e0000 */
[----:B---3--:R-:W-:-:S13]  /*ddc0*/  R2UR UR5, R5 ;  /* 0x00000000050572ca */ /* 0x008fda00000e0000 */
[----:B------:R-:W-:-:S12]  /*ddd0*/  UIADD3 UR5, -UR6, UR5, URZ ;  /* 0x0000000506057290 */ /* 0x000fd8000fffe13f */
.L_x_590:
[----:B------:R-:W-:Y:S01]  /*dde0*/  UMOV UR38, URZ ;  /* 0x0000003f00267c82 */ /* 0x000fe20008000000 */
[----:B------:R-:W-:Y:S01]  /*ddf0*/  UMOV UR39, URZ ;  /* 0x0000003f00277c82 */ /* 0x000fe20008000000 */
[----:B------:R-:W-:Y:S01]  /*de00*/  ULDC UR6, c[0x0][0x290] ;  /* 0x0000a40000067ab9 */ /* 0x000fe20000000800 */
[----:B------:R-:W-:Y:S01]  /*de10*/  @UP1 UMOV UR38, UR7 ;  /* 0x0000000700261c82 */ /* 0x000fe20008000000 */
[----:B------:R-:W-:Y:S01]  /*de20*/  @UP1 UMOV UR39, UR16 ;  /* 0x0000001000271c82 */ /* 0x000fe20008000000 */
[----:B------:R-:W-:Y:S05]  /*de30*/  @!P0 BRA `(.L_x_591) ;  /* 0x0000000000208947 */ /* 0x000fea0003800000 */
[----:B------:R-:W-:Y:S01]  /*de40*/  ULDC.64 UR6, c[0x0][0x788] ;  /* 0x0001e20000067ab9 */ /* 0x000fe20000000a00 */
[----:B------:R-:W-:Y:S01]  /*de50*/  ULDC.64 UR8, c[0x0][0x208] ;  /* 0x0000820000087ab9 */ /* 0x000fe20000000a00 */
[----:B------:R-:W-:-:S06]  /*de60*/  UIMAD.WIDE UR6, UR21, 0x4, UR6 ;  /* 0x00000004150678a5 */ /* 0x000fcc000f8e0206 */
[----:B------:R-:W-:Y:S02]  /*de70*/  IMAD.U32 R2, RZ, RZ, UR6 ;  /* 0x00000006ff027e24 */ /* 0x000fe4000f8e00ff */
[----:B------:R-:W-:-:S05]  /*de80*/  IMAD.U32 R3, RZ, RZ, UR7 ;  /* 0x00000007ff037e24 */ /* 0x000fca000f8e00ff */
[----:B------:R-:W2:Y:S02]  /*de90*/  LDG.E R2, desc[UR8][R2.64] ;  /* 0x0000000802027981 */ /* 0x000ea4000c1e1900 */
[----:B--2---:R-:W-:Y:S01]  /*dea0*/  R2UR UR6, R2 ;  /* 0x00000000020672ca */ /* 0x004fe200000e0000 */
[----:B------:R-:W-:-:S14]  /*deb0*/  BRA `(.L_x_592) ;  /* 0x0000000000247947 */ /* 0x000fdc0003800000 */
.L_x_591:
        /* <DEDUP_REMOVED lines=9> */
.L_x_592:
[----:B------:R-:W-:Y:S01]  /*df50*/  UIADD3 UR7, -UR6, UR5, UR4 ;  /* 0x0000000506077290 */ /* 0x000fe2000fffe104 */
[----:B------:R-:W-:Y:S01]  /*df60*/  ISETP.LE.AND P0, PT, RZ, UR10, PT ;  /* 0x0000000aff007c0c */ /* 0x000fe2000bf03270 */
[----:B------:R-:W-:Y:S02]  /*df70*/  ULDC UR8, c[0x0][0x74c] ;  /* 0x0001d30000087ab9 */ /* 0x000fe40000000800 */
[----:B------:R-:W-:Y:S02]  /*df80*/  UIADD3 UR8, UR7, -UR8, URZ ;  /* 0x8000000807087290 */ /* 0x000fe4000fffe03f */
[----:B------:R-:W-:Y:S02]  /*df90*/  UIADD3 UR7, UR5, 0x3f, URZ ;  /* 0x0000003f05077890 */ /* 0x000fe4000fffe03f */
        /* <DEDUP_REMOVED lines=9> */
[----:B------:R-:W-:Y:S07]  /*e030*/  @!P0 BRA `(.L_x_593) ;  /* 0x00000000001c8947 */ /* 0x000fee0003800000 */
[----:B------:R-:W-:Y:S01]  /*e040*/  UIADD3 UR5, UR4, 0x8f, UR5 ;  /* 0x0000008f04057890 */ /* 0x000fe2000fffe005 */
[----:B------:R-:W-:-:S03]  /*e050*/  ULDC UR7, c[0x0][0x748] ;  /* 0x0001d20000077ab9 */ /* 0x000fc60000000800 */
[----:B------:R-:W-:-:S04]  /*e060*/  UIADD3 UR5, UR5, UR7, -UR6 ;  /* 0x0000000705057290 */ /* 0x000fc8000fffe806 */
[----:B------:R-:W-:-:S04]  /*e070*/  USHF.R.S32.HI UR6, URZ, 0x1f, UR5 ;  /* 0x0000001f3f067899 */ /* 0x000fc80008011405 */
[----:B------:R-:W-:-:S04]  /*e080*/  ULEA.HI UR6, UR6, UR5, URZ, 0x6 ;  /* 0x0000000506067291 */ /* 0x000fc8000f8f303f */
[----:B------:R-:W-:-:S06]  /*e090*/  USHF.R.S32.HI UR6, URZ, 0x6, UR6 ;  /* 0x000000063f067899 */ /* 0x000fcc0008011406 */
[----:B------:R-:W-:-:S07]  /*e0a0*/  VIMNMX R10, R10, UR6, PT ;  /* 0x000000060a0a7c48 */ /* 0x000fce000bfe0100 */
.L_x_593:
[----:B------:R-:W-:Y:S01]  /*e0b0*/  ISETP.GT.AND P0, PT, R10, UR9, PT ;  /* 0x000000090a007c0c */ /* 0x000fe2000bf04270 */
[----:B------:R-:W-:Y:S02]  /*e0c0*/  IMAD.MOV.U32 R12, RZ, RZ, RZ ;  /* 0x000000ffff0c7224 */ /* 0x000fe400078e00ff */
[----:B------:R-:W-:-:S10]  /*e0d0*/  IMAD.MOV.U32 R13, RZ, RZ, 0x1 ;  /* 0x00000001ff0d7424 */ /* 0x000fd400078e00ff */
[----:B------:R-:W-:Y:S05]  /*e0e0*/  @!P0 BRA `(.L_x_589) ;  /* 0x0000001400f88947 */ /* 0x000fea0003800000 */
[----:B------:R-:W-:Y:S01]  /*e0f0*/  ULDC UR5, c[0x0][0x2e8] ;  /* 0x0000ba0000057ab9 */ /* 0x000fe20000000800 */
[----:B------:R-:W-:Y:S01]  /*e100*/  ELECT P0, URZ, PT ;  /* 0x00000000003f782f */ /* 0x000fe20003800000 */
[----:B------:R-:W-:Y:S01]  /*e110*/  IMAD.U32 R0, RZ, RZ, UR9 ;  /* 0x00000009ff007e24 */ /* 0x000fe2000f8e00ff */
[----:B------:R-:W-:Y:S01]  /*e120*/  UISETP.NE.AND UP2, UPT, UR5, 0x1, UPT ;  /* 0x000000010500788c */ /* 0x000fe2000bf45270 */
[----:B------:R-:W-:Y:S01]  /*e130*/  IMAD.MOV.U32 R12, RZ, RZ, RZ ;  /* 0x000000ffff0c7224 */ /* 0x000fe200078e00ff */
[----:B------:R-:W-:Y:S01]  /*e140*/  UISETP.NE.U32.AND UP1, UPT, UR14, URZ, UPT ;  /* 0x0000003f0e00728c */ /* 0x000fe2000bf25070 */
[----:B------:R-:W-:Y:S01]  /*e150*/  IMAD.MOV.U32 R13, RZ, RZ, 0x1 ;  /* 0x00000001ff0d7424 */ /* 0x000fe200078e00ff */
[----:B------:R-:W-:Y:S02]  /*e160*/  USHF.R.S32.HI UR47, URZ, 0x1f, UR21 ;  /* 0x0000001f3f2f7899 */ /* 0x000fe40008011415 */
[----:B------:R-:W-:Y:S02]  /*e170*/  UISETP.NE.AND.EX UP1, UPT, UR15, URZ, UPT, UP1 ;  /* 0x0000003f0f00728c */ /* 0x000fe4000bf25310 */
[----:B------:R-:W-:Y:S01]  /*e180*/  UIADD3 UR11, UR4, UR11, URZ ;  /* 0x0000000b040b7290 */ /* 0x000fe2000fffe03f */
[----:B------:R-:W-:-:S02]  /*e190*/  UMOV UR12, UR20 ;  /* 0x00000014000c7c82 */ /* 0x000fc40008000000 */
[----:B------:R-:W-:Y:S01]  /*e1a0*/  @UP2 ULDC UR6, c[0x0][0x2ec] ;  /* 0x0000bb0000062ab9 */ /* 0x000fe20000000800 */
[----:B------:R-:W-:Y:S01]  /*e1b0*/  @UP2 ULDC UR4, c[0x0][0x2f0] ;  /* 0x0000bc0000042ab9 */ /* 0x000fe20000000800 */
[----:B------:R-:W-:Y:S02]  /*e1c0*/  UIMAD.WIDE.U32 UR6, UR20, UR6, URZ ;  /* 0x00000006140672a5 */ /* 0x000fe4000f8e003f */
[----:B------:R-:W-:Y:S02]  /*e1d0*/  USEL UR13, UR21, URZ, !UP0 ;  /* 0x0000003f150d7287 */ /* 0x000fe4000c000000 */
[----:B------:R-:W-:Y:S02]  /*e1e0*/  USEL UR47, UR47, URZ, !UP1 ;  /* 0x0000003f2f2f7287 */ /* 0x000fe4000c800000 */
[----:B------:R-:W-:Y:S02]  /*e1f0*/  USEL UR21, UR21, URZ, !UP1 ;  /* 0x0000003f15157287 */ /* 0x000fe4000c800000 */
[----:B------:R-:W-:Y:S01]  /*e200*/  @UP2 USHF.R.U32.HI UR12, URZ, UR4, UR7 ;  /* 0x000000043f0c2299 */ /* 0x000fe20008011607 */
[----:B------:R-:W-:Y:S11]  /*e210*/  @!P0 BRA `(.L_x_589) ;  /* 0x0000001400ac8947 */ /* 0x000ff60003800000 */
[----:B------:R-:W0:Y:S01]  /*e220*/  S2R R3, SR_CgaCtaId ;  /* 0x0000000000037919 */ /* 0x000e220000008800 */
[----:B------:R-:W-:Y:S02]  /*e230*/  MOV R6, 0x400 ;  /* 0x0000040000067802 */ /* 0x000fe40000000f00 */
[----:B------:R-:W-:Y:S01]  /*e240*/  ISETP.NE.AND P0, PT, R11, RZ, PT ;  /* 0x000000ff0b00720c */ /* 0x000fe20003f05270 */
[----:B------:R-:W1:Y:S01]  /*e250*/  S2R R17, SR_CTAID.Y ;  /* 0x0000000000117919 */ /* 0x000e620000002600 */
[----:B0-----:R-:W-:Y:S01]  /*e260*/  LEA R6, R3, R6, 0x18 ;  /* 0x0000000603067211 */ /* 0x001fe200078ec0ff */
[----:B------:R-:W-:-:S05]  /*e270*/  IMAD.MOV.U32 R3, RZ, RZ, 0x1 ;  /* 0x00000001ff037424 */ /* 0x000fca00078e00ff */
[----:B------:R-:W-:-:S04]  /*e280*/  SHF.L.U32 R3, R3, 0x1f, RZ ;  /* 0x0000001f03037819 */ /* 0x000fc800000006ff */
[----:B------:R-:W0:Y:S02]  /*e290*/  SYNCS.PHASECHK.TRANS64.TRYWAIT P1, [R6+URZ+0x31620], R3 ;  /* 0x03162003060075a7 */ /* 0x000e24000802017f */
[----:B01----:R-:W-:Y:S05]  /*e2a0*/  @!P1 BRA `(.L_x_594) ;  /* 0x0000001800549947 */ /* 0x003fea0003800000 */
.L_x_609:
[----:B------:R-:W-:Y:S01]  /*e2b0*/  SHF.R.S32.HI R17, RZ, 0x1f, R17 ;  /* 0x0000001fff117819 */ /* 0x000fe20000011411 */
[----:B------:R-:W-:Y:S01]  /*e2c0*/  IMAD.MOV.U32 R4, RZ, RZ, 0x1 ;  /* 0x00000001ff047424 */ /* 0x000fe200078e00ff */
[----:B------:R-:W-:Y:S06]  /*e2d0*/  @P0 BRA `(.L_x_595) ;  /* 0x0000000000140947 */ /* 0x000fec0003800000 */
[----:B------:R-:W-:Y:S01]  /*e2e0*/  LOP3.LUT P1, RZ, R21, 0x1f, RZ, 0xc0, !PT ;  /* 0x0000001f15ff7812 */ /* 0x000fe2000782c0ff */
[----:B0-----:R-:W-:-:S04]  /*e2f0*/  IMAD.MOV.U32 R3, RZ, RZ, 0x8100 ;  /* 0x00008100ff037424 */ /* 0x001fc800078e00ff */
[----:B------:R1:W-:Y:S08]  /*e300*/  SYNCS.ARRIVE.TRANS64 RZ, [R6+URZ+0x31610], R3 ;  /* 0x0316100306ff79a7 */ /* 0x0003f0000800003f */
[----:B------:R-:W-:Y:S05]  /*e310*/  @!P1 BRA `(.L_x_595) ;  /* 0x0000000000049947 */ /* 0x000fea0003800000 */
[----:B------:R-:W-:Y:S01]  /*e320*/  BPT.TRAP 0x1 ;  /* 0x000000040000795c */ /* 0x000fe20000300000 */
.L_x_595:
[----:B------:R-:W2:Y:S01]  /*e330*/  LDC.64 R8, c[0x0][0x198] ;  /* 0x00006600ff087b82 */ /* 0x000ea20000000a00 */
[----:B------:R-:W-:Y:S01]  /*e340*/  R2UR UR9, R17 ;  /* 0x00000000110972ca */ /* 0x000fe200000e0000 */
[----:B------:R-:W-:Y:S01]  /*e350*/  ULDC.64 UR30, c[0x0][0x718] ;  /* 0x0001c600001e7ab9 */ /* 0x000fe20000000a00 */
[----:B------:R-:W-:Y:S01]  /*e360*/  R2UR UR46, R0 ;  /* 0x00000000002e72ca */ /* 0x000fe200000e0000 */
[----:B------:R-:W-:Y:S01]  /*e370*/  UIMAD.WIDE.U32 UR52, UR20, UR30, UR38 ;  /* 0x0000001e143472a5 */ /* 0x000fe2000f8e0026 */
[----:B------:R-:W-:Y:S01]  /*e380*/  R2UR UR8, R6 ;  /* 0x00000000060872ca */ /* 0x000fe200000e0000 */
[----:B------:R-:W-:Y:S01]  /*e390*/  ULDC.64 UR14, c[0x0][0x720] ;  /* 0x0001c800000e7ab9 */ /* 0x000fe20000000a00 */
[----:B------:R-:W-:Y:S01]  /*e3a0*/  UMOV UR56, 0x0 ;  /* 0x0000000000387882 */ /* 0x000fe20000000000 */
[----:B------:R-:W-:Y:S01]  /*e3b0*/  UIMAD UR10, UR47, UR14, URZ ;  /* 0x0000000e2f0a72a4 */ /* 0x000fe2000f8e023f */
[----:B01----:R-:W-:Y:S01]  /*e3c0*/  IMAD.MOV.U32 R3, RZ, RZ, 0x14000 ;  /* 0x00014000ff037424 */ /* 0x003fe200078e00ff */
[----:B------:R-:W-:Y:S01]  /*e3d0*/  UMOV UR57, 0x14f00000 ;  /* 0x14f0000000397882 */ /* 0x000fe20000000000 */
[----:B------:R-:W-:Y:S01]  /*e3e0*/  UMOV UR18, URZ ;  /* 0x0000003f00127c82 */ /* 0x000fe20008000000 */
[----:B------:R-:W-:Y:S01]  /*e3f0*/  UIMAD UR15, UR21, UR15, UR10 ;  /* 0x0000000f150f72a4 */ /* 0x000fe2000f8e020a */
[----:B------:R-:W-:Y:S01]  /*e400*/  VIADD R10, R10, 0xffffffff ;  /* 0xffffffff0a0a7836 */ /* 0x000fe20000000000 */
[----:B------:R-:W-:Y:S01]  /*e410*/  UIMAD UR9, UR9, UR30, URZ ;  /* 0x0000001e090972a4 */ /* 0x000fe2000f8e023f */
[----:B------:R-:W-:Y:S01]  /*e420*/  IMAD.MOV.U32 R12, RZ, RZ, 0x1 ;  /* 0x00000001ff0c7424 */ /* 0x000fe200078e00ff */
[----:B------:R-:W-:Y:S01]  /*e430*/  USHF.L.U32 UR46, UR46, 0x6, URZ ;  /* 0x000000062e2e7899 */ /* 0x000fe2000800063f */
[----:B------:R-:W-:Y:S01]  /*e440*/  IMAD.MOV.U32 R13, RZ, RZ, 0x1 ;  /* 0x00000001ff0d7424 */ /* 0x000fe200078e00ff */
[----:B------:R-:W-:-:S02]  /*e450*/  UIMAD UR31, UR20, UR31, UR9 ;  /* 0x0000001f141f72a4 */ /* 0x000fc4000f8e0209 */
[----:B------:R-:W-:Y:S02]  /*e460*/  UIADD3 UR16, UR8, 0x14100, URZ ;  /* 0x0001410008107890 */ /* 0x000fe4000fffe03f */
[----:B------:R-:W-:Y:S01]  /*e470*/  UIADD3 UR53, UR53, UR31, URZ ;  /* 0x0000001f35357290 */ /* 0x000fe2000fffe03f */
[----:B--2---:R-:W-:Y:S01]  /*e480*/  IMAD.MOV.U32 R5, RZ, RZ, R8 ;  /* 0x000000ffff057224 */ /* 0x004fe200078e0008 */
[----:B------:R-:W-:Y:S01]  /*e490*/  UIADD3 UR17, UR8, 0x31610, URZ ;  /* 0x0003161008117890 */ /* 0x000fe2000fffe03f */
[----:B------:R-:W-:Y:S01]  /*e4a0*/  IMAD.MOV.U32 R7, RZ, RZ, R9 ;  /* 0x000000ffff077224 */ /* 0x000fe200078e0009 */
[----:B------:R-:W-:Y:S02]  /*e4b0*/  UIADD3 UR19, UR46, UR54, URZ ;  /* 0x000000362e137290 */ /* 0x000fe4000fffe03f */
[C---:B------:R-:W-:Y:S01]  /*e4c0*/  IADD3 R2, P1, R5.reuse, 0xf0, RZ ;  /* 0x000000f005027810 */ /* 0x040fe20007f3e0ff */
[----:B------:R-:W-:Y:S02]  /*e4d0*/  UIADD3 UR40, UR8, 0x16100, URZ ;  /* 0x0001610008287890 */ /* 0x000fe4000fffe03f */
[----:B------:R-:W-:Y:S01]  /*e4e0*/  UIMAD.WIDE.U32 UR52, UR21, UR14, UR52 ;  /* 0x0000000e153472a5 */ /* 0x000fe2000f8e0034 */
[----:B------:R-:W-:Y:S01]  /*e4f0*/  R2UR UR50, R2 ;  /* 0x00000000023272ca */ /* 0x000fe200000e0000 */
[----:B------:R-:W-:Y:S01]  /*e500*/  USHF.R.S32.HI UR9, URZ, 0x1f, UR46 ;  /* 0x0000001f3f097899 */ /* 0x000fe2000801142e */
[----:B------:R-:W-:Y:S01]  /*e510*/  IADD3 R2, P2, R5, 0x2f0, RZ ;  /* 0x000002f005027810 */ /* 0x000fe20007f5e0ff */
[----:B------:R-:W-:Y:S01]  /*e520*/  UIADD3 UR10, UP0, UR46, UR52, URZ ;  /* 0x000000342e0a7290 */ /* 0x000fe2000ff1e03f */
[----:B------:R-:W-:-:S02]  /*e530*/  UMOV UR42, 0x40 ;  /* 0x00000040002a7882 */ /* 0x000fc40000000000 */
        /* <DEDUP_REMOVED lines=8> */
[----:B------:R-:W-:Y:S01]  /*e5c0*/  ULDC.64 UR22, c[0x0][0x700] ;  /* 0x0001c00000167ab9 */ /* 0x000fe20000000a00 */
[----:B------:R-:W-:Y:S01]  /*e5d0*/  UIADD3.X UR9, UR9, UR53, UR15, UP0, !UPT ;  /* 0x0000003509097290 */ /* 0x000fe200087fe40f */
[----:B------:R-:W-:Y:S01]  /*e5e0*/  ISETP.GE.AND P1, PT, R0, R10, PT ;  /* 0x0000000a0000720c */ /* 0x000fe20003f26270 */
[----:B------:R-:W-:Y:S01]  /*e5f0*/  UIADD3 UR24, UR8, 0x18100, URZ ;  /* 0x0001810008187890 */ /* 0x000fe2000fffe03f */
[----:B------:R-:W-:Y:S01]  /*e600*/  R2UR UR51, R2 ;  /* 0x00000000023372ca */ /* 0x000fe200000e0000 */
[----:B------:R-:W-:Y:S01]  /*e610*/  UIADD3 UR32, UR8, 0x1a100, URZ ;  /* 0x0001a10008207890 */ /* 0x000fe2000fffe03f */
[----:B------:R-:W-:Y:S01]  /*e620*/  IMAD.X R2, RZ, RZ, R7, P2 ;  /* 0x000000ffff027224 */ /* 0x000fe200010e0607 */
[----:B------:R-:W-:Y:S01]  /*e630*/  UIADD3 UR48, UR8, 0x2c100, URZ ;  /* 0x0002c10008307890 */ /* 0x000fe2000fffe03f */
[----:B------:R-:W-:Y:S01]  /*e640*/  UMOV UR26, 0x80 ;  /* 0x00000080001a7882 */ /* 0x000fe20000000000 */
[----:B------:R-:W-:Y:S01]  /*e650*/  UMOV UR28, UR20 ;  /* 0x00000014001c7c82 */ /* 0x000fe20008000000 */
[----:B------:R-:W-:Y:S01]  /*e660*/  UMOV UR29, UR21 ;  /* 0x00000015001d7c82 */ /* 0x000fe20008000000 */
[----:B------:R-:W-:Y:S01]  /*e670*/  UMOV UR25, UR17 ;  /* 0x0000001100197c82 */ /* 0x000fe20008000000 */
[----:B------:R-:W-:Y:S01]  /*e680*/  UMOV UR27, UR19 ;  /* 0x00000013001b7c82 */ /* 0x000fe20008000000 */
[----:B------:R-:W-:Y:S01]  /*e690*/  R2UR UR5, R2 ;  /* 0x00000000020572ca */ /* 0x000fe200000e0000 */
[----:B------:R-:W-:Y:S01]  /*e6a0*/  UMOV UR34, 0xc0 ;  /* 0x000000c000227882 */ /* 0x000fe20000000000 */
[----:B------:R-:W-:-:S02]  /*e6b0*/  UMOV UR36, UR20 ;  /* 0x0000001400247c82 */ /* 0x000fc40008000000 */
[----:B------:R0:W-:Y:S01]  /*e6c0*/  UTMALDG.4D [UR16], [UR50], desc[UR56] ;  /* 0x00003810320075b4 */ /* 0x0001e20008019000 */
[----:B------:R-:W-:Y:S01]  /*e6d0*/  UMOV UR37, UR21 ;  /* 0x0000001500257c82 */ /* 0x000fe20008000000 */
[----:B------:R-:W-:Y:S01]  /*e6e0*/  UMOV UR33, UR17 ;  /* 0x0000001100217c82 */ /* 0x000fe20008000000 */
[----:B------:R-:W-:Y:S01]  /*e6f0*/  UMOV UR35, UR19 ;  /* 0x0000001300237c82 */ /* 0x000fe20008000000 */
[----:B------:R-:W-:Y:S01]  /*e700*/  UMOV UR49, UR17 ;  /* 0x0000001100317c82 */ /* 0x000fe20008000000 */
[----:B------:R-:W-:Y:S01]  /*e710*/  IMAD.X R2, RZ, RZ, R7, P3 ;  /* 0x000000ffff027224 */ /* 0x000fe200018e0607 */
[----:B------:R-:W-:Y:S01]  /*e720*/  UMOV UR58, 0x80 ;  /* 0x00000080003a7882 */ /* 0x000fe20000000000 */
[----:B------:R-:W-:Y:S01]  /*e730*/  UMOV UR59, UR11 ;  /* 0x0000000b003b7c82 */ /* 0x000fe20008000000 */
[----:B------:R1:W-:Y:S01]  /*e740*/  UTMALDG.4D [UR40], [UR50], desc[UR56] ;  /* 0x00003828320075b4 */ /* 0x0003e20008019000 */
[----:B------:R-:W-:Y:S01]  /*e750*/  UMOV UR60, UR12 ;  /* 0x0000000c003c7c82 */ /* 0x000fe20008000000 */
[----:B------:R-:W-:Y:S01]  /*e760*/  R2UR UR7, R2 ;  /* 0x00000000020772ca */ /* 0x000fe200000e0000 */
[----:B------:R-:W-:Y:S01]  /*e770*/  UMOV UR61, UR13 ;  /* 0x0000000d003d7c82 */ /* 0x000fe20008000000 */
[----:B------:R-:W-:Y:S01]  /*e780*/  UMOV UR52, UR12 ;  /* 0x0000000c00347c82 */ /* 0x000fe20008000000 */
[----:B------:R-:W-:Y:S01]  /*e790*/  UMOV UR53, UR13 ;  /* 0x0000000d00357c82 */ /* 0x000fe20008000000 */
[----:B------:R2:W-:Y:S01]  /*e7a0*/  UTMALDG.4D [UR24], [UR50], desc[UR56] ;  /* 0x00003818320075b4 */ /* 0x0005e20008019000 */
[----:B------:R3:W-:Y:S01]  /*e7b0*/  UTMALDG.4D [UR32], [UR50], desc[UR56] ;  /* 0x00003820320075b4 */ /* 0x0007e20008019000 */
[----:B0-----:R-:W-:Y:S01]  /*e7c0*/  UMOV UR16, 0x0 ;  /* 0x0000000000107882 */ /* 0x001fe20000000000 */
[----:B------:R-:W-:Y:S01]  /*e7d0*/  UMOV UR17, 0x10000000 ;  /* 0x1000000000117882 */ /* 0x000fe20000000000 */
[----:B-1----:R-:W-:Y:S01]  /*e7e0*/  ULEA UR40, UP0, UR10, UR22, 0x2 ;  /* 0x000000160a287291 */ /* 0x002fe2000f80103f */
[----:B------:R-:W-:Y:S01]  /*e7f0*/  UMOV UR43, UR11 ;  /* 0x0000000b002b7c82 */ /* 0x000fe20008000000 */
[----:B------:R-:W-:-:S02]  /*e800*/  UMOV UR44, UR12 ;  /* 0x0000000c002c7c82 */ /* 0x000fc40008000000 */
[----:B------:R-:W-:Y:S01]  /*e810*/  ULEA.HI.X UR41, UR10, UR23, UR9, 0x2, UP0 ;  /* 0x000000170a297291 */ /* 0x000fe200080f1409 */
[----:B------:R-:W-:Y:S02]  /*e820*/  UMOV UR45, UR13 ;  /* 0x0000000d002d7c82 */ /* 0x000fe40008000000 */
[----:B------:R-:W-:Y:S01]  /*e830*/  UMOV UR9, 0x10 ;  /* 0x0000001000097882 */ /* 0x000fe20000000000 */
[----:B--2---:R-:W-:Y:S01]  /*e840*/  UIADD3 UR24, UR8, 0x2800, URZ ;  /* 0x0000280008187890 */ /* 0x004fe2000fffe03f */
[----:B------:R-:W-:Y:S01]  /*e850*/  UMOV UR10, UR18 ;  /* 0x00000012000a7c82 */ /* 0x000fe20008000000 */
[----:B------:R-:W-:Y:S01]  /*e860*/  UMOV UR26, 0x40 ;  /* 0x00000040001a7882 */ /* 0x000fe20000000000 */
[----:B------:R-:W-:Y:S02]  /*e870*/  UMOV UR27, UR11 ;  /* 0x0000000b001b7c82 */ /* 0x000fe40008000000 */
[----:B------:R0:W-:Y:S01]  /*e880*/  UBLKCP.S.G [UR48], [UR40], UR9 ;  /* 0x00000030280073ba */ /* 0x0001e20008000209 */
[----:B------:R1:W-:Y:S01]  /*e890*/  SYNCS.ARRIVE.TRANS64 RZ, [R6+URZ+0x31600], R3 ;  /* 0x0316000306ff79a7 */ /* 0x0003e2000800003f */
[----:B------:R-:W-:Y:S01]  /*e8a0*/  UMOV UR28, UR12 ;  /* 0x0000000c001c7c82 */ /* 0x000fe20008000000 */
[----:B---3--:R-:W-:Y:S01]  /*e8b0*/  UIADD3 UR56, UR8, 0x5000, URZ ;  /* 0x0000500008387890 */ /* 0x008fe2000fffe03f */
[----:B------:R-:W-:Y:S01]  /*e8c0*/  UMOV UR29, UR13 ;  /* 0x0000000d001d7c82 */ /* 0x000fe20008000000 */
[----:B------:R-:W-:Y:S01]  /*e8d0*/  UIADD3 UR32, UR8, 0xc800, URZ ;  /* 0x0000c80008207890 */ /* 0x000fe2000fffe03f */
[----:B------:R-:W-:Y:S01]  /*e8e0*/  UMOV UR50, 0xc0 ;  /* 0x000000c000327882 */ /* 0x000fe20000000000 */
[----:B------:R-:W-:Y:S01]  /*e8f0*/  UMOV UR51, UR11 ;  /* 0x0000000b00337c82 */ /* 0x000fe20008000000 */
[----:B------:R-:W-:Y:S01]  /*e900*/  UMOV UR42, UR18 ;  /* 0x00000012002a7c82 */ /* 0x000fe20008000000 */
[----:B------:R-:W-:Y:S01]  /*e910*/  UMOV UR34, 0x40 ;  /* 0x0000004000227882 */ /* 0x000fe20000000000 */
[----:B------:R-:W-:Y:S01]  /*e920*/  UMOV UR35, UR11 ;  /* 0x0000000b00237c82 */ /* 0x000fe20008000000 */
[----:B------:R-:W-:Y:S01]  /*e930*/  UMOV UR36, UR12 ;  /* 0x0000000c00247c82 */ /* 0x000fe20008000000 */
[----:B------:R-:W-:Y:S01]  /*e940*/  UMOV UR37, UR13 ;  /* 0x0000000d00257c82 */ /* 0x000fe20008000000 */
[----:B0-----:R-:W-:-:S02]  /*e950*/  UIADD3 UR9, UR8, 0x31600, URZ ;  /* 0x0003160008097890 */ /* 0x001fc4000fffe03f */
[----:B------:R-:W-:Y:S02]  /*e960*/  UIADD3 UR48, UR8, 0x7800, URZ ;  /* 0x0000780008307890 */ /* 0x000fe4000fffe03f */
[----:B------:R-:W-:-:S03]  /*e970*/  UIADD3 UR40, UR8, 0xa000, URZ ;  /* 0x0000a00008287890 */ /* 0x000fc6000fffe03f */
[----:B------:R-:W-:Y:S01]  /*e980*/  UMOV UR25, UR9 ;  /* 0x0000000900197c82 */ /* 0x000fe20008000000 */
[----:B------:R-:W-:Y:S01]  /*e990*/  UMOV UR57, UR9 ;  /* 0x0000000900397c82 */ /* 0x000fe20008000000 */
[----:B------:R0:W-:Y:S01]  /*e9a0*/  UTMALDG.4D [UR8], [UR4], desc[UR16] ;  /* 0x00001008040075b4 */ /* 0x0001e20008019000 */
[----:B------:R-:W-:Y:S01]  /*e9b0*/  UMOV UR49, UR9 ;  /* 0x0000000900317c82 */ /* 0x000fe20008000000 */
[----:B------:R-:W-:Y:S01]  /*e9c0*/  UMOV UR41, UR9 ;  /* 0x0000000900297c82 */ /* 0x000fe20008000000 */
[----:B------:R-:W-:Y:S01]  /*e9d0*/  UMOV UR33, UR9 ;  /* 0x0000000900217c82 */ /* 0x000fe20008000000 */
[----:B------:R2:W-:Y:S01]  /*e9e0*/  UTMALDG.4D [UR24], [UR4], desc[UR16] ;  /* 0x00001018040075b4 */ /* 0x0005e20008019000 */
[----:B------:R1:W-:Y:S01]  /*e9f0*/  UTMALDG.4D [UR56], [UR4], desc[UR16] ;  /* 0x00001038040075b4 */ /* 0x0003e20008019000 */
[----:B------:R1:W-:Y:S01]  /*ea00*/  UTMALDG.4D [UR48], [UR4], desc[UR16] ;  /* 0x00001030040075b4 */ /* 0x0003e20008019000 */
[----:B0-----:R-:W-:Y:S01]  /*ea10*/  UMOV UR10, 0xc0 ;  /* 0x000000c0000a7882 */ /* 0x001fe20000000000 */
[----:B------:R1:W-:Y:S01]  /*ea20*/  UTMALDG.4D [UR40], [UR6], desc[UR16] ;  /* 0x00001028060075b4 */ /* 0x0003e20008019000 */
[----:B--2---:R-:W-:-:S02]  /*ea30*/  UIADD3 UR24, UR8, 0xf000, URZ ;  /* 0x0000f00008187890 */ /* 0x004fc4000fffe03f */
[----:B------:R-:W-:Y:S01]  /*ea40*/  UIADD3 UR8, UR8, 0x11800, URZ ;  /* 0x0001180008087890 */ /* 0x000fe2000fffe03f */
[----:B------:R-:W-:Y:S01]  /*ea50*/  UMOV UR26, 0x80 ;  /* 0x00000080001a7882 */ /* 0x000fe20000000000 */
[----:B------:R1:W-:Y:S05]  /*ea60*/  UTMALDG.4D [UR32], [UR6], desc[UR16] ;  /* 0x00001020060075b4 */ /* 0x0003ea0008019000 */
[----:B------:R1:W-:Y:S02]  /*ea70*/  UTMALDG.4D [UR24], [UR6], desc[UR16] ;  /* 0x00001018060075b4 */ /* 0x0003e40008019000 */
[----:B------:R1:W-:Y:S02]  /*ea80*/  UTMALDG.4D [UR8], [UR6], desc[UR16] ;  /* 0x00001008060075b4 */ /* 0x0003e40008019000 */
[----:B-1----:R-:W-:Y:S05]  /*ea90*/  @P1 BRA `(.L_x_596) ;  /* 0x0000000800581947 */ /* 0x002fea0003800000 */
[----:B------:R-:W0:Y:S01]  /*eaa0*/  LDC.64 R12, c[0x0][0x730] ;  /* 0x0001cc00ff0c7b82 */ /* 0x000e220000000a00 */
[----:B------:R-:W-:Y:S01]  /*eab0*/  ULDC.64 UR8, c[0x0][0x738] ;  /* 0x0001ce0000087ab9 */ /* 0x000fe20000000a00 */
[----:B------:R-:W-:Y:S01]  /*eac0*/  LOP3.LUT R16, R21, 0x1f, RZ, 0xc0, !PT ;  /* 0x0000001f15107812 */ /* 0x000fe200078ec0ff */
[----:B------:R-:W-:Y:S02]  /*ead0*/  UIMAD UR6, UR47, UR8, URZ ;  /* 0x000000082f0672a4 */ /* 0x000fe4000f8e023f */
[----:B------:R-:W-:Y:S02]  /*eae0*/  UIMAD.WIDE.U32 UR4, UR21, UR8, UR38 ;  /* 0x00000008150472a5 */ /* 0x000fe4000f8e0026 */
[----:B------:R-:W-:Y:S01]  /*eaf0*/  UIMAD UR6, UR21, UR9, UR6 ;  /* 0x00000009150672a4 */ /* 0x000fe2000f8e0206 */
[----:B------:R-:W1:Y:S03]  /*eb00*/  LDC.64 R14, c[0x0][0x728] ;  /* 0x0001ca00ff0e7b82 */ /* 0x000e660000000a00 */
[----:B------:R-:W-:Y:S01]  /*eb10*/  UIADD3 UR6, UR5, UR6, URZ ;  /* 0x0000000605067290 */ /* 0x000fe2000fffe03f */
[----:B------:R-:W-:-:S02]  /*eb20*/  IMAD.U32 R4, RZ, RZ, UR4 ;  /* 0x00000004ff047e24 */ /* 0x000fc4000f8e00ff */
[----:B------:R-:W-:Y:S01]  /*eb30*/  IMAD.U32 R5, RZ, RZ, UR5 ;  /* 0x00000005ff057e24 */ /* 0x000fe2000f8e00ff */
[----:B------:R-:W-:Y:S01]  /*eb40*/  UIMAD.WIDE.U32 UR4, UR21, UR14, UR38 ;  /* 0x0000000e150472a5 */ /* 0x000fe2000f8e0026 */
[----:B------:R-:W-:Y:S02]  /*eb50*/  IMAD.MOV.U32 R2, RZ, RZ, R4 ;  /* 0x000000ffff027224 */ /* 0x000fe400078e0004 */
[----:B------:R-:W-:Y:S01]  /*eb60*/  IMAD.U32 R3, RZ, RZ, UR6 ;  /* 0x00000006ff037e24 */ /* 0x000fe2000f8e00ff */
[----:B------:R-:W-:Y:S01]  /*eb70*/  UIADD3 UR5, UR15, UR5, URZ ;  /* 0x000000050f057290 */ /* 0x000fe2000fffe03f */
[----:B------:R-:W-:-:S03]  /*eb80*/  IMAD.MOV.U32 R4, RZ, RZ, 0x1 ;  /* 0x00000001ff047424 */ /* 0x000fc600078e00ff */
[----:B------:R-:W-:Y:S02]  /*eb90*/  UIMAD.WIDE.U32 UR4, UR20, UR30, UR4 ;  /* 0x0000001e140472a5 */ /* 0x000fe4000f8e0004 */
[----:B0-----:R-:W-:-:S04]  /*eba0*/  IMAD.WIDE.U32 R2, R12, UR20, R2 ;  /* 0x000000140c027c25 */ /* 0x001fc8000f8e0002 */
[----:B------:R-:W-:Y:S01]  /*ebb0*/  IMAD R12, R17, R12, RZ ;  /* 0x0000000c110c7224 */ /* 0x000fe200078e02ff */
[----:B------:R-:W-:Y:S01]  /*ebc0*/  IADD3 R2, P1, R2, UR46, RZ ;  /* 0x0000002e02027c10 */ /* 0x000fe2000ff3e0ff */
[----:B------:R-:W-:Y:S02]  /*ebd0*/  UIADD3 UR46, UR46, 0x40, URZ ;  /* 0x000000402e2e7890 */ /* 0x000fe4000fffe03f */
[----:B------:R-:W-:Y:S02]  /*ebe0*/  IMAD R13, R13, UR20, R12 ;  /* 0x000000140d0d7c24 */ /* 0x000fe4000f8e020c */
[----:B------:R-:W-:Y:S01]  /*ebf0*/  USHF.R.S32.HI UR6, URZ, 0x1f, UR46 ;  /* 0x0000001f3f067899 */ /* 0x000fe2000801142e */
[----:B------:R-:W-:Y:S01]  /*ec00*/  IMAD.MOV.U32 R12, RZ, RZ, RZ ;  /* 0x000000ffff0c7224 */ /* 0x000fe200078e00ff */
[----:B------:R-:W-:Y:S01]  /*ec10*/  UIADD3 UR46, UP0, UR46, UR4, URZ ;  /* 0x000000042e2e7290 */ /* 0x000fe2000ff1e03f */
[----:B------:R-:W-:Y:S01]  /*ec20*/  IMAD.X R3, R3, 0x1, R13, P1 ;  /* 0x0000000103037824 */ /* 0x000fe200008e060d */
[----:B-1----:R-:W-:Y:S01]  /*ec30*/  LEA R14, P1, R2, R14, 0x2 ;  /* 0x0000000e020e7211 */ /* 0x002fe200078210ff */
[----:B------:R-:W-:Y:S01]  /*ec40*/  IMAD.MOV.U32 R13, RZ, RZ, 0x1 ;  /* 0x00000001ff0d7424 */ /* 0x000fe200078e00ff */
[----:B------:R-:W-:-:S02]  /*ec50*/  UIADD3.X UR6, UR6, UR31, UR5, UP0, !UPT ;  /* 0x0000001f06067290 */ /* 0x000fc400087fe405 */
[----:B------:R-:W-:Y:S01]  /*ec60*/  ULEA UR22, UP0, UR46, UR22, 0x2 ;  /* 0x000000162e167291 */ /* 0x000fe2000f80103f */
[----:B------:R-:W-:Y:S01]  /*ec70*/  LEA.HI.X R15, R2, R15, R3, 0x2, P1 ;  /* 0x0000000f020f7211 */ /* 0x000fe200008f1403 */
[----:B------:R-:W-:Y:S02]  /*ec80*/  IMAD.U32 R3, RZ, RZ, UR19 ;  /* 0x00000013ff037e24 */ /* 0x000fe4000f8e00ff */
[----:B------:R-:W-:Y:S02]  /*ec90*/  ULEA.HI.X UR23, UR46, UR23, UR6, 0x2, UP0 ;  /* 0x000000172e177291 */ /* 0x000fe400080f1406 */
[----:B------:R-:W-:-:S04]  /*eca0*/  IMAD.U32 R18, RZ, RZ, UR22 ;  /* 0x00000016ff127e24 */ /* 0x000fc8000f8e00ff */
[----:B------:R-:W-:-:S07]  /*ecb0*/  IMAD.U32 R19, RZ, RZ, UR23 ;  /* 0x00000017ff137e24 */ /* 0x000fce000f8e00ff */
.L_x_601:
[----:B------:R-:W-:-:S04]  /*ecc0*/  SHF.L.U32 R5, R13, 0x1f, RZ ;  /* 0x0000001f0d057819 */ /* 0x000fc800000006ff */
[----:B------:R-:W0:Y:S02]  /*ecd0*/  SYNCS.PHASECHK.TRANS64.TRYWAIT P1, [R6+URZ+0x31638], R5 ;  /* 0x03163805060075a7 */ /* 0x000e24000802017f */
[----:B0-----:R-:W-:Y:S05]  /*ece0*/  @!P1 BRA `(.L_x_597) ;  /* 0x0000000c00d89947 */ /* 0x001fea0003800000 */
.L_x_610:
[----:B------:R-:W-:Y:S05]  /*ecf0*/  @P0 BRA `(.L_x_598) ;  /* 0x0000000000140947 */ /* 0x000fea0003800000 */
[----:B------:R-:W-:Y:S01]  /*ed00*/  ISETP.NE.AND P1, PT, R16, RZ, PT ;  /* 0x000000ff1000720c */ /* 0x000fe20003f25270 */
[----:B0-----:R-:W-:-:S04]  /*ed10*/  IMAD.MOV.U32 R5, RZ, RZ, 0x8100 ;  /* 0x00008100ff057424 */ /* 0x001fc800078e00ff */
[----:B------:R1:W-:Y:S08]  /*ed20*/  SYNCS.ARRIVE.TRANS64 RZ, [R6+URZ+0x31630], R5 ;  /* 0x0316300506ff79a7 */ /* 0x0003f0000800003f */
[----:B------:R-:W-:Y:S05]  /*ed30*/  @!P1 BRA `(.L_x_598) ;  /* 0x0000000000049947 */ /* 0x000fea0003800000 */
[----:B------:R-:W-:Y:S01]  /*ed40*/  BPT.TRAP 0x1 ;  /* 0x000000040000795c */ /* 0x000fe20000300000 */
.L_x_598:
[----:B01----:R-:W-:Y:S01]  /*ed50*/  IMAD.MOV.U32 R5, RZ, RZ, R8 ;  /* 0x000000ffff057224 */ /* 0x003fe200078e0008 */
        /* <DEDUP_REMOVED lines=10> */
[----:B------:R-:W-:Y:S01]  /*ee00*/  ISETP.NE.AND P1, PT, R12, 0x2, PT ;  /* 0x000000020c00780c */ /* 0x000fe20003f25270 */
[----:B------:R-:W-:Y:S01]  /*ee10*/  UMOV UR34, 0x40 ;  /* 0x0000004000227882 */ /* 0x000fe20000000000 */
[----:B------:R-:W-:Y:S01]  /*ee20*/  R2UR UR4, R14 ;  /* 0x000000000e0472ca */ /* 0x000fe200000e0000 */
[----:B------:R-:W-:Y:S01]  /*ee30*/  UIADD3 UR16, UR14, 0x24100, URZ ;  /* 0x000241000e107890 */ /* 0x000fe2000fffe03f */
[----:B------:R-:W-:Y:S01]  /*ee40*/  R2UR UR7, R2 ;  /* 0x00000000020772ca */ /* 0x000fe200000e0000 */
[----:B------:R-:W-:Y:S01]  /*ee50*/  UIADD3 UR17, UR14, 0x31630, URZ ;  /* 0x000316300e117890 */ /* 0x000fe2000fffe03f */
[----:B------:R-:W-:Y:S01]  /*ee60*/  R2UR UR5, R15 ;  /* 0x000000000f0572ca */ /* 0x000fe200000e0000 */
[----:B------:R-:W-:Y:S01]  /*ee70*/  UIADD3 UR32, UR14, 0x26100, URZ ;  /* 0x000261000e207890 */ /* 0x000fe2000fffe03f */
[----:B------:R-:W-:Y:S01]  /*ee80*/  SEL R2, RZ, 0x1, P1 ;  /* 0x00000001ff027807 */ /* 0x000fe20000800000 */
[----:B------:R-:W-:Y:S01]  /*ee90*/  UIADD3 UR24, UR14, 0x28100, URZ ;  /* 0x000281000e187890 */ /* 0x000fe2000fffe03f */
[----:B------:R-:W-:Y:S01]  /*eea0*/  SEL R12, R12, RZ, P1 ;  /* 0x000000ff0c0c7207 */ /* 0x000fe20000800000 */
[----:B------:R-:W-:Y:S01]  /*eeb0*/  UMOV UR36, UR20 ;  /* 0x0000001400247c82 */ /* 0x000fe20008000000 */
[----:B------:R-:W-:Y:S01]  /*eec0*/  LOP3.LUT R4, R4, R2, RZ, 0x3c, !PT ;  /* 0x0000000204047212 */ /* 0x000fe200078e3cff */
[----:B------:R-:W-:Y:S01]  /*eed0*/  UMOV UR37, UR21 ;  /* 0x0000001500257c82 */ /* 0x000fe20008000000 */
[----:B------:R-:W-:Y:S01]  /*eee0*/  UMOV UR35, UR19 ;  /* 0x0000001300237c82 */ /* 0x000fe20008000000 */
[----:B------:R-:W-:Y:S01]  /*eef0*/  UMOV UR33, UR17 ;  /* 0x0000001100217c82 */ /* 0x000fe20008000000 */
[----:B------:R-:W-:Y:S01]  /*ef00*/  UMOV UR26, 0x80 ;  /* 0x00000080001a7882 */ /* 0x000fe20000000000 */
[----:B------:R0:W-:Y:S01]  /*ef10*/  UTMALDG.4D [UR16], [UR6], desc[UR8] ;  /* 0x00000810060075b4 */ /* 0x0001e20008019000 */
[----:B------:R-:W-:Y:S01]  /*ef20*/  UMOV UR28, UR20 ;  /* 0x00000014001c7c82 */ /* 0x000fe20008000000 */
[----:B------:R-:W-:Y:S01]  /*ef30*/  UMOV UR29, UR21 ;  /* 0x00000015001d7c82 */ /* 0x000fe20008000000 */
[----:B------:R-:W-:Y:S01]  /*ef40*/  UMOV UR27, UR19 ;  /* 0x00000013001b7c82 */ /* 0x000fe20008000000 */
[----:B------:R-:W-:Y:S01]  /*ef50*/  UMOV UR25, UR17 ;  /* 0x0000001100197c82 */ /* 0x000fe20008000000 */
[----:B------:R-:W-:Y:S01]  /*ef60*/  IMAD R20, R12, 0x8, R6 ;  /* 0x000000080c147824 */ /* 0x000fe200078e0206 */
[----:B------:R-:W-:Y:S01]  /*ef70*/  SHF.L.U32 R2, R4, 0x1f, RZ ;  /* 0x0000001f04027819 */ /* 0x000fe200000006ff */
[----:B------:R-:W-:Y:S01]  /*ef80*/  UMOV UR10, 0x10 ;  /* 0x00000010000a7882 */ /* 0x000fe20000000000 */
[----:B------:R1:W-:Y:S01]  /*ef90*/  UTMALDG.4D [UR32], [UR6], desc[UR8] ;  /* 0x00000820060075b4 */ /* 0x0003e20008019000 */
[----:B------:R-:W-:Y:S01]  /*efa0*/  UMOV UR15, UR17 ;  /* 0x00000011000f7c82 */ /* 0x000fe20008000000 */
[----:B------:R-:W-:Y:S01]  /*efb0*/  ISETP.NE.AND P2, PT, R11, RZ, PT ;  /* 0x000000ff0b00720c */ /* 0x000fe20003f45270 */
[----:B------:R1:W-:Y:S01]  /*efc0*/  UTMALDG.4D [UR24], [UR6], desc[UR8] ;  /* 0x00000818060075b4 */ /* 0x0003e20008019000 */
[----:B0-----:R-:W-:-:S02]  /*efd0*/  UIADD3 UR16, UR14, 0x2a100, URZ ;  /* 0x0002a1000e107890 */ /* 0x001fc4000fffe03f */
[----:B------:R-:W-:Y:S01]  /*efe0*/  UIADD3 UR14, UR14, 0x2c300, URZ ;  /* 0x0002c3000e0e7890 */ /* 0x000fe2000fffe03f */
[----:B------:R-:W-:-:S06]  /*eff0*/  UMOV UR18, 0xc0 ;  /* 0x000000c000127882 */ /* 0x000fcc0000000000 */
[----:B------:R1:W-:Y:S02]  /*f000*/  UTMALDG.4D [UR16], [UR6], desc[UR8] ;  /* 0x00000810060075b4 */ /* 0x0003e40008019000 */
[----:B------:R1:W-:Y:S01]  /*f010*/  UBLKCP.S.G [UR14], [UR4], UR10 ;  /* 0x0000000e040073ba */ /* 0x0003e2000800020a */
[----:B------:R-:W0:Y:S02]  /*f020*/  SYNCS.PHASECHK.TRANS64.TRYWAIT P1, [R20+URZ+0x31620], R2 ;  /* 0x03162002140075a7 */ /* 0x000e24000802017f */
[----:B01----:R-:W-:Y:S05]  /*f030*/  @!P1 BRA `(.L_x_599) ;  /* 0x0000000c00189947 */ /* 0x003fea0003800000 */
.L_x_612:
[----:B------:R-:W-:Y:S01]  /*f040*/  LOP3.LUT R13, R13, 0x1, RZ, 0x3c, !PT ;  /* 0x000000010d0d7812 */ /* 0x000fe200078e3cff */
[----:B------:R-:W-:Y:S06]  /*f050*/  @P2 BRA `(.L_x_600) ;  /* 0x0000000000142947 */ /* 0x000fec0003800000 */
[----:B------:R-:W-:Y:S01]  /*f060*/  ISETP.NE.AND P1, PT, R16, RZ, PT ;  /* 0x000000ff1000720c */ /* 0x000fe20003f25270 */
[----:B0-----:R-:W-:-:S04]  /*f070*/  IMAD.MOV.U32 R2, RZ, RZ, 0x8100 ;  /* 0x00008100ff027424 */ /* 0x001fc800078e00ff */
[----:B------:R1:W-:Y:S08]  /*f080*/  SYNCS.ARRIVE.TRANS64 RZ, [R20+URZ+0x31610], R2 ;  /* 0x0316100214ff79a7 */ /* 0x0003f0000800003f */
[----:B------:R-:W-:Y:S05]  /*f090*/  @!P1 BRA `(.L_x_600) ;  /* 0x0000000000049947 */ /* 0x000fea0003800000 */
[----:B------:R-:W-:Y:S01]  /*f0a0*/  BPT.TRAP 0x1 ;  /* 0x000000040000795c */ /* 0x000fe20000300000 */
.L_x_600:
[--C-:B01----:R-:W-:Y:S01]  /*f0b0*/  IMAD R2, R12, 0x8000, R6.reuse ;  /* 0x000080000c027824 */ /* 0x103fe200078e0206 */
        /* <DEDUP_REMOVED lines=15> */
[----:B------:R-:W-:Y:S01]  /*f1b0*/  UIADD3 UR41, UR41, 0x31610, URZ ;  /* 0x0003161029297890 */ /* 0x000fe2000fffe03f */
        /* <DEDUP_REMOVED lines=9> */
[----:B------:R-:W-:Y:S01]  /*f250*/  IMAD.U32 R3, RZ, RZ, UR43 ;  /* 0x0000002bff037e24 */ /* 0x000fe2000f8e00ff */
[----:B------:R-:W-:Y:S01]  /*f260*/  UMOV UR45, UR21 ;  /* 0x00000015002d7c82 */ /* 0x000fe20008000000 */
        /* <DEDUP_REMOVED lines=8> */
[----:B------:R0:W-:Y:S01]  /*f2f0*/  UTMALDG.4D [UR40], [UR4], desc[UR6] ;  /* 0x00000628040075b4 */ /* 0x0001e20008019000 */
[----:B------:R-:W-:Y:S01]  /*f300*/  UIADD3 UR8, UR8, 0x2c100, URZ ;  /* 0x0002c10008087890 */ /* 0x000fe2000fffe03f */
[----:B------:R-:W-:Y:S01]  /*f310*/  IMAD.X R15, RZ, RZ, R15, P2 ;  /* 0x000000ffff0f7224 */ /* 0x000fe200010e060f */
[----:B------:R-:W-:Y:S01]  /*f320*/  UMOV UR25, UR41 ;  /* 0x0000002900197c82 */ /* 0x000fe20008000000 */
[----:B------:R-:W-:Y:S01]  /*f330*/  UMOV UR27, UR43 ;  /* 0x0000002b001b7c82 */ /* 0x000fe20008000000 */
[----:B------:R-:W-:Y:S01]  /*f340*/  UMOV UR18, 0xc0 ;  /* 0x000000c000127882 */ /* 0x000fe20000000000 */
[----:B------:R-:W-:Y:S01]  /*f350*/  UMOV UR17, UR41 ;  /* 0x0000002900117c82 */ /* 0x000fe20008000000 */
[----:B------:R-:W-:Y:S01]  /*f360*/  UMOV UR19, UR43 ;  /* 0x0000002b00137c82 */ /* 0x000fe20008000000 */
[----:B------:R0:W-:Y:S01]  /*f370*/  UTMALDG.4D [UR32], [UR4], desc[UR6] ;  /* 0x00000620040075b4 */ /* 0x0001e20008019000 */
[----:B------:R-:W-:Y:S01]  /*f380*/  UMOV UR10, 0x10 ;  /* 0x00000010000a7882 */ /* 0x000fe20000000000 */
[----:B------:R-:W-:Y:S01]  /*f390*/  UMOV UR9, UR41 ;  /* 0x0000002900097c82 */ /* 0x000fe20008000000 */
[----:B------:R-:W-:Y:S01]  /*f3a0*/  IMAD.X R19, RZ, RZ, R19, P3 ;  /* 0x000000ffff137224 */ /* 0x000fe200018e0613 */
[----:B------:R0:W-:Y:S01]  /*f3b0*/  UTMALDG.4D [UR24], [UR4], desc[UR6] ;  /* 0x00000618040075b4 */ /* 0x0001e20008019000 */
[----:B------:R0:W-:Y:S01]  /*f3c0*/  UTMALDG.4D [UR16], [UR4], desc[UR6] ;  /* 0x00000610040075b4 */ /* 0x0001e20008019000 */
[----:B------:R0:W-:Y:S02]  /*f3d0*/  UBLKCP.S.G [UR8], [UR14], UR10 ;  /* 0x000000080e0073ba */ /* 0x0001e4000800020a */
[----:B0-----:R-:W-:Y:S05]  /*f3e0*/  @!P1 BRA `(.L_x_601) ;  /* 0xfffffff800349947 */ /* 0x001fea000383ffff */
[----:B------:R-:W-:-:S07]  /*f3f0*/  VIADD R12, R12, 0x1 ;  /* 0x000000010c0c7836 */ /* 0x000fce0000000000 */
.L_x_596:
[----:B------:R-:W-:Y:S01]  /*f400*/  SHF.L.U32 R16, R13, 0x1f, RZ ;  /* 0x0000001f0d107819 */ /* 0x000fe200000006ff */
[----:B------:R-:W0:Y:S01]  /*f410*/  LDC.64 R10, c[0x0][0x730] ;  /* 0x0001cc00ff0a7b82 */ /* 0x000e220000000a00 */
[----:B------:R-:W-:Y:S02]  /*f420*/  IMAD.U32 R14, RZ, RZ, UR38 ;  /* 0x00000026ff0e7e24 */ /* 0x000fe4000f8e00ff */
[----:B------:R-:W-:Y:S02]  /*f430*/  IMAD.U32 R2, RZ, RZ, UR38 ;  /* 0x00000026ff027e24 */ /* 0x000fe4000f8e00ff */
[----:B------:R-:W-:Y:S02]  /*f440*/  IMAD.MOV.U32 R2, RZ, RZ, R14 ;  /* 0x000000ffff027224 */ /* 0x000fe400078e000e */
[----:B------:R-:W-:Y:S01]  /*f450*/  IMAD.U32 R3, RZ, RZ, UR39 ;  /* 0x00000027ff037e24 */ /* 0x000fe2000f8e00ff */
[----:B------:R-:W1:Y:S01]  /*f460*/  SYNCS.PHASECHK.TRANS64.TRYWAIT P1, [R6+URZ+0x31638], R16 ;  /* 0x03163810060075a7 */ /* 0x000e62000802017f */
[----:B------:R-:W-:Y:S01]  /*f470*/  IMAD.U32 R15, RZ, RZ, UR39 ;  /* 0x00000027ff0f7e24 */ /* 0x000fe2000f8e00ff */
[----:B------:R-:W2:Y:S01]  /*f480*/  LDC.64 R8, c[0x0][0x738] ;  /* 0x0001ce00ff087b82 */ /* 0x000ea20000000a00 */
[----:B0-----:R-:W-:-:S02]  /*f490*/  IMAD R14, R17, R10, RZ ;  /* 0x0000000a110e7224 */ /* 0x001fc400078e02ff */
[----:B------:R-:W-:-:S04]  /*f4a0*/  IMAD.WIDE.U32 R2, R10, UR20, R2 ;  /* 0x000000140a027c25 */ /* 0x000fc8000f8e0002 */
[----:B------:R-:W-:-:S04]  /*f4b0*/  IMAD R11, R11, UR20, R14 ;  /* 0x000000140b0b7c24 */ /* 0x000fc8000f8e020e */
[----:B------:R-:W-:Y:S02]  /*f4c0*/  IMAD.IADD R3, R11, 0x1, R3 ;  /* 0x000000010b037824 */ /* 0x000fe400078e0203 */
[C---:B--2---:R-:W-:Y:S02]  /*f4d0*/  IMAD R10, R8.reuse, UR47, RZ ;  /* 0x0000002f080a7c24 */ /* 0x044fe4000f8e02ff */
[----:B------:R-:W-:-:S04]  /*f4e0*/  IMAD.WIDE.U32 R2, R8, UR21, R2 ;  /* 0x0000001508027c25 */ /* 0x000fc8000f8e0002 */
[----:B------:R-:W-:Y:S01]  /*f4f0*/  IMAD R9, R9, UR21, R10 ;  /* 0x0000001509097c24 */ /* 0x000fe2000f8e020a */
[----:B-1----:R-:W-:Y:S06]  /*f500*/  @!P1 BRA `(.L_x_602) ;  /* 0x0000000400fc9947 */ /* 0x002fec0003800000 */
.L_x_613:
[----:B------:R-:W-:Y:S01]  /*f510*/  IMAD.IADD R8, R9, 0x1, R3 ;  /* 0x0000000109087824 */ /* 0x000fe200078e0203 */
[----:B------:R-:W-:Y:S06]  /*f520*/  @P0 BRA `(.L_x_603) ;  /* 0x0000000000140947 */ /* 0x000fec0003800000 */
[----:B------:R-:W-:Y:S01]  /*f530*/  LOP3.LUT P0, RZ, R21, 0x1f, RZ, 0xc0, !PT ;  /* 0x0000001f15ff7812 */ /* 0x000fe2000780c0ff */
[----:B------:R-:W-:-:S04]  /*f540*/  IMAD.MOV.U32 R9, RZ, RZ, 0x8100 ;  /* 0x00008100ff097424 */ /* 0x000fc800078e00ff */
[----:B------:R1:W-:Y:S08]  /*f550*/  SYNCS.ARRIVE.TRANS64 RZ, [R6+URZ+0x31630], R9 ;  /* 0x0316300906ff79a7 */ /* 0x0003f0000800003f */
[----:B------:R-:W-:Y:S05]  /*f560*/  @!P0 BRA `(.L_x_603) ;  /* 0x0000000000048947 */ /* 0x000fea0003800000 */
[----:B------:R-:W-:Y:S01]  /*f570*/  BPT.TRAP 0x1 ;  /* 0x000000040000795c */ /* 0x000fe20000300000 */
.L_x_603:
[----:B------:R-:W-:Y:S01]  /*f580*/  R2UR UR43, R0 ;  /* 0x00000000002b72ca */ /* 0x000fe200000e0000 */
[----:B------:R-:W-:Y:S01]  /*f590*/  ULDC.64 UR14, c[0x0][0x728] ;  /* 0x0001ca00000e7ab9 */ /* 0x000fe20000000a00 */
[----:B------:R-:W-:Y:S01]  /*f5a0*/  R2UR UR6, R2 ;  /* 0x00000000020672ca */ /* 0x000fe200000e0000 */
[----:B------:R-:W-:Y:S01]  /*f5b0*/  UMOV UR9, 0x14f00000 ;  /* 0x14f0000000097882 */ /* 0x000fe20000000000 */
[----:B------:R-:W-:Y:S01]  /*f5c0*/  R2UR UR7, R3 ;  /* 0x00000000030772ca */ /* 0x000fe200000e0000 */
[----:B------:R-:W-:Y:S01]  /*f5d0*/  UMOV UR42, URZ ;  /* 0x0000003f002a7c82 */ /* 0x000fe20008000000 */
[----:B------:R-:W-:Y:S01]  /*f5e0*/  R2UR UR8, R8 ;  /* 0x00000000080872ca */ /* 0x000fe200000e0000 */
[----:B------:R-:W-:Y:S01]  /*f5f0*/  UMOV UR44, UR20 ;  /* 0x00000014002c7c82 */ /* 0x000fe20008000000 */
[----:B------:R-:W-:Y:S01]  /*f600*/  IADD3 R5, P0, R5, 0x1f0, RZ ;  /* 0x000001f005057810 */ /* 0x000fe20007f1e0ff */
[----:B------:R-:W-:Y:S01]  /*f610*/  UMOV UR45, UR21 ;  /* 0x00000015002d7c82 */ /* 0x000fe20008000000 */
[----:B------:R-:W-:Y:S01]  /*f620*/  R2UR UR10, R6 ;  /* 0x00000000060a72ca */ /* 0x000fe200000e0000 */
[----:B------:R-:W-:Y:S01]  /*f630*/  UMOV UR34, 0x40 ;  /* 0x0000004000227882 */ /* 0x000fe20000000000 */
[----:B------:R-:W-:Y:S01]  /*f640*/  R2UR UR4, R5 ;  /* 0x00000000050472ca */ /* 0x000fe200000e0000 */
[----:B------:R-:W-:Y:S01]  /*f650*/  USHF.L.U32 UR43, UR43, 0x6, URZ ;  /* 0x000000062b2b7899 */ /* 0x000fe2000800063f */
[----:B------:R-:W-:Y:S01]  /*f660*/  IMAD.X R7, RZ, RZ, R7, P0 ;  /* 0x000000ffff077224 */ /* 0x000fe200000e0607 */
[----:B------:R-:W-:Y:S01]  /*f670*/  UMOV UR36, UR20 ;  /* 0x0000001400247c82 */ /* 0x000fe20008000000 */
[----:B------:R-:W-:Y:S01]  /*f680*/  UMOV UR37, UR21 ;  /* 0x0000001500257c82 */ /* 0x000fe20008000000 */
[----:B------:R-:W-:Y:S01]  /*f690*/  UIADD3 UR7, UP0, UR43, UR6, URZ ;  /* 0x000000062b077290 */ /* 0x000fe2000ff1e03f */
[----:B------:R-:W-:Y:S01]  /*f6a0*/  ISETP.NE.AND P0, PT, R12, 0x2, PT ;  /* 0x000000020c00780c */ /* 0x000fe20003f05270 */
[----:B------:R-:W-:Y:S01]  /*f6b0*/  UMOV UR26, 0x80 ;  /* 0x00000080001a7882 */ /* 0x000fe20000000000 */
[----:B------:R-:W-:Y:S01]  /*f6c0*/  R2UR UR5, R7 ;  /* 0x00000000070572ca */ /* 0x000fe200000e0000 */
[----:B------:R-:W-:Y:S01]  /*f6d0*/  ULEA.HI.X.SX32 UR8, UR43, UR8, 0x1, UP0 ;  /* 0x000000082b087291 */ /* 0x000fe200080f0e3f */
[----:B------:R-:W-:Y:S01]  /*f6e0*/  SEL R3, RZ, 0x1, P0 ;  /* 0x00000001ff037807 */ /* 0x000fe20000000000 */
[----:B------:R-:W-:Y:S01]  /*f6f0*/  ULEA UR6, UP0, UR7, UR14, 0x2 ;  /* 0x0000000e07067291 */ /* 0x000fe2000f80103f */
[----:B------:R-:W-:Y:S01]  /*f700*/  LOP3.LUT R13, R13, 0x1, RZ, 0x3c, !PT ;  /* 0x000000010d0d7812 */ /* 0x000fe200078e3cff */
[----:B------:R-:W-:Y:S01]  /*f710*/  UIADD3 UR40, UR10, 0x24100, URZ ;  /* 0x000241000a287890 */ /* 0x000fe2000fffe03f */
[----:B------:R-:W-:Y:S01]  /*f720*/  LOP3.LUT R4, R4, R3, RZ, 0x3c, !PT ;  /* 0x0000000304047212 */ /* 0x000fe200078e3cff */
[----:B------:R-:W-:Y:S01]  /*f730*/  UIADD3 UR41, UR10, 0x31630, URZ ;  /* 0x000316300a297890 */ /* 0x000fe2000fffe03f */
[----:B------:R-:W-:Y:S01]  /*f740*/  SEL R12, R12, RZ, P0 ;  /* 0x000000ff0c0c7207 */ /* 0x000fe20000000000 */
[----:B------:R-:W-:-:S02]  /*f750*/  UIADD3 UR43, UR43, UR54, URZ ;  /* 0x000000362b2b7290 */ /* 0x000fc4000fffe03f */
[----:B------:R-:W-:Y:S02]  /*f760*/  UIADD3 UR32, UR10, 0x26100, URZ ;  /* 0x000261000a207890 */ /* 0x000fe4000fffe03f */
[----:B------:R-:W-:Y:S02]  /*f770*/  UIADD3 UR24, UR10, 0x28100, URZ ;  /* 0x000281000a187890 */ /* 0x000fe4000fffe03f */
[----:B------:R-:W-:Y:S02]  /*f780*/  UIADD3 UR16, UR10, 0x2a100, URZ ;  /* 0x0002a1000a107890 */ /* 0x000fe4000fffe03f */
[----:B------:R-:W-:Y:S02]  /*f790*/  ULEA.HI.X UR7, UR7, UR15, UR8, 0x2, UP0 ;  /* 0x0000000f07077291 */ /* 0x000fe400080f1408 */
[----:B------:R-:W-:Y:S01]  /*f7a0*/  UIADD3 UR14, UR10, 0x2c300, URZ ;  /* 0x0002c3000a0e7890 */ /* 0x000fe2000fffe03f */
[----:B------:R-:W-:Y:S01]  /*f7b0*/  UMOV UR8, 0x0 ;  /* 0x0000000000087882 */ /* 0x000fe20000000000 */
[----:B------:R-:W-:Y:S01]  /*f7c0*/  UMOV UR33, UR41 ;  /* 0x0000002900217c82 */ /* 0x000fe20008000000 */
        /* <DEDUP_REMOVED lines=15> */
[----:B---3--:R-:W-:Y:S01]  /*f8c0*/  NOP ;  /* 0x0000000000007918 */ /* 0x008fe20000000000 */
.L_x_589:
[----:B------:R-:W-:Y:S05]  /*f8d0*/  WARPSYNC.ALL ;  /* 0x0000000000007948 */ /* 0x000fea0003800000 */
[----:B------:R-:W-:-:S13]  /*f8e0*/  ELECT P0, URZ, PT ;  /* 0x00000000003f782f */ /* 0x000fda0003800000 */
[----:B------:R-:W-:Y:S05]  /*f8f0*/  @!P0 BRA `(.L_x_480) ;  /* 0x00000000007c8947 */ /* 0x000fea0003800000 */
[----:B------:R-:W3:Y:S02]  /*f900*/  LDL R0, [R1] ;  /* 0x0000000001007983 */ /* 0x000ee40000100800 */
[----:B---3--:R-:W-:-:S13]  /*f910*/  R2UR UR4, R0 ;  /* 0x00000000000472ca */ /* 0x008fda00000e0000 */
[----:B------:R-:W-:-:S06]  /*f920*/  ULOP3.LUT UR4, UR4, 0x2, URZ, 0xfc, !UPT ;  /* 0x0000000204047892 */ /* 0x000fcc000f8efc3f */
[----:B------:R-:W-:-:S05]  /*f930*/  IMAD.U32 R0, RZ, RZ, UR4 ;  /* 0x00000004ff007e24 */ /* 0x000fca000f8e00ff */
[----:B------:R-:W-:-:S13]  /*f940*/  ISETP.NE.AND P1, PT, R0, 0x3, PT ;  /* 0x000000030000780c */ /* 0x000fda0003f25270 */
[----:B------:R-:W-:Y:S05]  /*f950*/  @!P1 BRA `(.L_x_604) ;  /* 0x0000000000049947 */ /* 0x000fea0003800000 */
[----:B--2---:R-:W-:Y:S01]  /*f960*/  BPT.TRAP 0x1 ;  /* 0x000000040000795c */ /* 0x004fe20000300000 */
.L_x_604:
        /* <DEDUP_REMOVED lines=8> */
.L_x_614:
        /* <DEDUP_REMOVED lines=9> */
.L_x_615:
[----:B------:R-:W-:Y:S05]  /*fa80*/  @!P1 BRA `(.L_x_607) ;  /* 0x0000000000049947 */ /* 0x000fea0003800000 */
[----:B--2---:R-:W-:Y:S01]  /*fa90*/  BPT.TRAP 0x1 ;  /* 0x000000040000795c */ /* 0x004fe20000300000 */
.L_x_607:
[----:B------:R-:W-:-:S07]  /*faa0*/  SHF.L.U32 R13, R13, 0x1f, RZ ;  /* 0x0000001f0d0d7819 */ /* 0x000fce00000006ff */
.L_x_608:
[----:B----4-:R4:W0:Y:S02]  /*fab0*/  SYNCS.PHASECHK.TRANS64.TRYWAIT P0, [R2+URZ+0x31638], R13 ;  /* 0x0316380d020075a7 */ /* 0x010824000800017f */
[----:B0-----:R-:W-:Y:S05]  /*fac0*/  @!P0 NANOSLEEP.SYNCS 0x989680 ;  /* 0x009896800000895d */ /* 0x001fea0003900000 */
[----:B------:R-:W0:Y:S02]  /*fad0*/  @!P0 SYNCS.PHASECHK.TRANS64 P0, [R2+URZ+0x31638], R13 ;  /* 0x0316380d020085a7 */ /* 0x000e24000800007f */
[----:B0-----:R-:W-:Y:S05]  /*fae0*/  @!P0 BRA `(.L_x_608) ;  /* 0xfffffffc00f08947 */ /* 0x001fea000383ffff */
.L_x_480:
[----:B--2---:R-:W-:Y:S05]  /*faf0*/  BSYNC B0 ;  /* 0x0000000000007941 */ /* 0x004fea0003800000 */
.L_x_474:
[----:B------:R-:W-:Y:S05]  /*fb00*/  EXIT ;  /* 0x000000000000794d */ /* 0x000fea0003800000 */
.L_x_487:
[----:B0-----:R0:W1:Y:S02]  /*fb10*/  SYNCS.PHASECHK.TRANS64.TRYWAIT P0, [R17+URZ+0x31600], R12 ;  /* 0x0316000c110075a7 */ /* 0x001064000800017f */
[----:B-1----:R-:W-:Y:S05]  /*fb20*/  @!P0 NANOSLEEP.SYNCS 0x989680 ;  /* 0x009896800000895d */ /* 0x002fea0003900000 */
[----:B------:R-:W1:Y:S02]  /*fb30*/  @!P0 SYNCS.PHASECHK.TRANS64 P0, [R17+URZ+0x31600], R12 ;  /* 0x0316000c110085a7 */ /* 0x000e64000800007f */
[----:B-1----:R-:W-:Y:S05]  /*fb40*/  @!P0 BRA `(.L_x_487) ;  /* 0xfffffffc00f08947 */ /* 0x002fea000383ffff */
[----:B------:R-:W-:Y:S05]  /*fb50*/  BRA `(.L_x_486) ;  /* 0xffffff1400b07947 */ /* 0x000fea000383ffff */
.L_x_491:
[----:B-1----:R1:W2:Y:S02]  /*fb60*/  SYNCS.PHASECHK.TRANS64.TRYWAIT P0, [R16+URZ+0x31610], R9 ;  /* 0x03161009100075a7 */ /* 0x0022a4000800017f */
[----:B--2---:R-:W-:Y:S05]  /*fb70*/  @!P0 NANOSLEEP.SYNCS 0x989680 ;  /* 0x009896800000895d */ /* 0x004fea0003900000 */
[----:B------:R-:W2:Y:S02]  /*fb80*/  @!P0 SYNCS.PHASECHK.TRANS64 P0, [R16+URZ+0x31610], R9 ;  /* 0x03161009100085a7 */ /* 0x000ea4000800007f */
[----:B--2---:R-:W-:Y:S05]  /*fb90*/  @!P0 BRA `(.L_x_491) ;  /* 0xfffffffc00f08947 */ /* 0x004fea000383ffff */
[----:B------:R-:W-:Y:S05]  /*fba0*/  BRA `(.L_x_490) ;  /* 0xffffff2000447947 */ /* 0x000fea000383ffff */
.L_x_495:
[----:B---3--:R3:W4:Y:S02]  /*fbb0*/  SYNCS.PHASECHK.TRANS64.TRYWAIT P0, [R17+URZ+0x31630], R10 ;  /* 0x0316300a110075a7 */ /* 0x008724000800017f */
[----:B----4-:R-:W-:Y:S05]  /*fbc0*/  @!P0 NANOSLEEP.SYNCS 0x989680 ;  /* 0x009896800000895d */ /* 0x010fea0003900000 */
[----:B------:R-:W4:Y:S02]  /*fbd0*/  @!P0 SYNCS.PHASECHK.TRANS64 P0, [R17+URZ+0x31630], R10 ;  /* 0x0316300a110085a7 */ /* 0x000f24000800007f */
[----:B----4-:R-:W-:Y:S05]  /*fbe0*/  @!P0 BRA `(.L_x_495) ;  /* 0xfffffffc00f08947 */ /* 0x010fea000383ffff */
[----:B------:R-:W-:Y:S05]  /*fbf0*/  BRA `(.L_x_494) ;  /* 0xffffff3c00507947 */ /* 0x000fea000383ffff */
.L_x_594:
[----:B0-----:R0:W1:Y:S02]  /*fc00*/  SYNCS.PHASECHK.TRANS64.TRYWAIT P1, [R6+URZ+0x31620], R3 ;  /* 0x03162003060075a7 */ /* 0x001064000802017f */
[----:B-1----:R-:W-:Y:S05]  /*fc10*/  @!P1 NANOSLEEP.SYNCS 0x989680 ;  /* 0x009896800000995d */ /* 0x002fea0003900000 */
[----:B------:R-:W1:Y:S02]  /*fc20*/  @!P1 SYNCS.PHASECHK.TRANS64 P1, [R6+URZ+0x31620], R3 ;  /* 0x03162003060095a7 */ /* 0x000e64000802007f */
[----:B-1----:R-:W-:Y:S05]  /*fc30*/  @!P1 BRA `(.L_x_594) ;  /* 0xfffffffc00f09947 */ /* 0x002fea000383ffff */
[----:B------:R-:W-:Y:S05]  /*fc40*/  BRA `(.L_x_609) ;  /* 0xffffffe400987947 */ /* 0x000fea000383ffff */
.L_x_597:
[----:B0-----:R0:W1:Y:S02]  /*fc50*/  SYNCS.PHASECHK.TRANS64.TRYWAIT P1, [R6+URZ+0x31638], R5 ;  /* 0x03163805060075a7 */ /* 0x001064000802017f */
[----:B-1----:R-:W-:Y:S05]  /*fc60*/  @!P1 NANOSLEEP.SYNCS 0x989680 ;  /* 0x009896800000995d */ /* 0x002fea0003900000 */
[----:B------:R-:W1:Y:S02]  /*fc70*/  @!P1 SYNCS.PHASECHK.TRANS64 P1, [R6+URZ+0x31638], R5 ;  /* 0x03163805060095a7 */ /* 0x000e64000802007f */
[----:B-1----:R-:W-:Y:S05]  /*fc80*/  @!P1 BRA `(.L_x_597) ;  /* 0xfffffffc00f09947 */ /* 0x002fea000383ffff */
[----:B------:R-:W-:Y:S05]  /*fc90*/  BRA `(.L_x_610) ;  /* 0xfffffff000147947 */ /* 0x000fea000383ffff */
.L_x_599:
[----:B------:R-:W-:-:S07]  /*fca0*/  SHF.L.U32 R2, R4, 0x1f, RZ ;  /* 0x0000001f04027819 */ /* 0x000fce00000006ff */
.L_x_611:
[----:B0-----:R0:W1:Y:S02]  /*fcb0*/  SYNCS.PHASECHK.TRANS64.TRYWAIT P1, [R20+URZ+0x31620], R2 ;  /* 0x03162002140075a7 */ /* 0x001064000802017f */
[----:B-1----:R-:W-:Y:S05]  /*fcc0*/  @!P1 NANOSLEEP.SYNCS 0x989680 ;  /* 0x009896800000995d */ /* 0x002fea0003900000 */
[----:B------:R-:W1:Y:S02]  /*fcd0*/  @!P1 SYNCS.PHASECHK.TRANS64 P1, [R20+URZ+0x31620], R2 ;  /* 0x03162002140095a7 */ /* 0x000e64000802007f */
[----:B-1----:R-:W-:Y:S05]  /*fce0*/  @!P1 BRA `(.L_x_611) ;  /* 0xfffffffc00f09947 */ /* 0x002fea000383ffff */
[----:B------:R-:W-:Y:S05]  /*fcf0*/  BRA `(.L_x_612) ;  /* 0xfffffff000d07947 */ /* 0x000fea000383ffff */
.L_x_602:
[----:B0-----:R0:W1:Y:S02]  /*fd00*/  SYNCS.PHASECHK.TRANS64.TRYWAIT P1, [R6+URZ+0x31638], R16 ;  /* 0x03163810060075a7 */ /* 0x001064000802017f */
[----:B-1----:R-:W-:Y:S05]  /*fd10*/  @!P1 NANOSLEEP.SYNCS 0x989680 ;  /* 0x009896800000995d */ /* 0x002fea0003900000 */
[----:B------:R-:W1:Y:S02]  /*fd20*/  @!P1 SYNCS.PHASECHK.TRANS64 P1, [R6+URZ+0x31638], R16 ;  /* 0x03163810060095a7 */ /* 0x000e64000802007f */
[----:B-1----:R-:W-:Y:S05]  /*fd30*/  @!P1 BRA `(.L_x_602) ;  /* 0xfffffffc00f09947 */ /* 0x002fea000383ffff */
[----:B------:R-:W-:Y:S05]  /*fd40*/  BRA `(.L_x_613) ;  /* 0xfffffff400f07947 */ /* 0x000fea000383ffff */
.L_x_605:
[----:B---3--:R3:W4:Y:S02]  /*fd50*/  SYNCS.PHASECHK.TRANS64.TRYWAIT P0, [R5+URZ], R0 ;  /* 0x00000000050075a7 */ /* 0x008724000800017f */
[----:B----4-:R-:W-:Y:S05]  /*fd60*/  @!P0 NANOSLEEP.SYNCS 0x989680 ;  /* 0x009896800000895d */ /* 0x010fea0003900000 */
[----:B------:R-:W4:Y:S02]  /*fd70*/  @!P0 SYNCS.PHASECHK.TRANS64 P0, [R5+URZ], R0 ;  /* 0x00000000050085a7 */ /* 0x000f24000800007f */
[----:B----4-:R-:W-:Y:S05]  /*fd80*/  @!P0 BRA `(.L_x_605) ;  /* 0xfffffffc00f08947 */ /* 0x010fea000383ffff */
[----:B------:R-:W-:Y:S05]  /*fd90*/  BRA `(.L_x_614) ;  /* 0xfffffffc00147947 */ /* 0x000fea000383ffff */
.L_x_606:
[----:B---3--:R3:W4:Y:S02]  /*fda0*/  SYNCS.PHASECHK.TRANS64.TRYWAIT P0, [R3+URZ], R0 ;  /* 0x00000000030075a7 */ /* 0x008724000800017f */
[----:B----4-:R-:W-:Y:S05]  /*fdb0*/  @!P0 NANOSLEEP.SYNCS 0x989680 ;  /* 0x009896800000895d */ /* 0x010fea0003900000 */
[----:B------:R-:W4:Y:S02]  /*fdc0*/  @!P0 SYNCS.PHASECHK.TRANS64 P0, [R3+URZ], R0 ;  /* 0x00000000030085a7 */ /* 0x000f24000800007f */
[----:B----4-:R-:W-:Y:S05]  /*fdd0*/  @!P0 BRA `(.L_x_606) ;  /* 0xfffffffc00f08947 */ /* 0x010fea000383ffff */
[----:B------:R-:W-:Y:S05]  /*fde0*/  BRA `(.L_x_615) ;  /* 0xfffffffc00247947 */ /* 0x000fea000383ffff */
.L_x_616:
        /* <DEDUP_REMOVED lines=9> */
.L_x_2203:


//--------------------- .text._ZN7cutlass13device_kernelIN5flash11enable_sm90INS1_16FlashAttnBwdSm90INS1_25CollectiveMainloopBwdSm90ILi2ELi1ELi1EN4cute5tupleIJNS5_1CILi1EEES8_S8_EEENS6_IJNS7_ILi64EEENS7_ILi80EEENS7_ILi256EEEEEENS_6half_tEfNS_4arch4Sm90ELb0ELb1ELb1ELb1ELb0ELb0ELb1ELb1ELi2ELi1ELi1ELi1ELb0EEENS1_24CollectiveEpilogueBwdGQAISD_fSG_Li256ELb1ELb0EEENS1_19SingleTileSchedulerILb1ELb0ELb0ELi80EEEEEEEEEvNT_6ParamsE --------------------------
	.section	.text._ZN7cutlass13device_kernelIN5flash11enable_sm90INS1_16FlashAttnBwdSm90INS1_25CollectiveMainloopBwdSm90ILi2ELi1ELi1EN4cute5tupleIJNS5_1CILi1EEES8_S8_EEENS6_IJNS7_ILi64EEENS7_ILi80EEENS7_ILi256EEEEEENS_6half_tEfNS_4arch4Sm90ELb0ELb1ELb1ELb1ELb0ELb0ELb1ELb1ELi2ELi1ELi1ELi1ELb0EEENS1_24CollectiveEpilogueBwdGQAISD_fSG_Li256ELb1ELb0EEENS1_19SingleTileSchedulerILb1ELb0ELb0ELi80EEEEEEEEEvNT_6ParamsE,"ax",@progbits
	.align	128
.text._ZN7cutlass13device_kernelIN5flash11enable_sm90INS1_16FlashAttnBwdSm90INS1_25CollectiveMainloopBwdSm90ILi2ELi1ELi1EN4cute5tupleIJNS5_1CILi1EEES8_S8_EEENS6_IJNS7_ILi64EEENS7_ILi80EEENS7_ILi256EEEEEENS_6half_tEfNS_4arch4Sm90ELb0ELb1ELb1ELb1ELb0ELb0ELb1ELb1ELi2ELi1ELi1ELi1ELb0EEENS1_24CollectiveEpilogueBwdGQAISD_fSG_Li256ELb1ELb0EEENS1_19SingleTileSchedulerILb1ELb0ELb0ELi80EEEEEEEEEvNT_6ParamsE:
        .type           _ZN7cutlass13device_kernelIN5flash11enable_sm90INS1_16FlashAttnBwdSm90INS1_25CollectiveMainloopBwdSm90ILi2ELi1ELi1EN4cute5tupleIJNS5_1CILi1EEES8_S8_EEENS6_IJNS7_ILi64EEENS7_ILi80EEENS7_ILi256EEEEEENS_6half_tEfNS_4arch4Sm90ELb0ELb1ELb1ELb1ELb0ELb0ELb1ELb1ELi2ELi1ELi1ELi1ELb0EEENS1_24CollectiveEpilogueBwdGQAISD_fSG_Li256ELb1ELb0EEENS1_19SingleTileSchedulerILb1ELb0ELb0ELi80EEEEEEEEEvNT_6ParamsE,@function
        .size           _ZN7cutlass13device_kernelIN5flash11enable_sm90INS1_16FlashAttnBwdSm90INS1_25CollectiveMainloopBwdSm90ILi2ELi1ELi1EN4cute5tupleIJNS5_1CILi1EEES8_S8_EEENS6_IJNS7_ILi64EEENS7_ILi80EEENS7_ILi256EEEEEENS_6half_tEfNS_4arch4Sm90ELb0ELb1ELb1ELb1ELb0ELb0ELb1ELb1ELi2ELi1ELi1ELi1ELb0EEENS1_24CollectiveEpilogueBwdGQAISD_fSG_Li256ELb1ELb0EEENS1_19SingleTileSchedulerILb1ELb0ELb0ELi80EEEEEEEEEvNT_6ParamsE,(.L_x_2204 - _ZN7cutlass13device_kernelIN5flash11enable_sm90INS1_16FlashAttnBwdSm90INS1_25CollectiveMainloopBwdSm90ILi2ELi1ELi1EN4cute5tupleIJNS5_1CILi1EEES8_S8_EEENS6_IJNS7_ILi64EEENS7_ILi80EEENS7_ILi256EEEEEENS_6half_tEfNS_4arch4Sm90ELb0ELb1ELb1ELb1ELb0ELb0ELb1ELb1ELi2ELi1ELi1ELi1ELb0EEENS1_24CollectiveEpilogueBwdGQAISD_fSG_Li256ELb1ELb0EEENS1_19SingleTileSchedulerILb1ELb0ELb0ELi80EEEEEEEEEvNT_6ParamsE)
        .other          _ZN7cutlass13device_kernelIN5flash11enable_sm90INS1_16FlashAttnBwdSm90INS1_25CollectiveMainloopBwdSm90ILi2ELi1ELi1EN4cute5tupleIJNS5_1CILi1EEES8_S8_EEENS6_IJNS7_ILi64EEENS7_ILi80EEENS7_ILi256EEEEEENS_6half_tEfNS_4arch4Sm90ELb0ELb1ELb1ELb1ELb0ELb0ELb1ELb1ELi2ELi1ELi1ELi1ELb0EEENS1_24CollectiveEpilogueBwdGQAISD_fSG_Li256ELb1ELb0EEENS1_19SingleTileSchedulerILb1ELb0ELb0ELi80EEEEEEEEEvNT_6ParamsE,@"STO_CUDA_ENTRY STV_DEFAULT"
_ZN7cutlass13device_kernelIN5flash11enable_sm90INS1_16FlashAttnBwdSm90INS1_25CollectiveMainloopBwdSm90ILi2ELi1ELi1EN4cute5tupleIJNS5_1CILi1EEES8_S8_EEENS6_IJNS7_ILi64EEENS7_ILi80EEENS7_ILi256EEEEEENS_6half_tEfNS_4arch4Sm90ELb0ELb1ELb1ELb1ELb0ELb0ELb1ELb1ELi2ELi1ELi1ELi1ELb0EEENS1_24CollectiveEpilogueBwdGQAISD_fSG_Li256ELb1ELb0EEENS1_19SingleTileSchedulerILb1ELb0ELb0ELi80EEEEEEEEEvNT_6ParamsE:
        /* <DEDUP_REMOVED lines=24> */
.L_x_618:
[----:B------:R-:W-:Y:S05]  /*0180*/  BSYNC B0 ;  /* 0x0000000000007941 */ /* 0x000fea0003800000 */
.L_x_617:
        /* <DEDUP_REMOVED lines=39> */
.L_x_619:
        /* <DEDUP_REMOVED lines=20> */
.L_x_620:
[----:B------:R-:W-:Y:S01]  /*0540*/  PLOP3.LUT P0, PT, PT, PT, UP0, 0x80, 0x0 ;  /* 0x000000000000781c */ /* 0x000fe20003f0f008 */
[----:B------:R-:W-:Y:S01]  /*0550*/  NOP ;  /* 0x0000000000007918 */ /* 0x000fe20000000000 */
[----:B------:R-:W-:Y:S01]  /*0560*/  BSSY B0, `(.L_x_621) ;  /* 0x0000bc2000007945 */ /* 0x000fe20003800000 */
[----:B------:R-:W-:Y:S01]  /*0570*/  LOP3.LUT R11, R18, 0x7f, RZ, 0xc0, !PT ;  /* 0x0000007f120b7812 */ /* 0x000fe200078ec0ff */
[----:B-1234-:R-:W-:Y:S09]  /*0580*/  BAR.SYNC.DEFER_BLOCKING 0x0 ;  /* 0x0000000000007b1d */ /* 0x01eff20000010000 */
[----:B------:R-:W-:Y:S05]  /*0590*/  @!P0 BRA `(.L_x_622) ;  /* 0x0000009800288947 */ /* 0x000fea0003800000 */
.L_x_623:
        /* <DEDUP_REMOVED lines=15> */
.L_x_624:
        /* <DEDUP_REMOVED lines=11> */
.L_x_626:
[----:B------:R-:W3:Y:S02]  /*0740*/  LDC R0, c[0x0][0x8c4] ;  /* 0x00023100ff007b82 */ /* 0x000ee40000000800 */
.L_x_625:
[----:B-1----:R-:W-:-:S05]  /*0750*/  IMAD R7, R6, 0x50, RZ ;  /* 0x0000005006077824 */ /* 0x002fca00078e02ff */
[----:B---3-5:R-:W-:-:S04]  /*0760*/  ISETP.GE.AND P0, PT, R7, R0, PT ;  /* 0x000000000700720c */ /* 0x028fc80003f06270 */
[----:B--2---:R-:W-:-:S04]  /*0770*/  SEL R236, R9, 0xffffffff, !P0 ;  /* 0xffffffff09ec7807 */ /* 0x004fc80004000000 */
        /* <DEDUP_REMOVED lines=34> */
.L_x_628:
[----:B------:R-:W-:Y:S02]  /*09a0*/  @P1 IMAD.MOV.U32 R2, RZ, RZ, R4 ;  /* 0x000000ffff021224 */ /* 0x000fe400078e0004 */
[----:B------:R-:W-:Y:S01]  /*09b0*/  @P1 IMAD.MOV.U32 R3, RZ, RZ, R9 ;  /* 0x000000ffff031224 */ /* 0x000fe200078e0009 */
[----:B------:R-:W-:Y:S06]  /*09c0*/  @!P2 BRA `(.L_x_629) ;  /* 0x000000000014a947 */ /* 0x000fec0003800000 */
[----:B------:R-:W1:Y:S01]  /*09d0*/  LDC.64 R4, c[0x0][0x788] ;  /* 0x0001e200ff047b82 */ /* 0x000e620000000a00 */
[----:B------:R-:W-:Y:S01]  /*09e0*/  ULDC.64 UR4, c[0x0][0x208] ;  /* 0x0000820000047ab9 */ /* 0x000fe20000000a00 */
[----:B-1----:R-:W-:-:S06]  /*09f0*/  IMAD.WIDE R4, R236, 0x4, R4 ;  /* 0x00000004ec047825 */ /* 0x002fcc00078e0204 */
[----:B------:R1:W5:Y:S01]  /*0a00*/  LDG.E R5, desc[UR4][R4.64] ;  /* 0x0000000404057981 */ /* 0x000362000c1e1900 */
[----:B------:R-:W-:Y:S05]  /*0a10*/  BRA `(.L_x_630) ;  /* 0x0000000000287947 */ /* 0x000fea0003800000 */
.L_x_629:
        /* <DEDUP_REMOVED lines=10> */
.L_x_630:
[----:B-1---5:R-:W-:Y:S01]  /*0ac0*/  VIADD R4, R0, 0x3f ;  /* 0x0000003f00047836 */ /* 0x022fe20000000000 */
[----:B------:R-:W-:Y:S01]  /*0ad0*/  ISETP.GE.AND P2, PT, R6, RZ, PT ;  /* 0x000000ff0600720c */ /* 0x000fe20003f46270 */
[----:B------:R-:W-:Y:S01]  /*0ae0*/  ULDC UR4, c[0x0][0x74c] ;  /* 0x0001d30000047ab9 */ /* 0x000fe20000000800 */
[----:B------:R-:W-:Y:S02]  /*0af0*/  IADD3 R8, R7, R0, -R5 ;  /* 0x0000000007087210 */ /* 0x000fe40007ffe805 */
        /* <DEDUP_REMOVED lines=18> */
.L_x_631:
        /* <DEDUP_REMOVED lines=84> */
[----:B------:R-:W1:Y:S01]  /*1160*/  S2R R4, SR_CgaCtaId ;  /* 0x0000000000047919 */ /* 0x000e620000008800 */
[----:B------:R-:W-:Y:S01]  /*1170*/  MOV R17, 0x400 ;  /* 0x0000040000117802 */ /* 0x000fe20000000f00 */
[----:B------:R-:W-:Y:S01]  /*1180*/  VIADD R18, R18, 0xffffff80 ;  /* 0xffffff8012127836 */ /* 0x000fe20000000000 */
[----:B------:R-:W-:-:S04]  /*1190*/  SHF.L.U32 R14, RZ, 0x1f, RZ ;  /* 0x0000001fff0e7819 */ /* 0x000fc800000006ff */
[----:B------:R-:W-:-:S04]  /*11a0*/  SHF.R.S32.HI R7, RZ, 0x1f, R18 ;  /* 0x0000001fff077819 */ /* 0x000fc80000011412 */
[CC--:B------:R-:W-:Y:S02]  /*11b0*/  LEA.HI R10, R7.reuse, R18.reuse, RZ, 0x5 ;  /* 0x00000012070a7211 */ /* 0x0c0fe400078f28ff */
[CC--:B------:R-:W-:Y:S02]  /*11c0*/  LEA.HI R12, R7.reuse, R18.reuse, RZ, 0x4 ;  /* 0x00000012070c7211 */ /* 0x0c0fe400078f20ff */
[----:B-1----:R-:W-:Y:S02]  /*11d0*/  LEA R17, R4, R17, 0x18 ;  /* 0x0000001104117211 */ /* 0x002fe400078ec0ff */
[----:B------:R-:W-:Y:S02]  /*11e0*/  LEA.HI R4, R7, R18, RZ, 0x7 ;  /* 0x0000001207047211 */ /* 0x000fe400078f38ff */
[----:B------:R-:W1:Y:S02]  /*11f0*/  SYNCS.PHASECHK.TRANS64.TRYWAIT P0, [R17+URZ+0x31800], R14 ;  /* 0x0318000e110075a7 */ /* 0x000e64000800017f */
[----:B------:R-:W-:-:S05]  /*1200*/  SHF.R.S32.HI R8, RZ, 0x7, R4 ;  /* 0x00000007ff087819 */ /* 0x000fca0000011404 */
[----:B------:R2:W3:Y:S02]  /*1210*/  SHFL.IDX PT, R9, R8, RZ, 0x1f ;  /* 0x00001fff08097589 */ /* 0x0004e400000e0000 */
[----:B-123--:R-:W-:Y:S05]  /*1220*/  @P0 BRA `(.L_x_633) ;  /* 0x0000000000080947 */ /* 0x00efea0003800000 */
[----:B------:R-:W1:Y:S02]  /*1230*/  SYNCS.PHASECHK.TRANS64.TRYWAIT P0, [R17+URZ+0x31800], R14 ;  /* 0x0318000e110075a7 */ /* 0x000e64000800017f */
[----:B-1----:R-:W-:Y:S05]  /*1240*/  @!P0 BRA `(.L_x_634) ;  /* 0x000000ac00d48947 */ /* 0x002fea0003800000 */
.L_x_633:
[----:B------:R-:W2:Y:S01]  /*1250*/  LDL R7, [R1] ;  /* 0x0000000001077983 */ /* 0x000ea20000100800 */
[----:B------:R-:W-:Y:S01]  /*1260*/  LOP3.LUT R15, R12, 0xffffff0, RZ, 0xc0, !PT ;  /* 0x0ffffff00c0f7812 */ /* 0x000fe200078ec0ff */
[----:B------:R-:W3:Y:S01]  /*1270*/  S2UR UR4, SR_CTAID.Y ;  /* 0x00000000000479c3 */ /* 0x000ee20000002600 */
[--C-:B------:R-:W-:Y:S01]  /*1280*/  SHF.R.S32.HI R12, RZ, 0x5, R10.reuse ;  /* 0x00000005ff0c7819 */ /* 0x100fe2000001140a */
[----:B------:R-:W-:Y:S01]  /*1290*/  IMAD R16, R6, -0x50, RZ ;  /* 0xffffffb006107824 */ /* 0x000fe200078e02ff */
[----:B------:R-:W-:Y:S01]  /*12a0*/  SHF.R.S32.HI R13, RZ, 0x1f, R10 ;  /* 0x0000001fff0d7819 */ /* 0x000fe2000001140a */
[----:B------:R-:W-:Y:S01]  /*12b0*/  IMAD.IADD R15, R18, 0x1, -R15 ;  /* 0x00000001120f7824 */ /* 0x000fe200078e0a0f */
[----:B------:R-:W-:Y:S01]  /*12c0*/  SEL R229, R236, RZ, !P1 ;  /* 0x000000ffece57207 */ /* 0x000fe20004800000 */
[----:B------:R-:W-:Y:S01]  /*12d0*/  IMAD.IADD R230, R5, 0x1, -R0 ;  /* 0x0000000105e67824 */ /* 0x000fe200078e0a00 */
[----:B------:R-:W-:Y:S01]  /*12e0*/  LEA.HI R13, R13, R12, RZ, 0x2 ;  /* 0x0000000c0d0d7211 */ /* 0x000fe200078f10ff */
[----:B------:R-:W4:Y:S01]  /*12f0*/  LDC.64 R20, c[0x0][0x2d8] ;  /* 0x0000b600ff147b82 */ /* 0x000f220000000a00 */
[----:B-1----:R-:W-:Y:S01]  /*1300*/  IMAD R14, R8, 0x40, R15 ;  /* 0x00000040080e7824 */ /* 0x002fe200078e020f */
[----:B------:R-:W-:-:S02]  /*1310*/  CS2R R214, SRZ ;  /* 0x0000000000d67805 */ /* 0x000fc4000001ff00 */
[----:B------:R-:W-:Y:S01]  /*1320*/  LOP3.LUT R13, R13, 0xfffffc, RZ, 0xc0, !PT ;  /* 0x00fffffc0d0d7812 */ /* 0x000fe200078ec0ff */
[----:B------:R-:W-:Y:S01]  /*1330*/  IMAD.IADD R5, R16, 0x1, R5 ;  /* 0x0000000110057824 */ /* 0x000fe200078e0205 */
[----:B------:R-:W-:Y:S02]  /*1340*/  CS2R R212, SRZ ;  /* 0x0000000000d47805 */ /* 0x000fe4000001ff00 */
[----:B------:R-:W-:Y:S02]  /*1350*/  CS2R R210, SRZ ;  /* 0x0000000000d27805 */ /* 0x000fe4000001ff00 */
[----:B------:R-:W-:Y:S01]  /*1360*/  CS2R R208, SRZ ;  /* 0x0000000000d07805 */ /* 0x000fe2000001ff00 */
[----:B------:R-:W-:Y:S01]  /*1370*/  IMAD.IADD R13, R12, 0x1, -R13 ;  /* 0x000000010c0d7824 */ /* 0x000fe200078e0a0d */
[----:B------:R-:W-:Y:S02]  /*1380*/  CS2R R206, SRZ ;  /* 0x0000000000ce7805 */ /* 0x000fe4000001ff00 */
[----:B------:R-:W-:-:S02]  /*1390*/  CS2R R204, SRZ ;  /* 0x0000000000cc7805 */ /* 0x000fc4000001ff00 */
[----:B------:R-:W-:Y:S01]  /*13a0*/  CS2R R202, SRZ ;  /* 0x0000000000ca7805 */ /* 0x000fe2000001ff00 */
[----:B------:R-:W-:Y:S01]  /*13b0*/  IMAD R13, R13, 0x10, R14 ;  /* 0x000000100d0d7824 */ /* 0x000fe200078e020e */
[----:B------:R-:W-:Y:S02]  /*13c0*/  CS2R R200, SRZ ;  /* 0x0000000000c87805 */ /* 0x000fe4000001ff00 */
[----:B------:R-:W-:Y:S02]  /*13d0*/  CS2R R198, SRZ ;  /* 0x0000000000c67805 */ /* 0x000fe4000001ff00 */
[----:B------:R-:W-:Y:S01]  /*13e0*/  CS2R R196, SRZ ;  /* 0x0000000000c47805 */ /* 0x000fe2000001ff00 */
[----:B---3--:R-:W-:Y:S01]  /*13f0*/  USHF.R.S32.HI UR5, URZ, 0x1f, UR4 ;  /* 0x0000001f3f057899 */ /* 0x008fe20008011404 */
[----:B------:R-:W-:Y:S01]  /*1400*/  IMAD.SHL.U32 R6, R13, 0x8, RZ ;  /* 0x000000080d067824 */ /* 0x000fe200078e00ff */
[----:B------:R-:W-:Y:S02]  /*1410*/  CS2R R194, SRZ ;  /* 0x0000000000c27805 */ /* 0x000fe4000001ff00 */
[----:B------:R-:W-:-:S02]  /*1420*/  CS2R R192, SRZ ;  /* 0x0000000000c07805 */ /* 0x000fc4000001ff00 */
[----:B------:R-:W-:Y:S02]  /*1430*/  CS2R R190, SRZ ;  /* 0x0000000000be7805 */ /* 0x000fe4000001ff00 */
[----:B------:R-:W-:Y:S02]  /*1440*/  CS2R R188, SRZ ;  /* 0x0000000000bc7805 */ /* 0x000fe4000001ff00 */
[----:B------:R-:W-:Y:S02]  /*1450*/  CS2R R186, SRZ ;  /* 0x0000000000ba7805 */ /* 0x000fe4000001ff00 */
[----:B------:R-:W-:Y:S01]  /*1460*/  CS2R R184, SRZ ;  /* 0x0000000000b87805 */ /* 0x000fe2000001ff00 */
[----:B----4-:R-:W-:Y:S01]  /*1470*/  IMAD R14, R20, UR5, RZ ;  /* 0x00000005140e7c24 */ /* 0x010fe2000f8e02ff */
        /* <DEDUP_REMOVED lines=63> */
[----:B------:R-:W-:Y:S01]  /*1870*/  CS2R R56, SRZ ;  /* 0x0000000000387805 */ /* 0x000fe2000001ff00 */
[----:B------:R-:W-:Y:S01]  /*1880*/  UMOV UR60, URZ ;  /* 0x0000003f003c7c82 */ /* 0x000fe20008000000 */
[----:B--2---:R-:W-:Y:S02]  /*1890*/  R2UR UR6, R7 ;  /* 0x00000000070672ca */ /* 0x004fe400000e0000 */
[----:B------:R-:W-:Y:S02]  /*18a0*/  LOP3.LUT R7, R4, 0xffffff80, RZ, 0xc0, !PT ;  /* 0xffffff8004077812 */ /* 0x000fe400078ec0ff */
[----:B------:R-:W-:-:S03]  /*18b0*/  LEA.HI R4, R8, R8, RZ, 0x1 ;  /* 0x0000000808047211 */ /* 0x000fc600078f08ff */
[----:B------:R-:W-:Y:S01]  /*18c0*/  IMAD.IADD R7, R18, 0x1, -R7 ;  /* 0x0000000112077824 */ /* 0x000fe200078e0a07 */
[----:B------:R-:W-:Y:S02]  /*18d0*/  LOP3.LUT R15, R4, 0x1ffffffe, RZ, 0xc0, !PT ;  /* 0x1ffffffe040f7812 */ /* 0x000fe400078ec0ff */
[----:B------:R-:W-:Y:S01]  /*18e0*/  LEA.HI R4, R9, R9, RZ, 0x1 ;  /* 0x0000000909047211 */ /* 0x000fe200078f08ff */
[C-C-:B------:R-:W-:Y:S01]  /*18f0*/  IMAD R19, R8.reuse, 0x800, R7.reuse ;  /* 0x0000080008137824 */ /* 0x140fe200078e0207 */
[----:B------:R-:W-:Y:S01]  /*1900*/  SHF.R.S32.HI R10, RZ, 0x1f, R7 ;  /* 0x0000001fff0a7819 */ /* 0x000fe20000011407 */
[----:B------:R-:W-:Y:S01]  /*1910*/  IMAD.IADD R15, R8, 0x1, -R15 ;  /* 0x00000001080f7824 */ /* 0x000fe200078e0a0f */
[----:B------:R-:W-:Y:S01]  /*1920*/  LOP3.LUT R4, R4, 0xfffffffe, RZ, 0xc0, !PT ;  /* 0xfffffffe04047812 */ /* 0x000fe200078ec0ff */
[----:B------:R-:W-:Y:S01]  /*1930*/  IMAD.SHL.U32 R19, R19, 0x4, RZ ;  /* 0x0000000413137824 */ /* 0x000fe200078e00ff */
[CC--:B------:R-:W-:Y:S02]  /*1940*/  LEA.HI R8, R10.reuse, R7.reuse, RZ, 0x2 ;  /* 0x000000070a087211 */ /* 0x0c0fe400078f10ff */
[----:B------:R-:W-:Y:S01]  /*1950*/  LEA.HI R10, R10, R7, RZ, 0x5 ;  /* 0x000000070a0a7211 */ /* 0x000fe200078f28ff */
[----:B------:R-:W-:Y:S01]  /*1960*/  IMAD.IADD R4, R9, 0x1, -R4 ;  /* 0x0000000109047824 */ /* 0x000fe200078e0a04 */
[----:B------:R-:W-:-:S02]  /*1970*/  SHF.R.S32.HI R9, RZ, 0x2, R8 ;  /* 0x00000002ff097819 */ /* 0x000fc40000011408 */
[----:B------:R-:W-:Y:S02]  /*1980*/  SHF.R.S32.HI R12, RZ, 0x1f, R8 ;  /* 0x0000001fff0c7819 */ /* 0x000fe40000011408 */
[----:B------:R-:W-:Y:S02]  /*1990*/  LOP3.LUT R8, R8, 0x7ffffffc, RZ, 0xc0, !PT ;  /* 0x7ffffffc08087812 */ /* 0x000fe400078ec0ff */
[----:B------:R-:W-:Y:S02]  /*19a0*/  IADD3 R2, P0, R19, R2, RZ ;  /* 0x0000000213027210 */ /* 0x000fe40007f1e0ff */
[----:B------:R-:W-:Y:S01]  /*19b0*/  LEA.HI R12, R12, R9, RZ, 0x3 ;  /* 0x000000090c0c7211 */ /* 0x000fe200078f18ff */
[----:B------:R-:W-:Y:S01]  /*19c0*/  IMAD.IADD R8, R7, 0x1, -R8 ;  /* 0x0000000107087824 */ /* 0x000fe200078e0a08 */
[----:B------:R-:W-:Y:S02]  /*19d0*/  SHF.R.S32.HI R7, RZ, 0x1f, R236 ;  /* 0x0000001fff077819 */ /* 0x000fe400000114ec */
[----:B------:R-:W-:Y:S01]  /*19e0*/  LEA.HI.X.SX32 R3, R19, R3, 0x1, P0 ;  /* 0x0000000313037211 */ /* 0x000fe200000f0eff */
[----:B------:R-:W-:Y:S01]  /*19f0*/  IMAD R19, R21, UR4, R14 ;  /* 0x0000000415137c24 */ /* 0x000fe2000f8e020e */
[----:B------:R-:W-:Y:S01]  /*1a00*/  LOP3.LUT R12, R12, 0xfffffff8, RZ, 0xc0, !PT ;  /* 0xfffffff80c0c7812 */ /* 0x000fe200078ec0ff */
[----:B------:R-:W-:Y:S01]  /*1a10*/  IMAD R8, R15, 0x4, R8 ;  /* 0x000000040f087824 */ /* 0x000fe200078e0208 */
[----:B------:R-:W-:Y:S01]  /*1a20*/  SEL R7, R7, RZ, !P1 ;  /* 0x000000ff07077207 */ /* 0x000fe20004800000 */
[----:B------:R-:W-:Y:S01]  /*1a30*/  IMAD.WIDE.U32 R2, R20, UR4, R2 ;  /* 0x0000000414027c25 */ /* 0x000fe2000f8e0002 */
[----:B------:R-:W-:Y:S01]  /*1a40*/  ULDC.64 UR4, c[0x0][0x2e0] ;  /* 0x0000b80000047ab9 */ /* 0x000fe20000000a00 */
[----:B------:R-:W-:-:S02]  /*1a50*/  SHF.R.S32.HI R10, RZ, 0x5, R10 ;  /* 0x00000005ff0a7819 */ /* 0x000fc4000001140a */
[----:B------:R-:W-:Y:S02]  /*1a60*/  IMAD.IADD R9, R9, 0x1, -R12 ;  /* 0x0000000109097824 */ /* 0x000fe400078e0a0c */
[----:B------:R-:W-:Y:S02]  /*1a70*/  IMAD R12, R7, UR4, RZ ;  /* 0x00000004070c7c24 */ /* 0x000fe4000f8e02ff */
[----:B------:R-:W-:Y:S02]  /*1a80*/  IMAD.IADD R3, R3, 0x1, R19 ;  /* 0x0000000103037824 */ /* 0x000fe400078e0213 */
[C---:B------:R-:W-:Y:S02]  /*1a90*/  IMAD R7, R229.reuse, UR5, R12 ;  /* 0x00000005e5077c24 */ /* 0x040fe4000f8e020c */
[----:B------:R-:W-:Y:S01]  /*1aa0*/  IMAD.WIDE.U32 R228, R229, UR4, R2 ;  /* 0x00000004e5e47c25 */ /* 0x000fe2000f8e0002 */
[----:B------:R-:W-:-:S03]  /*1ab0*/  ULOP3.LUT UR4, UR6, 0x1, URZ, 0xfc, !UPT ;  /* 0x0000000106047892 */ /* 0x000fc6000f8efc3f */
[----:B------:R-:W-:Y:S01]  /*1ac0*/  IMAD.SHL.U32 R233, R8, 0x2, RZ ;  /* 0x0000000208e97824 */ /* 0x000fe200078e00ff */
[----:B------:R-:W-:Y:S01]  /*1ad0*/  IADD3 R8, -R0, 0x1, R5 ;  /* 0x0000000100087810 */ /* 0x000fe20007ffe105 */
[----:B------:R-:W-:Y:S02]  /*1ae0*/  IMAD R18, R10, 0x10, R9 ;  /* 0x000000100a127824 */ /* 0x000fe400078e0209 */
[--C-:B------:R-:W-:Y:S02]  /*1af0*/  IMAD.IADD R232, R5, 0x1, -R233.reuse ;  /* 0x0000000105e87824 */ /* 0x100fe400078e0ae9 */
[----:B------:R-:W-:Y:S02]  /*1b00*/  IMAD.IADD R231, R8, 0x1, -R233 ;  /* 0x0000000108e77824 */ /* 0x000fe400078e0ae9 */
[----:B------:R-:W-:Y:S02]  /*1b10*/  IMAD.MOV.U32 R3, RZ, RZ, R11 ;  /* 0x000000ffff037224 */ /* 0x000fe400078e000b */
[----:B------:R-:W-:-:S02]  /*1b20*/  IMAD.MOV.U32 R19, RZ, RZ, RZ ;  /* 0x000000ffff137224 */ /* 0x000fc400078e00ff */
[----:B------:R-:W-:Y:S02]  /*1b30*/  IMAD.U32 R235, RZ, RZ, UR4 ;  /* 0x00000004ffeb7e24 */ /* 0x000fe4000f8e00ff */
[----:B------:R-:W-:Y:S02]  /*1b40*/  IMAD.MOV.U32 R2, RZ, RZ, RZ ;  /* 0x000000ffff027224 */ /* 0x000fe400078e00ff */
[----:B------:R-:W-:Y:S02]  /*1b50*/  IMAD R0, R6, 0x2, R17 ;  /* 0x0000000206007824 */ /* 0x000fe400078e0211 */
[----:B------:R-:W-:Y:S02]  /*1b60*/  IMAD.IADD R233, R16, 0x1, -R233 ;  /* 0x0000000110e97824 */ /* 0x000fe400078e0ae9 */
[----:B------:R-:W-:-:S07]  /*1b70*/  IMAD.IADD R234, R229, 0x1, R7 ;  /* 0x00000001e5ea7824 */ /* 0x000fce00078e0207 */
.L_x_653:
[----:B------:R-:W-:-:S13]  /*1b80*/  R2UR UR4, R235 ;  /* 0x00000000eb0472ca */ /* 0x000fda00000e0000 */
[----:B------:R-:W-:-:S06]  /*1b90*/  UISETP.NE.AND UP0, UPT, UR4, 0x3, UPT ;  /* 0x000000030400788c */ /* 0x000fcc000bf05270 */
[----:B------:R-:W-:-:S13]  /*1ba0*/  PLOP3.LUT P0, PT, PT, PT, UP0, 0x40, 0x0 ;  /* 0x000000000000781c */ /* 0x000fda0003f0e808 */
[----:B-1----:R-:W-:Y:S05]  /*1bb0*/  @P0 BRA `(.L_x_635) ;  /* 0x0000000000040947 */ /* 0x002fea0003800000 */
[----:B------:R-:W-:Y:S01]  /*1bc0*/  BPT.TRAP 0x1 ;  /* 0x000000040000795c */ /* 0x000fe20000300000 */
.L_x_635:
[----:B------:R-:W-:Y:S01]  /*1bd0*/  PLOP3.LUT P1, PT, PT, PT, UP0, 0x40, 0x0 ;  /* 0x000000000000781c */ /* 0x000fe20003f2e808 */
[----:B------:R-:W-:Y:S01]  /*1be0*/  IMAD R16, R2, 0x8, R17 ;  /* 0x0000000802107824 */ /* 0x000fe200078e0211 */
[----:B------:R-:W-:-:S04]  /*1bf0*/  SHF.L.U32 R9, R19, 0x1f, RZ ;  /* 0x0000001f13097819 */ /* 0x000fc800000006ff */
[----:B------:R1:W2:Y:S07]  /*1c00*/  SYNCS.PHASECHK.TRANS64.TRYWAIT P0, [R16+URZ+0x31810], R9 ;  /* 0x03181009100075a7 */ /* 0x0002ae000800017f */
[----:B------:R-:W-:Y:S05]  /*1c10*/  @P1 BRA `(.L_x_636) ;  /* 0x0000000000041947 */ /* 0x000fea0003800000 */
[----:B------:R-:W-:Y:S01]  /*1c20*/  BPT.TRAP 0x1 ;  /* 0x000000040000795c */ /* 0x000fe20000300000 */
.L_x_636:
        /* <DEDUP_REMOVED lines=11> */
.L_x_637:
        /* <DEDUP_REMOVED lines=439> */
.L_x_639:
[----:B------:R-:W-:Y:S01]  /*3850*/  PLOP3.LUT P1, PT, PT, PT, UP0, 0x40, 0x0 ;  /* 0x000000000000781c */ /* 0x000fe20003f2e808 */
[----:B------:R-:W-:-:S05]  /*3860*/  IMAD.U32 R10, RZ, RZ, UR60 ;  /* 0x0000003cff0a7e24 */ /* 0x000fca000f8e00ff */
[----:B------:R-:W-:-:S04]  /*3870*/  SHF.L.U32 R10, R10, 0x1f, RZ ;  /* 0x0000001f0a0a7819 */ /* 0x000fc800000006ff */
[----:B------:R1:W4:Y:S03]  /*3880*/  SYNCS.PHASECHK.TRANS64.TRYWAIT P0, [R17+URZ+0x31830], R10 ;  /* 0x0318300a110075a7 */ /* 0x000326000800017f */
[----:B------:R-:W-:Y:S05]  /*3890*/  @P1 BRA `(.L_x_640) ;  /* 0x0000000000041947 */ /* 0x000fea0003800000 */
[----:B------:R-:W-:Y:S01]  /*38a0*/  BPT.TRAP 0x1 ;  /* 0x000000040000795c */ /* 0x000fe20000300000 */
.L_x_640:
        /* <DEDUP_REMOVED lines=11> */
.L_x_641:
        /* <DEDUP_REMOVED lines=497> */
.L_x_645:
[----:B------:R-:W-:-:S06]  /*5870*/  UISETP.NE.AND UP1, UPT, UR6, 0x1, UPT ;  /* 0x000000010600788c */ /* 0x000fcc000bf25270 */
[----:B------:R-:W-:-:S05]  /*5880*/  PLOP3.LUT P0, PT, PT, PT, UP1, 0x80, 0x0 ;  /* 0x000000000000781c */ /* 0x000fca0003f0f018 */
[----:B------:R-:W-:-:S08]  /*5890*/  @UP1 ULDC UR4, c[0x0][0x754] ;  /* 0x0001d50000041ab9 */ /* 0x000fd00000000800 */
[----:B------:R-:W-:Y:S01]  /*58a0*/  @P0 IMAD.HI.U32 R34, R30, UR4, RZ ;  /* 0x000000041e220c27 */ /* 0x000fe2000f8e00ff */
[----:B------:R-:W-:-:S04]  /*58b0*/  @UP1 ULDC UR4, c[0x0][0x758] ;  /* 0x0001d60000041ab9 */ /* 0x000fc80000000800 */
[----:B------:R-:W-:-:S07]  /*58c0*/  @P0 SHF.R.U32.HI R30, RZ, UR4, R34 ;  /* 0x00000004ff1e0c19 */ /* 0x000fce0008011622 */
.L_x_646:
[----:B------:R-:W-:Y:S05]  /*58d0*/  BSYNC B1 ;  /* 0x0000000000017941 */ /* 0x000fea0003800000 */
.L_x_644:
[----:B------:R-:W-:-:S05]  /*58e0*/  IMAD R30, R30, UR6, R233 ;  /* 0x000000061e1e7c24 */ /* 0x000fca000f8e02e9 */
[----:B------:R-:W-:Y:S02]  /*58f0*/  VIMNMX R37, R37, R30, !PT ;  /* 0x0000001e25257248 */ /* 0x000fe40007fe0100 */
[----:B------:R-:W-:-:S07]  /*5900*/  VIADDMNMX R225, R30, UR6, R225, PT ;  /* 0x000000061ee17c46 */ /* 0x000fce000b8001e1 */
.L_x_643:
        /* <DEDUP_REMOVED lines=17> */
.L_x_649:
[----:B------:R-:W-:-:S06]  /*5a20*/  UISETP.NE.AND UP1, UPT, UR6, 0x1, UPT ;  /* 0x000000010600788c */ /* 0x000fcc000bf25270 */
[----:B------:R-:W-:-:S05]  /*5a30*/  PLOP3.LUT P0, PT, PT, PT, UP1, 0x80, 0x0 ;  /* 0x000000000000781c */ /* 0x000fca0003f0f018 */
[----:B------:R-:W-:-:S08]  /*5a40*/  @UP1 ULDC UR4, c[0x0][0x754] ;  /* 0x0001d50000041ab9 */ /* 0x000fd00000000800 */
[----:B------:R-:W-:Y:S01]  /*5a50*/  @P0 IMAD.HI.U32 R32, R30, UR4, RZ ;  /* 0x000000041e200c27 */ /* 0x000fe2000f8e00ff */
[----:B------:R-:W-:-:S04]  /*5a60*/  @UP1 ULDC UR4, c[0x0][0x758] ;  /* 0x0001d60000041ab9 */ /* 0x000fc80000000800 */
[----:B------:R-:W-:-:S07]  /*5a70*/  @P0 SHF.R.U32.HI R30, RZ, UR4, R32 ;  /* 0x00000004ff1e0c19 */ /* 0x000fce0008011620 */
.L_x_650:
[----:B------:R-:W-:Y:S05]  /*5a80*/  BSYNC B1 ;  /* 0x0000000000017941 */ /* 0x000fea0003800000 */
.L_x_648:
[----:B------:R-:W-:-:S05]  /*5a90*/  IMAD R30, R30, UR6, R233 ;  /* 0x000000061e1e7c24 */ /* 0x000fca000f8e02e9 */
[----:B------:R-:W-:Y:S02]  /*5aa0*/  VIMNMX R31, R31, R30, !PT ;  /* 0x0000001e1f1f7248 */ /* 0x000fe40007fe0100 */
[----:B------:R-:W-:-:S07]  /*5ab0*/  VIADDMNMX R224, R30, UR6, R224, PT ;  /* 0x000000061ee07c46 */ /* 0x000fce000b8001e0 */
.L_x_647:
        /* <DEDUP_REMOVED lines=40> */
[----:B-1----:R-:W-:Y:S01]  /*5d40*/  FSEL R41, R11, -INF , !P3 ;  /* 0xff8000000b297808 */ /* 0x002fe20005800000 */
[--C-:B--2---:R-:W-:Y:S01]  /*5d50*/  FFMA.FTZ R30, R30, UR4, -R6.reuse ;  /* 0x000000041e1e7c23 */ /* 0x104fe20008010806 */
        /* <DEDUP_REMOVED lines=12> */
[----:B---3--:R-:W-:Y:S01]  /*5e20*/  FFMA.FTZ R226, R226, UR4, -R5 ;  /* 0x00000004e2e27c23 */ /* 0x008fe20008010805 */
        /* <DEDUP_REMOVED lines=20> */
[----:B------:R-:W-:Y:S02]  /*5f70*/  P2R R42, PR, RZ, 0x2 ;  /* 0x00000002ff2a7803 */ /* 0x000fe40000000000 */
        /* <DEDUP_REMOVED lines=20> */
[----:B------:R-:W-:-:S02]  /*60c0*/  ISETP.NE.AND P1, PT, R42, RZ, PT ;  /* 0x000000ff2a00720c */ /* 0x000fc40003f25270 */
[----:B------:R-:W1:Y:S01]  /*60d0*/  LDS R42, [R227+0x2c300] ;  /* 0x02c30000e32a7984 */ /* 0x000e620000000800 */
[----:B------:R-:W-:Y:S01]  /*60e0*/  ISETP.GT.AND P6, PT, R31, 0x11, !P6 ;  /* 0x000000111f00780c */ /* 0x000fe200077c4270 */
[----:B------:R-:W-:Y:S01]  /*60f0*/  FFMA.FTZ R37, R37, UR4, -R6 ;  /* 0x0000000425257c23 */ /* 0x000fe20008010806 */
[C---:B------:R-:W-:Y:S01]  /*6100*/  ISETP.GT.AND P1, PT, R31.reuse, 0x20, !P1 ;  /* 0x000000201f00780c */ /* 0x040fe20004f24270 */
[----:B------:R-:W2:Y:S01]  /*6110*/  MUFU.EX2 R225, R225 ;  /* 0x000000e100e17308 */ /* 0x000ea20000000800 */
[C---:B------:R-:W-:Y:S02]  /*6120*/  ISETP.GT.AND P4, PT, R31.reuse, 0x31, !P4 ;  /* 0x000000311f00780c */ /* 0x040fe40006784270 */
[C---:B------:R-:W-:Y:S02]  /*6130*/  ISETP.GT.AND P3, PT, R31.reuse, 0x40, !P3 ;  /* 0x000000401f00780c */ /* 0x040fe40005f64270 */
[----:B------:R-:W-:Y:S02]  /*6140*/  ISETP.GT.AND P2, PT, R31, 0x41, !P2 ;  /* 0x000000411f00780c */ /* 0x000fe40005744270 */
[----:B------:R-:W3:Y:S01]  /*6150*/  LDS R31, [R227+0x2c320] ;  /* 0x02c32000e31f7984 */ /* 0x000ee20000000800 */
        /* <DEDUP_REMOVED lines=18> */
[----:B------:R-:W1:Y:S01]  /*6280*/  MUFU.EX2 R221, R30 ;  /* 0x0000001e00dd7308 */ /* 0x000e620000000800 */
[--C-:B---3--:R-:W-:Y:S01]  /*6290*/  FADD.FTZ R46, R46, -R31.reuse ;  /* 0x8000001f2e2e7221 */ /* 0x108fe20000010000 */
        /* <DEDUP_REMOVED lines=9> */
[C---:B--2---:R-:W-:Y:S01]  /*6330*/  F2FP.F16.F32.PACK_AB R31, R226.reuse, R225 ;  /* 0x000000e1e21f723e */ /* 0x044fe200000000ff */
[----:B------:R-:W-:Y:S01]  /*6340*/  FMUL.FTZ R46, R225, R46 ;  /* 0x0000002ee12e7220 */ /* 0x000fe20000410000 */
[----:B------:R-:W-:-:S03]  /*6350*/  FMUL.FTZ R47, R226, R47 ;  /* 0x0000002fe22f7220 */ /* 0x000fc60000410000 */
[----:B------:R-:W-:Y:S01]  /*6360*/  FMUL.FTZ R46, R46, R9 ;  /* 0x000000092e2e7220 */ /* 0x000fe20000410000 */
[C---:B-1----:R-:W-:Y:S01]  /*6370*/  F2FP.F16.F32.PACK_AB R30, R221.reuse, R43 ;  /* 0x0000002bdd1e723e */ /* 0x042fe200000000ff */
[----:B------:R-:W-:Y:S01]  /*6380*/  BAR.SYNC.DEFER_BLOCKING 0x9, 0x100 ;  /* 0x0244000000007b1d */ /* 0x000fe20000010000 */
[----:B------:R-:W-:Y:S01]  /*6390*/  FMUL.FTZ R45, R221, R45 ;  /* 0x0000002ddd2d7220 */ /* 0x000fe20000410000 */
[----:B------:R-:W-:Y:S01]  /*63a0*/  FFMA.FTZ R221, R35, UR4, -R6 ;  /* 0x0000000423dd7c23 */ /* 0x000fe20008010806 */
[----:B------:R-:W-:Y:S01]  /*63b0*/  FMUL.FTZ R43, R43, R44 ;  /* 0x0000002c2b2b7220 */ /* 0x000fe20000410000 */
[----:B------:R-:W-:Y:S01]  /*63c0*/  FMUL.FTZ R47, R47, R10 ;  /* 0x0000000a2f2f7220 */ /* 0x000fe20000410000 */
[----:B------:R-:W-:Y:S01]  /*63d0*/  FFMA.FTZ R10, -R14, R14, 1 ;  /* 0x3f8000000e0a7423 */ /* 0x000fe2000001010e */
[----:B------:R-:W-:Y:S08]  /*63e0*/  MUFU.EX2 R44, R221 ;  /* 0x000000dd002c7308 */ /* 0x000ff00000000800 */
[----:B------:R1:W2:Y:S02]  /*63f0*/  MUFU.EX2 R35, R34 ;  /* 0x0000002200237308 */ /* 0x0002a40000000800 */
[----:B-1----:R-:W-:Y:S01]  /*6400*/  FFMA.FTZ R34, -R20, R20, 1 ;  /* 0x3f80000014227423 */ /* 0x002fe20000010114 */
[----:B------:R1:W-:Y:S01]  /*6410*/  STSM.16.M88.2 [R0+0x2c500], R30 ;  /* 0x02c5001e00007844 */ /* 0x0003e20000000100 */
[----:B--2---:R-:W-:-:S04]  /*6420*/  FMUL.FTZ R20, R35, R52 ;  /* 0x0000003423147220 */ /* 0x004fc80000410000 */
[----:B------:R-:W-:Y:S01]  /*6430*/  FMUL.FTZ R20, R20, R15 ;  /* 0x0000000f14147220 */ /* 0x000fe20000410000 */
[----:B-1----:R-:W-:Y:S01]  /*6440*/  FFMA.FTZ R30, -R8, R8, 1 ;  /* 0x3f800000081e7423 */ /* 0x002fe20000010108 */
[--C-:B------:R-:W-:Y:S01]  /*6450*/  FFMA.FTZ R8, R36, UR4, -R6.reuse ;  /* 0x0000000424087c23 */ /* 0x100fe20008010806 */
[----:B------:R-:W-:Y:S01]  /*6460*/  FFMA.FTZ R31, R39, UR4, -R6 ;  /* 0x00000004271f7c23 */ /* 0x000fe20008010806 */
[----:B------:R-:W-:Y:S01]  /*6470*/  FFMA.FTZ R39, -R12, R12, 1 ;  /* 0x3f8000000c277423 */ /* 0x000fe2000001010c */
[----:B------:R-:W-:Y:S01]  /*6480*/  FMUL.FTZ R12, R44, R49 ;  /* 0x000000312c0c7220 */ /* 0x000fe20000410000 */
[----:B------:R-:W-:Y:S01]  /*6490*/  FMUL.FTZ R45, R45, R30 ;  /* 0x0000001e2d2d7220 */ /* 0x000fe20000410000 */
[----:B------:R-:W-:Y:S01]  /*64a0*/  FFMA.FTZ R30, -R11, R11, 1 ;  /* 0x3f8000000b1e7423 */ /* 0x000fe2000001010b */
[----:B------:R-:W1:Y:S01]  /*64b0*/  MUFU.EX2 R8, R8 ;  /* 0x0000000800087308 */ /* 0x000e620000000800 */
[----:B------:R-:W-:Y:S01]  /*64c0*/  FMUL.FTZ R12, R12, R39 ;  /* 0x000000270c0c7220 */ /* 0x000fe20000410000 */
[----:B------:R-:W-:Y:S01]  /*64d0*/  FMUL.FTZ R11, R41, R48 ;  /* 0x00000030290b7220 */ /* 0x000fe20000410000 */
[----:B------:R-:W-:-:S03]  /*64e0*/  FFMA.FTZ R49, -R24, R24, 1 ;  /* 0x3f80000018317423 */ /* 0x000fc60000010118 */
[----:B------:R-:W-:Y:S01]  /*64f0*/  FMUL.FTZ R11, R11, R30 ;  /* 0x0000001e0b0b7220 */ /* 0x000fe20000410000 */
[----:B------:R-:W-:Y:S01]  /*6500*/  FFMA.FTZ R30, R38, UR4, -R6 ;  /* 0x00000004261e7c23 */ /* 0x000fe20008010806 */
[----:B------:R-:W2:Y:S01]  /*6510*/  MUFU.EX2 R31, R31 ;  /* 0x0000001f001f7308 */ /* 0x000ea20000000800 */
[----:B------:R-:W-:-:S07]  /*6520*/  FFMA.FTZ R6, -R27, R27, 1 ;  /* 0x3f8000001b067423 */ /* 0x000fce000001011b */
[----:B------:R-:W3:Y:S01]  /*6530*/  MUFU.EX2 R39, R32 ;  /* 0x0000002000277308 */ /* 0x000ee20000000800 */
[C---:B-1----:R-:W-:Y:S01]  /*6540*/  FMUL.FTZ R53, R8.reuse, R53 ;  /* 0x0000003508357220 */ /* 0x042fe20000410000 */
[----:B------:R-:W-:Y:S02]  /*6550*/  F2FP.F16.F32.PACK_AB R8, R8, R35 ;  /* 0x000000230808723e */ /* 0x000fe400000000ff */
[----:B------:R-:W-:Y:S01]  /*6560*/  F2FP.F16.F32.PACK_AB R35, R47, R46 ;  /* 0x0000002e2f23723e */ /* 0x000fe200000000ff */
[----:B------:R-:W-:Y:S01]  /*6570*/  FMUL.FTZ R15, R53, R34 ;  /* 0x00000022350f7220 */ /* 0x000fe20000410000 */
[----:B------:R-:W-:Y:S02]  /*6580*/  FFMA.FTZ R34, -R23, R23, 1 ;  /* 0x3f80000017227423 */ /* 0x000fe40000010117 */
[----:B------:R1:W4:Y:S01]  /*6590*/  MUFU.EX2 R32, R37 ;  /* 0x0000002500207308 */ /* 0x0003220000000800 */
[----:B--2---:R-:W-:-:S04]  /*65a0*/  FMUL.FTZ R23, R31, R216 ;  /* 0x000000d81f177220 */ /* 0x004fc80000410000 */
[----:B------:R-:W-:Y:S01]  /*65b0*/  FMUL.FTZ R23, R23, R34 ;  /* 0x0000002217177220 */ /* 0x000fe20000410000 */
[----:B------:R-:W-:Y:S01]  /*65c0*/  FFMA.FTZ R34, -R7, R7, 1 ;  /* 0x3f80000007227423 */ /* 0x000fe20000010107 */
[--C-:B------:R-:W-:Y:S01]  /*65d0*/  FFMA.FTZ R7, R40, UR4, -R5.reuse ;  /* 0x0000000428077c23 */ /* 0x100fe20008010805 */
[----:B------:R-:W2:Y:S01]  /*65e0*/  MUFU.EX2 R30, R30 ;  /* 0x0000001e001e7308 */ /* 0x000ea20000000800 */
[----:B---3--:R-:W-:Y:S01]  /*65f0*/  FMUL.FTZ R27, R39, R220 ;  /* 0x000000dc271b7220 */ /* 0x008fe20000410000 */
[----:B-1----:R-:W-:Y:S01]  /*6600*/  FFMA.FTZ R37, -R28, R28, 1 ;  /* 0x3f8000001c257423 */ /* 0x002fe2000001011c */
[----:B------:R-:W-:Y:S02]  /*6610*/  FMUL.FTZ R34, R43, R34 ;  /* 0x000000222b227220 */ /* 0x000fe40000410000 */
[----:B------:R-:W-:Y:S01]  /*6620*/  FMUL.FTZ R27, R27, R6 ;  /* 0x000000061b1b7220 */ /* 0x000fe20000410000 */
[----:B------:R-:W-:Y:S02]  /*6630*/  FSEL R6, R14, -INF , !P6 ;  /* 0xff8000000e067808 */ /* 0x000fe40007000000 */
[----:B------:R-:W1:Y:S01]  /*6640*/  MUFU.EX2 R7, R7 ;  /* 0x0000000700077308 */ /* 0x000e620000000800 */
[C---:B----4-:R-:W-:Y:S01]  /*6650*/  FMUL.FTZ R28, R32.reuse, R42 ;  /* 0x0000002a201c7220 */ /* 0x050fe20000410000 */
[----:B------:R-:W-:Y:S01]  /*6660*/  F2FP.F16.F32.PACK_AB R32, R32, R39 ;  /* 0x000000272020723e */ /* 0x000fe200000000ff */
[----:B------:R-:W-:Y:S01]  /*6670*/  FFMA.FTZ R36, R6, UR4, -R5 ;  /* 0x0000000406247c23 */ /* 0x000fe20008010805 */
[----:B------:R-:W-:Y:S01]  /*6680*/  FSEL R6, R21, -INF , !P1 ;  /* 0xff80000015067808 */ /* 0x000fe20004800000 */
[----:B------:R-:W-:Y:S01]  /*6690*/  FMUL.FTZ R28, R28, R37 ;  /* 0x000000251c1c7220 */ /* 0x000fe20000410000 */
[----:B------:R-:W-:-:S03]  /*66a0*/  F2FP.F16.F32.PACK_AB R34, R45, R34 ;  /* 0x000000222d22723e */ /* 0x000fc600000000ff */
[----:B------:R-:W3:Y:S01]  /*66b0*/  MUFU.EX2 R36, R36 ;  /* 0x0000002400247308 */ /* 0x000ee20000000800 */
[----:B------:R-:W-:Y:S01]  /*66c0*/  FFMA.FTZ R9, R6, UR4, -R5 ;  /* 0x0000000406097c23 */ /* 0x000fe20008010805 */
[----:B------:R-:W-:Y:S01]  /*66d0*/  FSEL R6, R22, -INF , !P0 ;  /* 0xff80000016067808 */ /* 0x000fe20004000000 */
[C---:B--2---:R-:W-:Y:S01]  /*66e0*/  FMUL.FTZ R24, R30.reuse, R217 ;  /* 0x000000d91e187220 */ /* 0x044fe20000410000 */
[----:B------:R-:W-:-:S03]  /*66f0*/  F2FP.F16.F32.PACK_AB R30, R30, R31 ;  /* 0x0000001f1e1e723e */ /* 0x000fc600000000ff */
[----:B------:R-:W-:Y:S01]  /*6700*/  FFMA.FTZ R38, R6, UR4, -R5 ;  /* 0x0000000406267c23 */ /* 0x000fe20008010805 */
[----:B------:R-:W2:Y:S01]  /*6710*/  MUFU.EX2 R9, R9 ;  /* 0x0000000900097308 */ /* 0x000ea20000000800 */
[----:B------:R-:W-:Y:S01]  /*6720*/  FSEL R6, R25, -INF , !P5 ;  /* 0xff80000019067808 */ /* 0x000fe20006800000 */
[----:B-1----:R-:W-:Y:S01]  /*6730*/  FMUL.FTZ R14, R7, R50 ;  /* 0x00000032070e7220 */ /* 0x002fe20000410000 */
[----:B------:R-:W-:-:S03]  /*6740*/  FMUL.FTZ R24, R24, R49 ;  /* 0x0000003118187220 */ /* 0x000fc60000410000 */
[----:B------:R-:W-:Y:S01]  /*6750*/  FMUL.FTZ R14, R14, R13 ;  /* 0x0000000d0e0e7220 */ /* 0x000fe20000410000 */
[----:B------:R-:W-:Y:S01]  /*6760*/  FFMA.FTZ R43, R6, UR4, -R5 ;  /* 0x00000004062b7c23 */ /* 0x000fe20008010805 */
[----:B------:R-:W-:Y:S02]  /*6770*/  VIADD R13, R17, 0x2c500 ;  /* 0x0002c500110d7836 */ /* 0x000fe40000000000 */
[----:B---3--:R-:W-:Y:S01]  /*6780*/  FMUL.FTZ R37, R36, R51 ;  /* 0x0000003324257220 */ /* 0x008fe20000410000 */
[----:B------:R-:W-:Y:S01]  /*6790*/  FSEL R6, R26, -INF , !P4 ;  /* 0xff8000001a067808 */ /* 0x000fe20006000000 */
[----:B------:R-:W1:Y:S01]  /*67a0*/  MUFU.EX2 R38, R38 ;  /* 0x0000002600267308 */ /* 0x000e620000000800 */
[----:B------:R-:W-:Y:S01]  /*67b0*/  F2FP.F16.F32.PACK_AB R7, R36, R7 ;  /* 0x000000072407723e */ /* 0x000fe200000000ff */
[----:B------:R-:W-:Y:S01]  /*67c0*/  FMUL.FTZ R37, R37, R10 ;  /* 0x0000000a25257220 */ /* 0x000fe20000410000 */
[----:B------:R-:W-:Y:S01]  /*67d0*/  FFMA.FTZ R10, -R21, R21, 1 ;  /* 0x3f800000150a7423 */ /* 0x000fe20000010115 */
[----:B------:R-:W-:Y:S01]  /*67e0*/  SHF.R.U32.HI R21, RZ, 0x4, R13 ;  /* 0x00000004ff157819 */ /* 0x000fe2000001160d */
[--C-:B------:R-:W-:Y:S01]  /*67f0*/  FFMA.FTZ R42, R6, UR4, -R5.reuse ;  /* 0x00000004062a7c23 */ /* 0x100fe20008010805 */
[----:B--2---:R-:W-:Y:S01]  /*6800*/  FMUL.FTZ R13, R9, R54 ;  /* 0x00000036090d7220 */ /* 0x004fe20000410000 */
[C---:B------:R-:W-:Y:S01]  /*6810*/  FSEL R6, R29.reuse, -INF , !P3 ;  /* 0xff8000001d067808 */ /* 0x040fe20005800000 */
[----:B------:R-:W2:Y:S01]  /*6820*/  MUFU.EX2 R43, R43 ;  /* 0x0000002b002b7308 */ /* 0x000ea20000000800 */
[----:B------:R-:W-:Y:S01]  /*6830*/  FFMA.FTZ R29, -R29, R29, 1 ;  /* 0x3f8000001d1d7423 */ /* 0x000fe2000001011d */
[----:B------:R-:W-:Y:S01]  /*6840*/  FMUL.FTZ R13, R13, R10 ;  /* 0x0000000a0d0d7220 */ /* 0x000fe20000410000 */
[----:B------:R-:W-:Y:S01]  /*6850*/  LOP3.LUT R10, R21, 0x3fff, RZ, 0xc0, !PT ;  /* 0x00003fff150a7812 */ /* 0x000fe200078ec0ff */
[----:B------:R-:W-:Y:S01]  /*6860*/  FFMA.FTZ R21, R6, UR4, -R5 ;  /* 0x0000000406157c23 */ /* 0x000fe20008010805 */
[----:B------:R-:W-:-:S02]  /*6870*/  FSEL R6, R33, -INF , !P2 ;  /* 0xff80000021067808 */ /* 0x000fc40005000000 */
[----:B------:R-:W-:Y:S01]  /*6880*/  LOP3.LUT R10, R10, 0x80000, RZ, 0xfc, !PT ;  /* 0x000800000a0a7812 */ /* 0x000fe200078efcff */
[----:B------:R-:W3:Y:S01]  /*6890*/  MUFU.EX2 R42, R42 ;  /* 0x0000002a002a7308 */ /* 0x000ee20000000800 */
[----:B-1----:R-:W-:Y:S01]  /*68a0*/  F2FP.F16.F32.PACK_AB R9, R38, R9 ;  /* 0x000000092609723e */ /* 0x002fe200000000ff */
[----:B------:R-:W-:Y:S01]  /*68b0*/  FFMA.FTZ R6, R6, UR4, -R5 ;  /* 0x0000000406067c23 */ /* 0x000fe20008010805 */
[----:B------:R-:W-:Y:S01]  /*68c0*/  FMUL.FTZ R40, R38, R55 ;  /* 0x0000003726287220 */ /* 0x000fe20000410000 */
[----:B------:R-:W-:Y:S01]  /*68d0*/  VIADD R5, R10, 0x80 ;  /* 0x000000800a057836 */ /* 0x000fe20000000000 */
[----:B------:R-:W-:Y:S01]  /*68e0*/  F2FP.F16.F32.PACK_AB R36, R12, R11 ;  /* 0x0000000b0c24723e */ /* 0x000fe200000000ff */
[----:B------:R-:W-:Y:S01]  /*68f0*/  VIADD R49, R10, 0x180 ;  /* 0x000001800a317836 */ /* 0x000fe20000000000 */
[----:B------:R-:W-:Y:S01]  /*6900*/  F2FP.F16.F32.PACK_AB R37, R37, R14 ;  /* 0x0000000e2525723e */ /* 0x000fe200000000ff */
[----:B------:R1:W4:Y:S01]  /*6910*/  MUFU.EX2 R48, R6 ;  /* 0x0000000600307308 */ /* 0x0003220000000800 */
[----:B------:R-:W-:Y:S01]  /*6920*/  R2UR UR4, R5 ;  /* 0x00000000050472ca */ /* 0x000fe200000e0000 */
[----:B------:R-:W-:Y:S01]  /*6930*/  FFMA.FTZ R5, -R22, R22, 1 ;  /* 0x3f80000016057423 */ /* 0x000fe20000010116 */
[C---:B------:R-:W-:Y:S01]  /*6940*/  VIADD R22, R10.reuse, 0x100 ;  /* 0x000001000a167836 */ /* 0x040fe20000000000 */
[----:B------:R-:W-:Y:S01]  /*6950*/  F2FP.F16.F32.PACK_AB R12, R15, R20 ;  /* 0x000000140f0c723e */ /* 0x000fe200000000ff */
[----:B------:R-:W-:-:S02]  /*6960*/  VIADD R15, R10, 0x30 ;  /* 0x000000300a0f7836 */ /* 0x000fc40000000000 */
[----:B------:R-:W-:Y:S01]  /*6970*/  FMUL.FTZ R40, R40, R5 ;  /* 0x0000000528287220 */ /* 0x000fe20000410000 */
[----:B--2---:R-:W-:Y:S01]  /*6980*/  FMUL.FTZ R5, R43, R218 ;  /* 0x000000da2b057220 */ /* 0x004fe20000410000 */
[----:B------:R-:W2:Y:S01]  /*6990*/  MUFU.EX2 R21, R21 ;  /* 0x0000001500157308 */ /* 0x000ea20000000800 */
[----:B-1----:R-:W-:Y:S01]  /*69a0*/  FFMA.FTZ R6, -R33, R33, 1 ;  /* 0x3f80000021067423 */ /* 0x002fe20000010121 */
[----:B---3--:R-:W-:Y:S01]  /*69b0*/  F2FP.F16.F32.PACK_AB R31, R42, R43 ;  /* 0x0000002b2a1f723e */ /* 0x008fe200000000ff */
[----:B------:R-:W-:Y:S01]  /*69c0*/  VIADD R20, R10, 0xb0 ;  /* 0x000000b00a147836 */ /* 0x000fe20000000000 */
[----:B------:R-:W-:Y:S01]  /*69d0*/  R2UR UR5, R22 ;  /* 0x00000000160572ca */ /* 0x000fe200000e0000 */
[----:B------:R-:W-:Y:S01]  /*69e0*/  FFMA.FTZ R22, -R25, R25, 1 ;  /* 0x3f80000019167423 */ /* 0x000fe20000010119 */
[----:B------:R-:W-:Y:S01]  /*69f0*/  FFMA.FTZ R25, -R26, R26, 1 ;  /* 0x3f8000001a197423 */ /* 0x000fe2000001011a */
[----:B------:R-:W-:Y:S01]  /*6a00*/  FMUL.FTZ R26, R42, R219 ;  /* 0x000000db2a1a7220 */ /* 0x000fe20000410000 */
[----:B------:R-:W-:Y:S01]  /*6a10*/  F2FP.F16.F32.PACK_AB R13, R40, R13 ;  /* 0x0000000d280d723e */ /* 0x000fe200000000ff */
[----:B----4-:R-:W-:Y:S01]  /*6a20*/  FMUL.FTZ R223, R48, R223 ;  /* 0x000000df30df7220 */ /* 0x010fe20000410000 */
[----:B------:R-:W-:Y:S01]  /*6a30*/  FMUL.FTZ R5, R5, R22 ;  /* 0x0000001605057220 */ /* 0x000fe20000410000 */
[----:B------:R-:W-:-:S02]  /*6a40*/  IMAD R22, R4, 0x2000, R17 ;  /* 0x0000200004167824 */ /* 0x000fc400078e0211 */
[----:B------:R-:W-:Y:S01]  /*6a50*/  FMUL.FTZ R26, R26, R25 ;  /* 0x000000191a1a7220 */ /* 0x000fe20000410000 */
[----:B------:R-:W-:Y:S01]  /*6a60*/  FMUL.FTZ R50, R223, R6 ;  /* 0x00000006df327220 */ /* 0x000fe20000410000 */
[----:B------:R-:W-:Y:S01]  /*6a70*/  F2FP.F16.F32.PACK_AB R6, R44, R41 ;  /* 0x000000292c06723e */ /* 0x000fe200000000ff */
[----:B------:R-:W-:Y:S01]  /*6a80*/  UMOV UR10, UR4 ;  /* 0x00000004000a7c82 */ /* 0x000fe20008000000 */
[----:B------:R-:W-:Y:S01]  /*6a90*/  R2UR UR58, R10 ;  /* 0x000000000a3a72ca */ /* 0x000fe200000e0000 */
[----:B--2---:R-:W-:Y:S01]  /*6aa0*/  FMUL.FTZ R222, R21, R222 ;  /* 0x000000de15de7220 */ /* 0x004fe20000410000 */
        /* <DEDUP_REMOVED lines=12> */
[----:B-1----:R-:W-:Y:S02]  /*6b70*/  F2FP.F16.F32.PACK_AB R6, R24, R23 ;  /* 0x000000171806723e */ /* 0x002fe400000000ff */
[----:B------:R-:W-:Y:S01]  /*6b80*/  R2UR UR56, R216 ;  /* 0x00000000d83872ca */ /* 0x000fe200000e0000 */
[----:B------:R1:W-:Y:S06]  /*6b90*/  MEMBAR.ALL.CTA ;  /* 0x0000000000007992 */ /* 0x0003ec0000008000 */
[----:B-1----:R-:W1:Y:S01]  /*6ba0*/  FENCE.VIEW.ASYNC.S ;  /* 0x00000000000073c6 */ /* 0x002e620000000000 */
[----:B------:R-:W-:Y:S01]  /*6bb0*/  F2FP.F16.F32.PACK_AB R7, R26, R5 ;  /* 0x000000051a07723e */ /* 0x000fe200000000ff */
[----:B------:R-:W-:Y:S01]  /*6bc0*/  VIADD R5, R10, 0x200 ;  /* 0x000002000a057836 */ /* 0x000fe20000000000 */
[----:B------:R-:W-:Y:S01]  /*6bd0*/  F2FP.F16.F32.PACK_AB R24, R28, R27 ;  /* 0x0000001b1c18723e */ /* 0x000fe200000000ff */
[----:B------:R-:W-:Y:S01]  /*6be0*/  UMOV UR18, UR6 ;  /* 0x0000000600127c82 */ /* 0x000fe20008000000 */
[----:B--2---:R-:W-:Y:S01]  /*6bf0*/  MOV R8, UR58 ;  /* 0x0000003a00087c02 */ /* 0x004fe20008000f00 */
        /* <DEDUP_REMOVED lines=224> */
[----:B------:R-:W-:-:S02]  /*7a00*/  VIADD R8, R216, 0x480 ;  /* 0x00000480d8087836 */ /* 0x000fc40000000000 */
[----:B------:R-:W-:-:S10]  /*7a10*/  IMAD.SHL.U32 R9, R3, 0x4000, RZ ;  /* 0x0000400003097824 */ /* 0x000fd400078e00ff */
        /* <DEDUP_REMOVED lines=21> */
[----:B------:R-:W-:Y:S02]  /*7b70*/  R2UR UR28, R8 ;  /* 0x00000000081c72ca */ /* 0x000fe400000e0000 */
        /* <DEDUP_REMOVED lines=199> */
.L_x_651:
        /* <DEDUP_REMOVED lines=113> */
.L_x_652:
        /* <DEDUP_REMOVED lines=94> */
.L_x_632:
        /* <DEDUP_REMOVED lines=17> */
[----:B------:R5:W2:Y:S07]  /*95f0*/  @P0 LDG.E R3, desc[UR4][R2.64] ;  /* 0x0000000402030981 */ /* 0x000aae000c1e1900 */
[----:B------:R-:W-:Y:S01]  /*9600*/  BAR.SYNC.DEFER_BLOCKING 0x1, 0x100 ;  /* 0x0044000000007b1d */ /* 0x000fe20000010000 */
[----:B----4-:R-:W-:Y:S01]  /*9610*/  ISETP.NE.AND P1, PT, R0, 0x1, PT ;  /* 0x000000010000780c */ /* 0x010fe20003f25270 */
[----:B------:R-:W-:-:S06]  /*9620*/  VIADD R23, R22, 0xffffff80 ;  /* 0xffffff8016177836 */ /* 0x000fcc0000000000 */
[----:B------:R-:W4:Y:S01]  /*9630*/  S2UR UR5, SR_CgaCtaId ;  /* 0x00000000000579c3 */ /* 0x000f220000008800 */
[----:B------:R-:W-:Y:S01]  /*9640*/  SHF.R.S32.HI R0, RZ, 0x1f, R23 ;  /* 0x0000001fff007819 */ /* 0x000fe20000011417 */
[----:B------:R-:W-:Y:S01]  /*9650*/  UMOV UR4, 0x400 ;  /* 0x0000040000047882 */ /* 0x000fe20000000000 */
[----:B------:R-:W-:Y:S02]  /*9660*/  BSSY B1, `(.L_x_654) ;  /* 0x0000055000017945 */ /* 0x000fe40003800000 */
[----:B------:R-:W-:-:S03]  /*9670*/  LEA.HI R6, R0, R23, RZ, 0x7 ;  /* 0x0000001700067211 */ /* 0x000fc600078f38ff */
[----:B------:R-:W1:Y:S01]  /*9680*/  @P1 LDC R4, c[0x0][0x854] ;  /* 0x00021500ff041b82 */ /* 0x000e620000000800 */
[----:B------:R-:W-:Y:S02]  /*9690*/  LOP3.LUT R0, R6, 0x3fffff80, RZ, 0xc0, !PT ;  /* 0x3fffff8006007812 */ /* 0x000fe400078ec0ff */
[----:B------:R-:W-:-:S03]  /*96a0*/  SHF.R.S32.HI R9, RZ, 0x7, R6 ;  /* 0x00000007ff097819 */ /* 0x000fc60000011406 */
[----:B------:R-:W-:Y:S02]  /*96b0*/  IMAD.IADD R0, R23, 0x1, -R0 ;  /* 0x0000000117007824 */ /* 0x000fe400078e0a00 */
[----:B------:R-:W3:Y:S02]  /*96c0*/  @P1 LDC R5, c[0x0][0x858] ;  /* 0x00021600ff051b82 */ /* 0x000ee40000000800 */
[----:B------:R-:W-:-:S04]  /*96d0*/  IMAD R0, R9, 0xa00, R0 ;  /* 0x00000a0009007824 */ /* 0x000fc800078e0200 */
[----:B-----5:R-:W-:Y:S01]  /*96e0*/  IMAD.SHL.U32 R2, R0, 0x4, RZ ;  /* 0x0000000400027824 */ /* 0x020fe200078e00ff */
[----:B----4-:R-:W-:-:S06]  /*96f0*/  ULEA UR4, UR5, UR4, 0x18 ;  /* 0x0000000405047291 */ /* 0x010fcc000f8ec03f */
[----:B------:R-:W-:Y:S01]  /*9700*/  LEA R6, R2, UR4, 0x2 ;  /* 0x0000000402067c11 */ /* 0x000fe2000f8e10ff */
[----:B-1----:R-:W-:-:S04]  /*9710*/  @P1 IMAD.HI.U32 R0, R7, R4, RZ ;  /* 0x0000000407001227 */ /* 0x002fc800078e00ff */
[----:B------:R1:W-:Y:S04]  /*9720*/  STS.128 [R6], R56 ;  /* 0x0000003806007388 */ /* 0x0003e80000000c00 */
[----:B------:R1:W-:Y:S01]  /*9730*/  STS.128 [R6+0x800], R60 ;  /* 0x0008003c06007388 */ /* 0x0003e20000000c00 */
[----:B---3--:R-:W-:Y:S01]  /*9740*/  @P1 SHF.R.U32.HI R7, RZ, R5, R0 ;  /* 0x00000005ff071219 */ /* 0x008fe20000011600 */
[----:B------:R-:W-:Y:S02]  /*9750*/  IMAD R5, R8, 0x5000, RZ ;  /* 0x0000500008057824 */ /* 0x000fe400078e02ff */
[----:B------:R1:W-:Y:S01]  /*9760*/  STS.128 [R6+0x1000], R96 ;  /* 0x0010006006007388 */ /* 0x0003e20000000c00 */
[----:B------:R-:W-:-:S03]  /*9770*/  SHF.R.S32.HI R9, RZ, 0x1f, R7 ;  /* 0x0000001fff097819 */ /* 0x000fc60000011407 */
        /* <DEDUP_REMOVED lines=18> */
[----:B---3--:R-:W3:Y:S01]  /*98a0*/  FENCE.VIEW.ASYNC.S ;  /* 0x00000000000073c6 */ /* 0x008ee20000000000 */
[----:B--2---:R-:W-:-:S04]  /*98b0*/  @P0 IMAD R3, R236, 0x50, R3 ;  /* 0x00000050ec030824 */ /* 0x004fc800078e0203 */
[----:B------:R-:W-:-:S05]  /*98c0*/  @P0 IMAD.HI R3, R3, 0x66666667, RZ ;  /* 0x6666666703030827 */ /* 0x000fca00078e02ff */
[----:B------:R-:W-:-:S04]  /*98d0*/  @P0 SHF.R.U32.HI R0, RZ, 0x1f, R3 ;  /* 0x0000001fff000819 */ /* 0x000fc80000011603 */
[----:B------:R-:W-:-:S05]  /*98e0*/  @P0 LEA.HI.SX32 R0, R3, R0, 0x1b ;  /* 0x0000000003000211 */ /* 0x000fca00078fdaff */
[----:B------:R-:W-:Y:S02]  /*98f0*/  @P0 IMAD R2, R0, 0x5000, RZ ;  /* 0x0000500000020824 */ /* 0x000fe400078e02ff */
[----:B------:R-:W-:-:S03]  /*9900*/  IMAD R0, R9, R10, RZ ;  /* 0x0000000a09007224 */ /* 0x000fc600078e02ff */
[----:B------:R-:W-:Y:S02]  /*9910*/  @P0 SHF.R.S32.HI R3, RZ, 0x1f, R2 ;  /* 0x0000001fff030819 */ /* 0x000fe40000011402 */
[----:B------:R-:W-:Y:S01]  /*9920*/  @!P0 CS2R R2, SRZ ;  /* 0x0000000000028805 */ /* 0x000fe2000001ff00 */
[----:B---3--:R-:W-:Y:S05]  /*9930*/  BAR.SYNC.DEFER_BLOCKING 0x1, 0x100 ;  /* 0x0044000000007b1d */ /* 0x008fea0000010000 */
[----:B------:R-:W-:Y:S01]  /*9940*/  IADD3 R4, P1, R5, R2, RZ ;  /* 0x0000000205047210 */ /* 0x000fe20007f3e0ff */
[----:B------:R-:W-:Y:S02]  /*9950*/  IMAD R2, R9, R14, RZ ;  /* 0x0000000e09027224 */ /* 0x000fe400078e02ff */
[----:B------:R-:W-:Y:S01]  /*9960*/  IMAD R9, R7, R11, R0 ;  /* 0x0000000b07097224 */ /* 0x000fe200078e0200 */
[----:B------:R-:W-:Y:S01]  /*9970*/  LEA.HI.X.SX32 R5, R5, R3, 0x1, P1 ;  /* 0x0000000305057211 */ /* 0x000fe200008f0eff */
[C---:B------:R-:W-:Y:S01]  /*9980*/  IMAD R11, R7.reuse, R15, R2 ;  /* 0x0000000f070b7224 */ /* 0x040fe200078e0202 */
[----:B------:R-:W-:Y:S01]  /*9990*/  SHF.R.S32.HI R0, RZ, 0x1f, R236 ;  /* 0x0000001fff007819 */ /* 0x000fe200000114ec */
[----:B------:R-:W-:-:S04]  /*99a0*/  IMAD.WIDE.U32 R2, R7, R10, R4 ;  /* 0x0000000a07027225 */ /* 0x000fc800078e0004 */
[----:B------:R-:W-:Y:S01]  /*99b0*/  IMAD.IADD R3, R3, 0x1, R9 ;  /* 0x0000000103037824 */ /* 0x000fe200078e0209 */
[----:B------:R-:W-:Y:S01]  /*99c0*/  SEL R9, R0, RZ, !P0 ;  /* 0x000000ff00097207 */ /* 0x000fe20004000000 */
[----:B------:R-:W-:Y:S01]  /*99d0*/  IMAD.WIDE.U32 R4, R7, R14, R4 ;  /* 0x0000000e07047225 */ /* 0x000fe200078e0004 */
[----:B------:R-:W-:Y:S02]  /*99e0*/  SEL R7, R236, RZ, !P0 ;  /* 0x000000ffec077207 */ /* 0x000fe40004000000 */
[----:B------:R-:W-:Y:S01]  /*99f0*/  ISETP.NE.AND P0, PT, R23, RZ, PT ;  /* 0x000000ff1700720c */ /* 0x000fe20003f05270 */
[----:B------:R-:W-:Y:S02]  /*9a00*/  IMAD.IADD R5, R5, 0x1, R11 ;  /* 0x0000000105057824 */ /* 0x000fe400078e020b */
[C---:B------:R-:W-:Y:S02]  /*9a10*/  IMAD R0, R9.reuse, R12, RZ ;  /* 0x0000000c09007224 */ /* 0x040fe400078e02ff */
[----:B------:R-:W-:-:S02]  /*9a20*/  IMAD R8, R9, R16, RZ ;  /* 0x0000001009087224 */ /* 0x000fc400078e02ff */
[----:B------:R-:W-:-:S04]  /*9a30*/  IMAD.WIDE.U32 R2, R7, R12, R2 ;  /* 0x0000000c07027225 */ /* 0x000fc800078e0002 */
[----:B------:R-:W-:Y:S01]  /*9a40*/  IMAD.WIDE.U32 R4, R7, R16, R4 ;  /* 0x0000001007047225 */ /* 0x000fe200078e0004 */
[----:B------:R-:W-:-:S03]  /*9a50*/  LEA R18, P1, R2, R18, 0x2 ;  /* 0x0000001202127211 */ /* 0x000fc600078210ff */
[C---:B------:R-:W-:Y:S01]  /*9a60*/  IMAD R9, R7.reuse, R13, R0 ;  /* 0x0000000d07097224 */ /* 0x040fe200078e0200 */
[----:B------:R-:W-:Y:S01]  /*9a70*/  LEA R20, P2, R4, R20, 0x2 ;  /* 0x0000001404147211 */ /* 0x000fe200078410ff */
[----:B------:R-:W-:Y:S02]  /*9a80*/  IMAD R7, R7, R17, R8 ;  /* 0x0000001107077224 */ /* 0x000fe400078e0208 */
[----:B------:R-:W-:Y:S02]  /*9a90*/  IMAD.IADD R3, R3, 0x1, R9 ;  /* 0x0000000103037824 */ /* 0x000fe400078e0209 */
[----:B------:R-:W-:-:S03]  /*9aa0*/  IMAD.IADD R0, R5, 0x1, R7 ;  /* 0x0000000105007824 */ /* 0x000fc600078e0207 */
[----:B------:R-:W-:Y:S02]  /*9ab0*/  LEA.HI.X R3, R2, R19, R3, 0x2, P1 ;  /* 0x0000001302037211 */ /* 0x000fe400008f1403 */
[----:B------:R-:W-:Y:S01]  /*9ac0*/  LEA.HI.X R0, R4, R21, R0, 0x2, P2 ;  /* 0x0000001504007211 */ /* 0x000fe200010f1400 */
[----:B-1----:R-:W-:Y:S06]  /*9ad0*/  @P0 BRA `(.L_x_655) ;  /* 0x0000000000340947 */ /* 0x002fec0003800000 */
[----:B------:R-:W-:Y:S01]  /*9ae0*/  R2UR UR6, R20 ;  /* 0x00000000140672ca */ /* 0x000fe200000e0000 */
[----:B------:R-:W-:Y:S01]  /*9af0*/  UMOV UR5, 0x1400 ;  /* 0x0000140000057882 */ /* 0x000fe20000000000 */
[----:B------:R-:W-:Y:S01]  /*9b00*/  R2UR UR7, R0 ;  /* 0x00000000000772ca */ /* 0x000fe200000e0000 */
[----:B------:R-:W-:Y:S01]  /*9b10*/  UMOV UR8, 0x0 ;  /* 0x0000000000087882 */ /* 0x000fe20000000000 */
[----:B------:R-:W-:Y:S01]  /*9b20*/  PLOP3.LUT P0, PT, PT, PT, PT, 0x80, 0x0 ;  /* 0x000000000000781c */ /* 0x000fe20003f0f070 */
[----:B------:R-:W-:-:S12]  /*9b30*/  UMOV UR9, 0x14f00000 ;  /* 0x14f0000000097882 */ /* 0x000fd80000000000 */
.L_x_656:
[----:B------:R-:W-:Y:S01]  /*9b40*/  @P0 ELECT P1, URZ, PT ;  /* 0x00000000003f082f */ /* 0x000fe20003820000 */
[----:B------:R1:W-:-:S12]  /*9b50*/  UBLKRED.G.S.ADD.F32.RN [UR6], [UR4], UR5, desc[UR8] ;  /* 0x00000806040073bb */ /* 0x0003d800080a1405 */
[----:B------:R-:W-:Y:S02]  /*9b60*/  @P1 PLOP3.LUT P0, PT, P1, PT, PT, 0x8, 0x0 ;  /* 0x000000000000181c */ /* 0x000fe40000f0e170 */
[----:B------:R-:W-:-:S11]  /*9b70*/  PLOP3.LUT P1, PT, PT, PT, PT, 0x8, 0x0 ;  /* 0x000000000000781c */ /* 0x000fd60003f2e170 */
[----:B-1----:R-:W-:Y:S05]  /*9b80*/  @P0 BRA.U.ANY `(.L_x_656) ;  /* 0xfffffffd00ec0947 */ /* 0x002fea000393ffff */
[----:B------:R0:W-:Y:S01]  /*9b90*/  UTMACMDFLUSH ;  /* 0x00000000000079b7 */ /* 0x0001e20000000000 */
[----:B------:R-:W-:-:S04]  /*9ba0*/  DEPBAR.LE SB0, 0x0 ;  /* 0x000080000000791a */ /* 0x000fc80000000000 */
.L_x_655:
[----:B------:R-:W-:Y:S05]  /*9bb0*/  BSYNC B1 ;  /* 0x0000000000017941 */ /* 0x000fea0003800000 */
.L_x_654:
        /* <DEDUP_REMOVED lines=32> */
.L_x_657:
        /* <DEDUP_REMOVED lines=8> */
.L_x_622:
[----:B------:R-:W-:-:S08]  /*9e40*/  NOP ;  /* 0x0000000000007918 */ /* 0x000fd00000000000 */
[----:B------:R-:W1:-:S00]  /*9e50*/  USETMAXREG.DEALLOC.CTAPOOL 0x18 ;  /* 0x00000018000079c8 */ /* 0x000e4000080e0500 */
[----:B-1----:R-:W-:-:S06]  /*9e60*/  LOP3.LUT R0, R0, 0x3, RZ, 0xc0, !PT ;  /* 0x0000000300007812 */ /* 0x002fcc00078ec0ff */
[----:B------:R-:W1:Y:S02]  /*9e70*/  SHFL.IDX PT, R0, R0, RZ, 0x1f ;  /* 0x00001fff00007589 */ /* 0x000e6400000e0000 */
[----:B-1----:R-:W-:-:S13]  /*9e80*/  ISETP.NE.AND P0, PT, R0, RZ, PT ;  /* 0x000000ff0000720c */ /* 0x002fda0003f05270 */
[----:B------:R-:W-:Y:S05]  /*9e90*/  @P0 BRA `(.L_x_627) ;  /* 0x0000002000b80947 */ /* 0x000fea0003800000 */
[----:B------:R-:W-:Y:S01]  /*9ea0*/  ULDC.64 UR4, c[0x0][0x8e0] ;  /* 0x0002380000047ab9 */ /* 0x000fe20000000a00 */
[----:B------:R-:W1:Y:S01]  /*9eb0*/  S2UR UR10, SR_CTAID.X ;  /* 0x00000000000a79c3 */ /* 0x000e620000002500 */
[----:B------:R-:W-:-:S04]  /*9ec0*/  ISETP.NE.U32.AND P0, PT, RZ, UR4, PT ;  /* 0x00000004ff007c0c */ /* 0x000fc8000bf05070 */
[----:B------:R-:W-:-:S03]  /*9ed0*/  ISETP.NE.AND.EX P0, PT, RZ, UR5, PT, P0 ;  /* 0x00000005ff007c0c */ /* 0x000fc6000bf05300 */
[----:B------:R-:W2:Y:S08]  /*9ee0*/  S2UR UR21, SR_CTAID.Z ;  /* 0x00000000001579c3 */ /* 0x000eb00000002700 */
[----:B------:R-:W3:Y:S02]  /*9ef0*/  S2UR UR20, SR_CTAID.Y ;  /* 0x00000000001479c3 */ /* 0x000ee40000002600 */
[----:B------:R-:W-:Y:S05]  /*9f00*/  @!P0 BRA `(.L_x_658) ;  /* 0x0000000000208947 */ /* 0x000fea0003800000 */
[----:B------:R-:W-:Y:S01]  /*9f10*/  ULDC.64 UR4, c[0x0][0x8e0] ;  /* 0x0002380000047ab9 */ /* 0x000fe20000000a00 */
[----:B------:R-:W-:Y:S01]  /*9f20*/  ULDC.64 UR6, c[0x0][0x208] ;  /* 0x0000820000067ab9 */ /* 0x000fe20000000a00 */
[----:B--2---:R-:W-:-:S06]  /*9f30*/  UIMAD.WIDE UR4, UR21, 0x4, UR4 ;  /* 0x00000004150478a5 */ /* 0x004fcc000f8e0204 */
[----:B------:R-:W-:Y:S02]  /*9f40*/  IMAD.U32 R2, RZ, RZ, UR4 ;  /* 0x00000004ff027e24 */ /* 0x000fe4000f8e00ff */
[----:B------:R-:W-:-:S05]  /*9f50*/  IMAD.U32 R3, RZ, RZ, UR5 ;  /* 0x00000005ff037e24 */ /* 0x000fca000f8e00ff */
[----:B------:R-:W2:Y:S02]  /*9f60*/  LDG.E R2, desc[UR6][R2.64] ;  /* 0x0000000602027981 */ /* 0x000ea4000c1e1900 */
[----:B--2---:R-:W-:Y:S01]  /*9f70*/  R2UR UR5, R2 ;  /* 0x00000000020572ca */ /* 0x004fe200000e0000 */
[----:B------:R-:W-:-:S14]  /*9f80*/  BRA `(.L_x_659) ;  /* 0x0000000000407947 */ /* 0x000fdc0003800000 */
.L_x_658:
[----:B------:R-:W-:Y:S02]  /*9f90*/  ULDC.64 UR4, c[0x0][0x8d8] ;  /* 0x0002360000047ab9 */ /* 0x000fe40000000a00 */
[----:B------:R-:W-:-:S04]  /*9fa0*/  ISETP.NE.U32.AND P0, PT, RZ, UR4, PT ;  /* 0x00000004ff007c0c */ /* 0x000fc8000bf05070 */
[----:B------:R-:W-:-:S13]  /*9fb0*/  ISETP.NE.AND.EX P0, PT, RZ, UR5, PT, P0 ;  /* 0x00000005ff007c0c */ /* 0x000fda000bf05300 */
[----:B------:R-:W-:Y:S05]  /*9fc0*/  @!P0 BRA `(.L_x_660) ;  /* 0x00000000002c8947 */ /* 0x000fea0003800000 */
[----:B------:R-:W-:Y:S01]  /*9fd0*/  ULDC.64 UR4, c[0x0][0x8d8] ;  /* 0x0002360000047ab9 */ /* 0x000fe20000000a00 */
[----:B------:R-:W-:Y:S01]  /*9fe0*/  ULDC.64 UR6, c[0x0][0x208] ;  /* 0x0000820000067ab9 */ /* 0x000fe20000000a00 */
[----:B--2---:R-:W-:-:S06]  /*9ff0*/  UIMAD.WIDE UR4, UR21, 0x4, UR4 ;  /* 0x00000004150478a5 */ /* 0x004fcc000f8e0204 */
[----:B------:R-:W-:Y:S02]  /*a000*/  IMAD.U32 R2, RZ, RZ, UR4 ;  /* 0x00000004ff027e24 */ /* 0x000fe4000f8e00ff */
[----:B------:R-:W-:-:S05]  /*a010*/  IMAD.U32 R3, RZ, RZ, UR5 ;  /* 0x00000005ff037e24 */ /* 0x000fca000f8e00ff */
[----:B------:R-:W2:Y:S04]  /*a020*/  LDG.E R0, desc[UR6][R2.64] ;  /* 0x0000000602007981 */ /* 0x000ea8000c1e1900 */
[----:B------:R-:W4:Y:S01]  /*a030*/  LDG.E R4, desc[UR6][R2.64+0x4] ;  /* 0x0000040602047981 */ /* 0x000f22000c1e1900 */
[----:B--2---:R-:W-:Y:S02]  /*a040*/  R2UR UR5, R0 ;  /* 0x00000000000572ca */ /* 0x004fe400000e0000 */
[----:B----4-:R-:W-:-:S13]  /*a050*/  R2UR UR4, R4 ;  /* 0x00000000040472ca */ /* 0x010fda00000e0000 */
[----:B------:R-:W-:Y:S01]  /*a060*/  UIADD3 UR5, -UR5, UR4, URZ ;  /* 0x0000000405057290 */ /* 0x000fe2000fffe13f */
[----:B------:R-:W-:Y:S11]  /*a070*/  BRA `(.L_x_659) ;  /* 0x0000000000047947 */ /* 0x000ff60003800000 */
.L_x_660:
[----:B------:R-:W-:-:S05]  /*a080*/  ULDC UR5, c[0x0][0x8c4] ;  /* 0x0002310000057ab9 */ /* 0x000fca0000000800 */
.L_x_659:
[----:B-1----:R-:W-:Y:S01]  /*a090*/  UIMAD UR4, UR10, 0x50, URZ ;  /* 0x000000500a0478a4 */ /* 0x002fe2000f8e023f */
[----:B------:R-:W-:Y:S02]  /*a0a0*/  IMAD.MOV.U32 R4, RZ, RZ, 0x1 ;  /* 0x00000001ff047424 */ /* 0x000fe400078e00ff */
[----:B------:R-:W-:Y:S01]  /*a0b0*/  IMAD.MOV.U32 R12, RZ, RZ, RZ ;  /* 0x000000ffff0c7224 */ /* 0x000fe200078e00ff */
[----:B------:R-:W-:Y:S01]  /*a0c0*/  UISETP.GE.AND UP0, UPT, UR4, UR5, UPT ;  /* 0x000000050400728c */ /* 0x000fe2000bf06270 */
[----:B------:R-:W-:-:S03]  /*a0d0*/  IMAD.MOV.U32 R13, RZ, RZ, 0x1 ;  /* 0x00000001ff0d7424 */ /* 0x000fc600078e00ff */
[----:B--2---:R-:W-:-:S06]  /*a0e0*/  USEL UR21, UR21, 0xffffffff, !UP0 ;  /* 0xffffffff15157887 */ /* 0x004fcc000c000000 */
        /* <DEDUP_REMOVED lines=18> */
[----:B------:R-:W2:Y:S01]  /*a210*/  @P1 LDG.E R7, desc[UR16][R2.64] ;  /* 0x0000001002071981 */ /* 0x000ea2000c1e1900 */
[----:B------:R-:W-:Y:S01]  /*a220*/  PLOP3.LUT P2, PT, PT, PT, UP0, 0x80, 0x0 ;  /* 0x000000000000781c */ /* 0x000fe20003f4f008 */
[----:B------:R-:W-:Y:S01]  /*a230*/  UIMAD.WIDE UR12, UR21, 0x4, UR12 ;  /* 0x00000004150c78a5 */ /* 0x000fe2000f8e020c */
[----:B------:R-:W-:Y:S01]  /*a240*/  PLOP3.LUT P3, PT, PT, PT, UP2, 0x80, 0x0 ;  /* 0x000000000000781c */ /* 0x000fe20003f6f028 */
[----:B------:R1:W4:Y:S02]  /*a250*/  @P1 LDG.E R0, desc[UR16][R2.64] ;  /* 0x0000001002001981 */ /* 0x000324000c1e1900 */
[----:B------:R-:W-:Y:S02]  /*a260*/  @UP2 ULDC.64 UR6, c[0x0][0x780] ;  /* 0x0001e00000062ab9 */ /* 0x000fe40000000a00 */
[----:B------:R-:W-:Y:S01]  /*a270*/  @UP2 UIMAD.WIDE UR6, UR21, 0x4, UR6 ;  /* 0x00000004150628a5 */ /* 0x000fe2000f8e0206 */
[----:B-1----:R-:W-:-:S02]  /*a280*/  IMAD.U32 R2, RZ, RZ, UR12 ;  /* 0x0000000cff027e24 */ /* 0x002fc4000f8e00ff */
[----:B------:R-:W-:-:S05]  /*a290*/  IMAD.U32 R3, RZ, RZ, UR13 ;  /* 0x0000000dff037e24 */ /* 0x000fca000f8e00ff */
[----:B------:R1:W5:Y:S02]  /*a2a0*/  @P2 LDG.E R5, desc[UR16][R2.64] ;  /* 0x0000001002052981 */ /* 0x000364000c1e1900 */
[----:B-1----:R-:W-:Y:S02]  /*a2b0*/  IMAD.U32 R2, RZ, RZ, UR6 ;  /* 0x00000006ff027e24 */ /* 0x002fe4000f8e00ff */
[----:B------:R-:W-:-:S05]  /*a2c0*/  IMAD.U32 R3, RZ, RZ, UR7 ;  /* 0x00000007ff037e24 */ /* 0x000fca000f8e00ff */
[----:B------:R-:W3:Y:S01]  /*a2d0*/  @P3 LDG.E R6, desc[UR16][R2.64] ;  /* 0x0000001002063981 */ /* 0x000ee2000c1e1900 */
[----:B------:R-:W-:Y:S01]  /*a2e0*/  ULDC.64 UR16, c[0x0][0x788] ;  /* 0x0001e20000107ab9 */ /* 0x000fe20000000a00 */
[----:B------:R-:W-:Y:S01]  /*a2f0*/  UMOV UR54, URZ ;  /* 0x0000003f00367c82 */ /* 0x000fe20008000000 */
[----:B------:R-:W-:Y:S01]  /*a300*/  ISETP.NE.U32.AND P0, PT, RZ, UR16, PT ;  /* 0x00000010ff007c0c */ /* 0x000fe2000bf05070 */
[----:B------:R-:W-:-:S03]  /*a310*/  UMOV UR11, URZ ;  /* 0x0000003f000b7c82 */ /* 0x000fc60008000000 */
[----:B------:R-:W-:Y:S02]  /*a320*/  ISETP.NE.AND.EX P0, PT, RZ, UR17, PT, P0 ;  /* 0x00000011ff007c0c */ /* 0x000fe4000bf05300 */
[----:B--2---:R-:W-:Y:S02]  /*a330*/  @P1 R2UR UR5, R7 ;  /* 0x00000000070512ca */ /* 0x004fe400000e0000 */
        /* <DEDUP_REMOVED lines=8> */
[----:B---3--:R-:W-:Y:S01]  /*a3c0*/  @P3 R2UR UR5, R6 ;  /* 0x00000000060532ca */ /* 0x008fe200000e0000 */
        /* <DEDUP_REMOVED lines=10> */
.L_x_662:
        /* <DEDUP_REMOVED lines=14> */
.L_x_663:
        /* <DEDUP_REMOVED lines=9> */
.L_x_664:
        /* <DEDUP_REMOVED lines=22> */
.L_x_665:
        /* <DEDUP_REMOVED lines=23> */
[----:B------:R-:W1:Y:S01]  /*a8b0*/  S2R R3, SR_CgaCtaId ;  /* 0x0000000000037919 */ /* 0x000e620000008800 */
[----:B------:R-:W-:Y:S02]  /*a8c0*/  MOV R6, 0x400 ;  /* 0x0000040000067802 */ /* 0x000fe40000000f00 */
[----:B------:R-:W-:Y:S01]  /*a8d0*/  ISETP.NE.AND P0, PT, R11, RZ, PT ;  /* 0x000000ff0b00720c */ /* 0x000fe20003f05270 */
[----:B------:R-:W2:Y:S01]  /*a8e0*/  S2R R21, SR_CTAID.Y ;  /* 0x0000000000157919 */ /* 0x000ea20000002600 */
[----:B-1----:R-:W-:Y:S01]  /*a8f0*/  LEA R6, R3, R6, 0x18 ;  /* 0x0000000603067211 */ /* 0x002fe200078ec0ff */
[----:B------:R-:W-:-:S05]  /*a900*/  IMAD.MOV.U32 R3, RZ, RZ, 0x1 ;  /* 0x00000001ff037424 */ /* 0x000fca00078e00ff */
[----:B------:R-:W-:-:S04]  /*a910*/  SHF.L.U32 R3, R3, 0x1f, RZ ;  /* 0x0000001f03037819 */ /* 0x000fc800000006ff */
[----:B------:R-:W1:Y:S02]  /*a920*/  SYNCS.PHASECHK.TRANS64.TRYWAIT P1, [R6+URZ+0x31820], R3 ;  /* 0x03182003060075a7 */ /* 0x000e64000802017f */
[----:B-12---:R-:W-:Y:S05]  /*a930*/  @!P1 BRA `(.L_x_666) ;  /* 0x0000001800549947 */ /* 0x006fea0003800000 */
.L_x_681:
[----:B------:R-:W-:Y:S01]  /*a940*/  SHF.R.S32.HI R21, RZ, 0x1f, R21 ;  /* 0x0000001fff157819 */ /* 0x000fe20000011415 */
[----:B------:R-:W-:Y:S01]  /*a950*/  IMAD.MOV.U32 R4, RZ, RZ, 0x1 ;  /* 0x00000001ff047424 */ /* 0x000fe200078e00ff */
[----:B------:R-:W-:Y:S06]  /*a960*/  @P0 BRA `(.L_x_667) ;  /* 0x0000000000140947 */ /* 0x000fec0003800000 */
[----:B------:R-:W-:Y:S01]  /*a970*/  LOP3.LUT P1, RZ, R18, 0x1f, RZ, 0xc0, !PT ;  /* 0x0000001f12ff7812 */ /* 0x000fe2000782c0ff */
[----:B-1----:R-:W-:-:S04]  /*a980*/  IMAD.MOV.U32 R3, RZ, RZ, 0x8100 ;  /* 0x00008100ff037424 */ /* 0x002fc800078e00ff */
[----:B------:R2:W-:Y:S08]  /*a990*/  SYNCS.ARRIVE.TRANS64 RZ, [R6+URZ+0x31810], R3 ;  /* 0x0318100306ff79a7 */ /* 0x0005f0000800003f */
[----:B------:R-:W-:Y:S05]  /*a9a0*/  @!P1 BRA `(.L_x_667) ;  /* 0x0000000000049947 */ /* 0x000fea0003800000 */
[----:B------:R-:W-:Y:S01]  /*a9b0*/  BPT.TRAP 0x1 ;  /* 0x000000040000795c */ /* 0x000fe20000300000 */
.L_x_667:
[----:B------:R-:W3:Y:S01]  /*a9c0*/  LDC.64 R8, c[0x0][0x198] ;  /* 0x00006600ff087b82 */ /* 0x000ee20000000a00 */
        /* <DEDUP_REMOVED lines=8> */
[----:B-12---:R-:W-:Y:S01]  /*aa50*/  IMAD.MOV.U32 R3, RZ, RZ, 0x14000 ;  /* 0x00014000ff037424 */ /* 0x006fe200078e00ff */
        /* <DEDUP_REMOVED lines=11> */
[----:B---3--:R-:W-:Y:S01]  /*ab10*/  IMAD.MOV.U32 R5, RZ, RZ, R8 ;  /* 0x000000ffff057224 */ /* 0x008fe200078e0008 */
        /* <DEDUP_REMOVED lines=51> */
[----:B-1----:R-:W-:Y:S01]  /*ae50*/  UMOV UR16, 0x0 ;  /* 0x0000000000107882 */ /* 0x002fe20000000000 */
[----:B------:R-:W-:Y:S01]  /*ae60*/  UMOV UR17, 0x10000000 ;  /* 0x1000000000117882 */ /* 0x000fe20000000000 */
[----:B--2---:R-:W-:Y:S01]  /*ae70*/  ULEA UR40, UP0, UR10, UR22, 0x2 ;  /* 0x000000160a287291 */ /* 0x004fe2000f80103f */
[----:B------:R-:W-:Y:S01]  /*ae80*/  UMOV UR43, UR11 ;  /* 0x0000000b002b7c82 */ /* 0x000fe20008000000 */
[----:B------:R-:W-:-:S02]  /*ae90*/  UMOV UR44, UR12 ;  /* 0x0000000c002c7c82 */ /* 0x000fc40008000000 */
[----:B------:R-:W-:Y:S01]  /*aea0*/  ULEA.HI.X UR41, UR10, UR23, UR9, 0x2, UP0 ;  /* 0x000000170a297291 */ /* 0x000fe200080f1409 */
[----:B------:R-:W-:Y:S02]  /*aeb0*/  UMOV UR45, UR13 ;  /* 0x0000000d002d7c82 */ /* 0x000fe40008000000 */
[----:B------:R-:W-:Y:S01]  /*aec0*/  UMOV UR9, 0x10 ;  /* 0x0000001000097882 */ /* 0x000fe20000000000 */
[----:B---3--:R-:W-:Y:S01]  /*aed0*/  UIADD3 UR24, UR8, 0x2800, URZ ;  /* 0x0000280008187890 */ /* 0x008fe2000fffe03f */
[----:B------:R-:W-:Y:S01]  /*aee0*/  UMOV UR10, UR18 ;  /* 0x00000012000a7c82 */ /* 0x000fe20008000000 */
[----:B------:R-:W-:Y:S01]  /*aef0*/  UMOV UR26, 0x40 ;  /* 0x00000040001a7882 */ /* 0x000fe20000000000 */
[----:B------:R-:W-:Y:S02]  /*af00*/  UMOV UR27, UR11 ;  /* 0x0000000b001b7c82 */ /* 0x000fe40008000000 */
[----:B------:R1:W-:Y:S01]  /*af10*/  UBLKCP.S.G [UR48], [UR40], UR9 ;  /* 0x00000030280073ba */ /* 0x0003e20008000209 */
[----:B------:R2:W-:Y:S01]  /*af20*/  SYNCS.ARRIVE.TRANS64 RZ, [R6+URZ+0x31800], R3 ;  /* 0x0318000306ff79a7 */ /* 0x0005e2000800003f */
[----:B------:R-:W-:Y:S01]  /*af30*/  UMOV UR28, UR12 ;  /* 0x0000000c001c7c82 */ /* 0x000fe20008000000 */
[----:B----4-:R-:W-:Y:S01]  /*af40*/  UIADD3 UR56, UR8, 0x5000, URZ ;  /* 0x0000500008387890 */ /* 0x010fe2000fffe03f */
        /* <DEDUP_REMOVED lines=9> */
[----:B-1----:R-:W-:-:S02]  /*afe0*/  UIADD3 UR9, UR8, 0x31800, URZ ;  /* 0x0003180008097890 */ /* 0x002fc4000fffe03f */
        /* <DEDUP_REMOVED lines=11> */
[----:B-1----:R-:W-:Y:S01]  /*b0a0*/  UMOV UR10, 0xc0 ;  /* 0x000000c0000a7882 */ /* 0x002fe20000000000 */
[----:B------:R2:W-:Y:S01]  /*b0b0*/  UTMALDG.4D [UR40], [UR6], desc[UR16] ;  /* 0x00001028060075b4 */ /* 0x0005e20008019000 */
[----:B---3--:R-:W-:-:S02]  /*b0c0*/  UIADD3 UR24, UR8, 0xf000, URZ ;  /* 0x0000f00008187890 */ /* 0x008fc4000fffe03f */
[----:B------:R-:W-:Y:S01]  /*b0d0*/  UIADD3 UR8, UR8, 0x11800, URZ ;  /* 0x0001180008087890 */ /* 0x000fe2000fffe03f */
[----:B------:R-:W-:Y:S01]  /*b0e0*/  UMOV UR26, 0x80 ;  /* 0x00000080001a7882 */ /* 0x000fe20000000000 */
[----:B------:R2:W-:Y:S05]  /*b0f0*/  UTMALDG.4D [UR32], [UR6], desc[UR16] ;  /* 0x00001020060075b4 */ /* 0x0005ea0008019000 */
[----:B------:R2:W-:Y:S02]  /*b100*/  UTMALDG.4D [UR24], [UR6], desc[UR16] ;  /* 0x00001018060075b4 */ /* 0x0005e40008019000 */
[----:B------:R2:W-:Y:S02]  /*b110*/  UTMALDG.4D [UR8], [UR6], desc[UR16] ;  /* 0x00001008060075b4 */ /* 0x0005e40008019000 */
[----:B--2---:R-:W-:Y:S05]  /*b120*/  @P1 BRA `(.L_x_668) ;  /* 0x0000000800581947 */ /* 0x004fea0003800000 */
[----:B------:R-:W1:Y:S01]  /*b130*/  LDC.64 R12, c[0x0][0x730] ;  /* 0x0001cc00ff0c7b82 */ /* 0x000e620000000a00 */
[----:B------:R-:W-:Y:S01]  /*b140*/  ULDC.64 UR8, c[0x0][0x738] ;  /* 0x0001ce0000087ab9 */ /* 0x000fe20000000a00 */
[----:B------:R-:W-:Y:S01]  /*b150*/  LOP3.LUT R16, R18, 0x1f, RZ, 0xc0, !PT ;  /* 0x0000001f12107812 */ /* 0x000fe200078ec0ff */
[----:B------:R-:W-:Y:S02]  /*b160*/  UIMAD UR6, UR47, UR8, URZ ;  /* 0x000000082f0672a4 */ /* 0x000fe4000f8e023f */
[----:B------:R-:W-:Y:S02]  /*b170*/  UIMAD.WIDE.U32 UR4, UR21, UR8, UR38 ;  /* 0x00000008150472a5 */ /* 0x000fe4000f8e0026 */
[----:B------:R-:W-:Y:S01]  /*b180*/  UIMAD UR6, UR21, UR9, UR6 ;  /* 0x00000009150672a4 */ /* 0x000fe2000f8e0206 */
[----:B------:R-:W2:Y:S03]  /*b190*/  LDC.64 R14, c[0x0][0x728] ;  /* 0x0001ca00ff0e7b82 */ /* 0x000ea60000000a00 */
        /* <DEDUP_REMOVED lines=9> */
[----:B-1----:R-:W-:-:S04]  /*b230*/  IMAD.WIDE.U32 R2, R12, UR20, R2 ;  /* 0x000000140c027c25 */ /* 0x002fc8000f8e0002 */
        /* <DEDUP_REMOVED lines=8> */
[----:B--2---:R-:W-:Y:S01]  /*b2c0*/  LEA R14, P1, R2, R14, 0x2 ;  /* 0x0000000e020e7211 */ /* 0x004fe200078210ff */
        /* <DEDUP_REMOVED lines=8> */
.L_x_673:
[----:B------:R-:W-:-:S04]  /*b350*/  SHF.L.U32 R5, R13, 0x1f, RZ ;  /* 0x0000001f0d057819 */ /* 0x000fc800000006ff */
[----:B------:R-:W1:Y:S02]  /*b360*/  SYNCS.PHASECHK.TRANS64.TRYWAIT P1, [R6+URZ+0x31838], R5 ;  /* 0x03183805060075a7 */ /* 0x000e64000802017f */
[----:B-1----:R-:W-:Y:S05]  /*b370*/  @!P1 BRA `(.L_x_669) ;  /* 0x0000000c00d89947 */ /* 0x002fea0003800000 */
.L_x_682:
[----:B------:R-:W-:Y:S05]  /*b380*/  @P0 BRA `(.L_x_670) ;  /* 0x0000000000140947 */ /* 0x000fea0003800000 */
[----:B------:R-:W-:Y:S01]  /*b390*/  ISETP.NE.AND P1, PT, R16, RZ, PT ;  /* 0x000000ff1000720c */ /* 0x000fe20003f25270 */
[----:B-1----:R-:W-:-:S04]  /*b3a0*/  IMAD.MOV.U32 R5, RZ, RZ, 0x8100 ;  /* 0x00008100ff057424 */ /* 0x002fc800078e00ff */
[----:B------:R2:W-:Y:S08]  /*b3b0*/  SYNCS.ARRIVE.TRANS64 RZ, [R6+URZ+0x31830], R5 ;  /* 0x0318300506ff79a7 */ /* 0x0005f0000800003f */
[----:B------:R-:W-:Y:S05]  /*b3c0*/  @!P1 BRA `(.L_x_670) ;  /* 0x0000000000049947 */ /* 0x000fea0003800000 */
[----:B------:R-:W-:Y:S01]  /*b3d0*/  BPT.TRAP 0x1 ;  /* 0x000000040000795c */ /* 0x000fe20000300000 */
.L_x_670:
        /* <DEDUP_REMOVED lines=47> */
.L_x_684:
[----:B------:R-:W-:Y:S01]  /*b6d0*/  LOP3.LUT R13, R13, 0x1, RZ, 0x3c, !PT ;  /* 0x000000010d0d7812 */ /* 0x000fe200078e3cff */
[----:B------:R-:W-:Y:S06]  /*b6e0*/  @P2 BRA `(.L_x_672) ;  /* 0x0000000000142947 */ /* 0x000fec0003800000 */
[----:B------:R-:W-:Y:S01]  /*b6f0*/  ISETP.NE.AND P1, PT, R16, RZ, PT ;  /* 0x000000ff1000720c */ /* 0x000fe20003f25270 */
[----:B-1----:R-:W-:-:S04]  /*b700*/  IMAD.MOV.U32 R2, RZ, RZ, 0x8100 ;  /* 0x00008100ff027424 */ /* 0x002fc800078e00ff */
[----:B------:R2:W-:Y:S08]  /*b710*/  SYNCS.ARRIVE.TRANS64 RZ, [R20+URZ+0x31810], R2 ;  /* 0x0318100214ff79a7 */ /* 0x0005f0000800003f */
[----:B------:R-:W-:Y:S05]  /*b720*/  @!P1 BRA `(.L_x_672) ;  /* 0x0000000000049947 */ /* 0x000fea0003800000 */
[----:B------:R-:W-:Y:S01]  /*b730*/  BPT.TRAP 0x1 ;  /* 0x000000040000795c */ /* 0x000fe20000300000 */
.L_x_672:
[--C-:B-12---:R-:W-:Y:S01]  /*b740*/  IMAD R2, R12, 0x8000, R6.reuse ;  /* 0x000080000c027824 */ /* 0x106fe200078e0206 */
        /* <DEDUP_REMOVED lines=50> */
[----:B-1----:R-:W-:Y:S05]  /*ba70*/  @!P1 BRA `(.L_x_673) ;  /* 0xfffffff800349947 */ /* 0x002fea000383ffff */
[----:B------:R-:W-:-:S07]  /*ba80*/  VIADD R12, R12, 0x1 ;  /* 0x000000010c0c7836 */ /* 0x000fce0000000000 */
.L_x_668:
[----:B------:R-:W-:Y:S01]  /*ba90*/  SHF.L.U32 R16, R13, 0x1f, RZ ;  /* 0x0000001f0d107819 */ /* 0x000fe200000006ff */
[----:B------:R-:W1:Y:S01]  /*baa0*/  LDC.64 R10, c[0x0][0x730] ;  /* 0x0001cc00ff0a7b82 */ /* 0x000e620000000a00 */
[----:B------:R-:W-:Y:S02]  /*bab0*/  IMAD.U32 R14, RZ, RZ, UR38 ;  /* 0x00000026ff0e7e24 */ /* 0x000fe4000f8e00ff */
[----:B------:R-:W-:Y:S02]  /*bac0*/  IMAD.U32 R2, RZ, RZ, UR38 ;  /* 0x00000026ff027e24 */ /* 0x000fe4000f8e00ff */
[----:B------:R-:W-:Y:S02]  /*bad0*/  IMAD.MOV.U32 R2, RZ, RZ, R14 ;  /* 0x000000ffff027224 */ /* 0x000fe400078e000e */
[----:B------:R-:W-:Y:S01]  /*bae0*/  IMAD.U32 R3, RZ, RZ, UR39 ;  /* 0x00000027ff037e24 */ /* 0x000fe2000f8e00ff */
[----:B------:R-:W2:Y:S01]  /*baf0*/  SYNCS.PHASECHK.TRANS64.TRYWAIT P1, [R6+URZ+0x31838], R16 ;  /* 0x03183810060075a7 */ /* 0x000ea2000802017f */
[----:B------:R-:W-:Y:S01]  /*bb00*/  IMAD.U32 R15, RZ, RZ, UR39 ;  /* 0x00000027ff0f7e24 */ /* 0x000fe2000f8e00ff */
[----:B------:R-:W3:Y:S01]  /*bb10*/  LDC.64 R8, c[0x0][0x738] ;  /* 0x0001ce00ff087b82 */ /* 0x000ee20000000a00 */
[----:B-1----:R-:W-:-:S02]  /*bb20*/  IMAD R14, R21, R10, RZ ;  /* 0x0000000a150e7224 */ /* 0x002fc400078e02ff */
[----:B------:R-:W-:-:S04]  /*bb30*/  IMAD.WIDE.U32 R2, R10, UR20, R2 ;  /* 0x000000140a027c25 */ /* 0x000fc8000f8e0002 */
[----:B------:R-:W-:-:S04]  /*bb40*/  IMAD R11, R11, UR20, R14 ;  /* 0x000000140b0b7c24 */ /* 0x000fc8000f8e020e */
[----:B------:R-:W-:Y:S02]  /*bb50*/  IMAD.IADD R3, R11, 0x1, R3 ;  /* 0x000000010b037824 */ /* 0x000fe400078e0203 */
[C---:B---3--:R-:W-:Y:S02]  /*bb60*/  IMAD R10, R8.reuse, UR47, RZ ;  /* 0x0000002f080a7c24 */ /* 0x048fe4000f8e02ff */
[----:B------:R-:W-:-:S04]  /*bb70*/  IMAD.WIDE.U32 R2, R8, UR21, R2 ;  /* 0x0000001508027c25 */ /* 0x000fc8000f8e0002 */
[----:B------:R-:W-:Y:S01]  /*bb80*/  IMAD R9, R9, UR21, R10 ;  /* 0x0000001509097c24 */ /* 0x000fe2000f8e020a */
[----:B--2---:R-:W-:Y:S06]  /*bb90*/  @!P1 BRA `(.L_x_674) ;  /* 0x0000000400fc9947 */ /* 0x004fec0003800000 */
.L_x_685:
[----:B------:R-:W-:Y:S01]  /*bba0*/  IMAD.IADD R8, R9, 0x1, R3 ;  /* 0x0000000109087824 */ /* 0x000fe200078e0203 */
[----:B------:R-:W-:Y:S06]  /*bbb0*/  @P0 BRA `(.L_x_675) ;  /* 0x0000000000140947 */ /* 0x000fec0003800000 */
[----:B------:R-:W-:Y:S01]  /*bbc0*/  LOP3.LUT P0, RZ, R18, 0x1f, RZ, 0xc0, !PT ;  /* 0x0000001f12ff7812 */ /* 0x000fe2000780c0ff */
[----:B------:R-:W-:-:S04]  /*bbd0*/  IMAD.MOV.U32 R9, RZ, RZ, 0x8100 ;  /* 0x00008100ff097424 */ /* 0x000fc800078e00ff */
[----:B------:R2:W-:Y:S08]  /*bbe0*/  SYNCS.ARRIVE.TRANS64 RZ, [R6+URZ+0x31830], R9 ;  /* 0x0318300906ff79a7 */ /* 0x0005f0000800003f */
[----:B------:R-:W-:Y:S05]  /*bbf0*/  @!P0 BRA `(.L_x_675) ;  /* 0x0000000000048947 */ /* 0x000fea0003800000 */
[----:B------:R-:W-:Y:S01]  /*bc00*/  BPT.TRAP 0x1 ;  /* 0x000000040000795c */ /* 0x000fe20000300000 */
.L_x_675:
        /* <DEDUP_REMOVED lines=52> */
[----:B----4-:R-:W-:Y:S01]  /*bf50*/  NOP ;  /* 0x0000000000007918 */ /* 0x010fe20000000000 */
.L_x_661:
[----:B------:R-:W-:Y:S05]  /*bf60*/  WARPSYNC.ALL ;  /* 0x0000000000007948 */ /* 0x000fea0003800000 */
[----:B------:R-:W-:-:S13]  /*bf70*/  ELECT P0, URZ, PT ;  /* 0x00000000003f782f */ /* 0x000fda0003800000 */
[----:B------:R-:W-:Y:S05]  /*bf80*/  @!P0 BRA `(.L_x_627) ;  /* 0x00000000007c8947 */ /* 0x000fea0003800000 */
[----:B------:R-:W4:Y:S02]  /*bf90*/  LDL R0, [R1] ;  /* 0x0000000001007983 */ /* 0x000f240000100800 */
[----:B----4-:R-:W-:-:S13]  /*bfa0*/  R2UR UR4, R0 ;  /* 0x00000000000472ca */ /* 0x010fda00000e0000 */
[----:B------:R-:W-:-:S06]  /*bfb0*/  ULOP3.LUT UR4, UR4, 0x2, URZ, 0xfc, !UPT ;  /* 0x0000000204047892 */ /* 0x000fcc000f8efc3f */
[----:B------:R-:W-:-:S05]  /*bfc0*/  IMAD.U32 R0, RZ, RZ, UR4 ;  /* 0x00000004ff007e24 */ /* 0x000fca000f8e00ff */
[----:B------:R-:W-:-:S13]  /*bfd0*/  ISETP.NE.AND P1, PT, R0, 0x3, PT ;  /* 0x000000030000780c */ /* 0x000fda0003f25270 */
[----:B------:R-:W-:Y:S05]  /*bfe0*/  @!P1 BRA `(.L_x_676) ;  /* 0x0000000000049947 */ /* 0x000fea0003800000 */
[----:B---3--:R-:W-:Y:S01]  /*bff0*/  BPT.TRAP 0x1 ;  /* 0x000000040000795c */ /* 0x008fe20000300000 */
.L_x_676:
        /* <DEDUP_REMOVED lines=8> */
.L_x_686:
        /* <DEDUP_REMOVED lines=9> */
.L_x_687:
[----:B------:R-:W-:Y:S05]  /*c110*/  @!P1 BRA `(.L_x_679) ;  /* 0x0000000000049947 */ /* 0x000fea0003800000 */
[----:B---3--:R-:W-:Y:S01]  /*c120*/  BPT.TRAP 0x1 ;  /* 0x000000040000795c */ /* 0x008fe20000300000 */
.L_x_679:
[----:B------:R-:W-:-:S07]  /*c130*/  SHF.L.U32 R13, R13, 0x1f, RZ ;  /* 0x0000001f0d0d7819 */ /* 0x000fce00000006ff */
.L_x_680:
[----:B------:R1:W1:Y:S02]  /*c140*/  SYNCS.PHASECHK.TRANS64.TRYWAIT P0, [R2+URZ+0x31838], R13 ;  /* 0x0318380d020075a7 */ /* 0x000264000800017f */
[----:B-1----:R-:W-:Y:S05]  /*c150*/  @!P0 NANOSLEEP.SYNCS 0x989680 ;  /* 0x009896800000895d */ /* 0x002fea0003900000 */
[----:B------:R-:W1:Y:S02]  /*c160*/  @!P0 SYNCS.PHASECHK.TRANS64 P0, [R2+URZ+0x31838], R13 ;  /* 0x0318380d020085a7 */ /* 0x000e64000800007f */
[----:B-1----:R-:W-:Y:S05]  /*c170*/  @!P0 BRA `(.L_x_680) ;  /* 0xfffffffc00f08947 */ /* 0x002fea000383ffff */
.L_x_627:
[----:B---3--:R-:W-:Y:S05]  /*c180*/  BSYNC B0 ;  /* 0x0000000000007941 */ /* 0x008fea0003800000 */
.L_x_621:
[----:B------:R-:W-:Y:S05]  /*c190*/  EXIT ;  /* 0x000000000000794d */ /* 0x000fea0003800000 */
.L_x_634:
[----:B-1----:R1:W2:Y:S02]  /*c1a0*/  SYNCS.PHASECHK.TRANS64.TRYWAIT P0, [R17+URZ+0x31800], R14 ;  /* 0x0318000e110075a7 */ /* 0x0022a4000800017f */
[----:B--2---:R-:W-:Y:S05]  /*c1b0*/  @!P0 NANOSLEEP.SYNCS 0x989680 ;  /* 0x009896800000895d */ /* 0x004fea0003900000 */
[----:B------:R-:W2:Y:S02]  /*c1c0*/  @!P0 SYNCS.PHASECHK.TRANS64 P0, [R17+URZ+0x31800], R14 ;  /* 0x0318000e110085a7 */ /* 0x000ea4000800007f */
[----:B--2---:R-:W-:Y:S05]  /*c1d0*/  @!P0 BRA `(.L_x_634) ;  /* 0xfffffffc00f08947 */ /* 0x004fea000383ffff */
[----:B------:R-:W-:Y:S05]  /*c1e0*/  BRA `(.L_x_633) ;  /* 0xffffff5000187947 */ /* 0x000fea000383ffff */
.L_x_638:
[----:B--2---:R2:W3:Y:S02]  /*c1f0*/  SYNCS.PHASECHK.TRANS64.TRYWAIT P0, [R16+URZ+0x31810], R9 ;  /* 0x03181009100075a7 */ /* 0x0044e4000800017f */
[----:B---3--:R-:W-:Y:S05]  /*c200*/  @!P0 NANOSLEEP.SYNCS 0x989680 ;  /* 0x009896800000895d */ /* 0x008fea0003900000 */
[----:B------:R-:W3:Y:S02]  /*c210*/  @!P0 SYNCS.PHASECHK.TRANS64 P0, [R16+URZ+0x31810], R9 ;  /* 0x03181009100085a7 */ /* 0x000ee4000800007f */
[----:B---3--:R-:W-:Y:S05]  /*c220*/  @!P0 BRA `(.L_x_638) ;  /* 0xfffffffc00f08947 */ /* 0x008fea000383ffff */
[----:B------:R-:W-:Y:S05]  /*c230*/  BRA `(.L_x_637) ;  /* 0xffffff5800a87947 */ /* 0x000fea000383ffff */
.L_x_642:
[----:B----4-:R4:W1:Y:S02]  /*c240*/  SYNCS.PHASECHK.TRANS64.TRYWAIT P0, [R17+URZ+0x31830], R10 ;  /* 0x0318300a110075a7 */ /* 0x010864000800017f */
[----:B-1----:R-:W-:Y:S05]  /*c250*/  @!P0 NANOSLEEP.SYNCS 0x989680 ;  /* 0x009896800000895d */ /* 0x002fea0003900000 */
[----:B------:R-:W1:Y:S02]  /*c260*/  @!P0 SYNCS.PHASECHK.TRANS64 P0, [R17+URZ+0x31830], R10 ;  /* 0x0318300a110085a7 */ /* 0x000e64000800007f */
[----:B-1----:R-:W-:Y:S05]  /*c270*/  @!P0 BRA `(.L_x_642) ;  /* 0xfffffffc00f08947 */ /* 0x002fea000383ffff */
[----:B------:R-:W-:Y:S05]  /*c280*/  BRA `(.L_x_641) ;  /* 0xffffff7400b47947 */ /* 0x000fea000383ffff */
.L_x_666:
[----:B-1----:R1:W2:Y:S02]  /*c290*/  SYNCS.PHASECHK.TRANS64.TRYWAIT P1, [R6+URZ+0x31820], R3 ;  /* 0x03182003060075a7 */ /* 0x0022a4000802017f */
[----:B--2---:R-:W-:Y:S05]  /*c2a0*/  @!P1 NANOSLEEP.SYNCS 0x989680 ;  /* 0x009896800000995d */ /* 0x004fea0003900000 */
[----:B------:R-:W2:Y:S02]  /*c2b0*/  @!P1 SYNCS.PHASECHK.TRANS64 P1, [R6+URZ+0x31820], R3 ;  /* 0x03182003060095a7 */ /* 0x000ea4000802007f */
[----:B--2---:R-:W-:Y:S05]  /*c2c0*/  @!P1 BRA `(.L_x_666) ;  /* 0xfffffffc00f09947 */ /* 0x004fea000383ffff */
[----:B------:R-:W-:Y:S05]  /*c2d0*/  BRA `(.L_x_681) ;  /* 0xffffffe400987947 */ /* 0x000fea000383ffff */
.L_x_669:
[----:B-1----:R1:W2:Y:S02]  /*c2e0*/  SYNCS.PHASECHK.TRANS64.TRYWAIT P1, [R6+URZ+0x31838], R5 ;  /* 0x03183805060075a7 */ /* 0x0022a4000802017f */
[----:B--2---:R-:W-:Y:S05]  /*c2f0*/  @!P1 NANOSLEEP.SYNCS 0x989680 ;  /* 0x009896800000995d */ /* 0x004fea0003900000 */
[----:B------:R-:W2:Y:S02]  /*c300*/  @!P1 SYNCS.PHASECHK.TRANS64 P1, [R6+URZ+0x31838], R5 ;  /* 0x03183805060095a7 */ /* 0x000ea4000802007f */
[----:B--2---:R-:W-:Y:S05]  /*c310*/  @!P1 BRA `(.L_x_669) ;  /* 0xfffffffc00f09947 */ /* 0x004fea000383ffff */
[----:B------:R-:W-:Y:S05]  /*c320*/  BRA `(.L_x_682) ;  /* 0xfffffff000147947 */ /* 0x000fea000383ffff */
.L_x_671:
[----:B------:R-:W-:-:S07]  /*c330*/  SHF.L.U32 R2, R4, 0x1f, RZ ;  /* 0x0000001f04027819 */ /* 0x000fce00000006ff */
.L_x_683:
[----:B-1----:R1:W2:Y:S02]  /*c340*/  SYNCS.PHASECHK.TRANS64.TRYWAIT P1, [R20+URZ+0x31820], R2 ;  /* 0x03182002140075a7 */ /* 0x0022a4000802017f */
[----:B--2---:R-:W-:Y:S05]  /*c350*/  @!P1 NANOSLEEP.SYNCS 0x989680 ;  /* 0x009896800000995d */ /* 0x004fea0003900000 */
[----:B------:R-:W2:Y:S02]  /*c360*/  @!P1 SYNCS.PHASECHK.TRANS64 P1, [R20+URZ+0x31820], R2 ;  /* 0x03182002140095a7 */ /* 0x000ea4000802007f */
[----:B--2---:R-:W-:Y:S05]  /*c370*/  @!P1 BRA `(.L_x_683) ;  /* 0xfffffffc00f09947 */ /* 0x004fea000383ffff */
[----:B------:R-:W-:Y:S05]  /*c380*/  BRA `(.L_x_684) ;  /* 0xfffffff000d07947 */ /* 0x000fea000383ffff */
.L_x_674:
[----:B-1----:R1:W2:Y:S02]  /*c390*/  SYNCS.PHASECHK.TRANS64.TRYWAIT P1, [R6+URZ+0x31838], R16 ;  /* 0x03183810060075a7 */ /* 0x0022a4000802017f */
[----:B--2---:R-:W-:Y:S05]  /*c3a0*/  @!P1 NANOSLEEP.SYNCS 0x989680 ;  /* 0x009896800000995d */ /* 0x004fea0003900000 */
[----:B------:R-:W2:Y:S02]  /*c3b0*/  @!P1 SYNCS.PHASECHK.TRANS64 P1, [R6+URZ+0x31838], R16 ;  /* 0x03183810060095a7 */ /* 0x000ea4000802007f */
[----:B--2---:R-:W-:Y:S05]  /*c3c0*/  @!P1 BRA `(.L_x_674) ;  /* 0xfffffffc00f09947 */ /* 0x004fea000383ffff */
[----:B------:R-:W-:Y:S05]  /*c3d0*/  BRA `(.L_x_685) ;  /* 0xfffffff400f07947 */ /* 0x000fea000383ffff */
.L_x_677:
[----:B----4-:R4:W1:Y:S02]  /*c3e0*/  SYNCS.PHASECHK.TRANS64.TRYWAIT P0, [R5+URZ], R0 ;  /* 0x00000000050075a7 */ /* 0x010864000800017f */
[----:B-1----:R-:W-:Y:S05]  /*c3f0*/  @!P0 NANOSLEEP.SYNCS 0x989680 ;  /* 0x009896800000895d */ /* 0x002fea0003900000 */
[----:B------:R-:W1:Y:S02]  /*c400*/  @!P0 SYNCS.PHASECHK.TRANS64 P0, [R5+URZ], R0 ;  /* 0x00000000050085a7 */ /* 0x000e64000800007f */
[----:B-1----:R-:W-:Y:S05]  /*c410*/  @!P0 BRA `(.L_x_677) ;  /* 0xfffffffc00f08947 */ /* 0x002fea000383ffff */
[----:B------:R-:W-:Y:S05]  /*c420*/  BRA `(.L_x_686) ;  /* 0xfffffffc00147947 */ /* 0x000fea000383ffff */
.L_x_678:
[----:B----4-:R4:W1:Y:S02]  /*c430*/  SYNCS.PHASECHK.TRANS64.TRYWAIT P0, [R3+URZ], R0 ;  /* 0x00000000030075a7 */ /* 0x010864000800017f */
[----:B-1----:R-:W-:Y:S05]  /*c440*/  @!P0 NANOSLEEP.SYNCS 0x989680 ;  /* 0x009896800000895d */ /* 0x002fea0003900000 */
[----:B------:R-:W1:Y:S02]  /*c450*/  @!P0 SYNCS.PHASECHK.TRANS64 P0, [R3+URZ], R0 ;  /* 0x00000000030085a7 */ /* 0x000e64000800007f */
[----:B-1----:R-:W-:Y:S05]  /*c460*/  @!P0 BRA `(.L_x_678) ;  /* 0xfffffffc00f08947 */ /* 0x002fea000383ffff */
[----:B------:R-:W-:Y:S05]  /*c470*/  BRA `(.L_x_687) ;  /* 0xfffffffc00247947 */ /* 0x000fea000383ffff */
.L_x_688:
        /* <DEDUP_REMOVED lines=16> */
.L_x_2204:


//--------------------- .text._ZN7cutlass13device_kernelIN5flash11enable_sm90INS1_16FlashAttnBwdSm90INS1_25CollectiveMainloopBwdSm90ILi2ELi1ELi1EN4cute5tupleIJNS5_1CILi1EEES8_S8_EEENS6_IJNS7_ILi64EEENS7_ILi80EEENS7_ILi256EEEEEENS_6half_tEfNS_4arch4Sm90ELb1ELb0ELb1ELb0ELb0ELb0ELb1ELb1ELi2ELi1ELi1ELi1ELb0EEENS1_21CollectiveEpilogueBwdISD_SE_SG_Li256ELb0ELb1ELi2EEENS1_25SingleTileBwdLPTSchedulerILb0ELi80ELb0EEEEEEEEEvNT_6ParamsE --------------------------
	.section	.text._ZN7cutlass13device_kernelIN5flash11enable_sm90INS1_16FlashAttnBwdSm90INS1_25CollectiveMainloopBwdSm90ILi2ELi1ELi1EN4cute5tupleIJNS5_1CILi1EEES8_S8_EEENS6_IJNS7_ILi64EEENS7_ILi80EEENS7_ILi256EEEEEENS_6half_tEfNS_4arch4Sm90ELb1ELb0ELb1ELb0ELb0ELb0ELb1ELb1ELi2ELi1ELi1ELi1ELb0EEENS1_21CollectiveEpilogueBwdISD_SE_SG_Li256ELb0ELb1ELi2EEENS1_25SingleTileBwdLPTSchedulerILb0ELi80ELb0EEEEEEEEEvNT_6ParamsE,"ax",@progbits
	.align	128
.text._ZN7cutlass13device_kernelIN5flash11enable_sm90INS1_16FlashAttnBwdSm90INS1_25CollectiveMainloopBwdSm90ILi2ELi1ELi1EN4cute5tupleIJNS5_1CILi1EEES8_S8_EEENS6_IJNS7_ILi64EEENS7_ILi80EEENS7_ILi256EEEEEENS_6half_tEfNS_4arch4Sm90ELb1ELb0ELb1ELb0ELb0ELb0ELb1ELb1ELi2ELi1ELi1ELi1ELb0EEENS1_21CollectiveEpilogueBwdISD_SE_SG_Li256ELb0ELb1ELi2EEENS1_25SingleTileBwdLPTSchedulerILb0ELi80ELb0EEEEEEEEEvNT_6ParamsE:
        .type           _ZN7cutlass13device_kernelIN5flash11enable_sm90INS1_16FlashAttnBwdSm90INS1_25CollectiveMainloopBwdSm90ILi2ELi1ELi1EN4cute5tupleIJNS5_1CILi1EEES8_S8_EEENS6_IJNS7_ILi64EEENS7_ILi80EEENS7_ILi256EEEEEENS_6half_tEfNS_4arch4Sm90ELb1ELb0ELb1ELb0ELb0ELb0ELb1ELb1ELi2ELi1ELi1ELi1ELb0EEENS1_21CollectiveEpilogueBwdISD_SE_SG_Li256ELb0ELb1ELi2EEENS1_25SingleTileBwdLPTSchedulerILb0ELi80ELb0EEEEEEEEEvNT_6ParamsE,@function
        .size           _ZN7cutlass13device_kernelIN5flash11enable_sm90INS1_16FlashAttnBwdSm90INS1_25CollectiveMainloopBwdSm90ILi2ELi1ELi1EN4cute5tupleIJNS5_1CILi1EEES8_S8_EEENS6_IJNS7_ILi64EEENS7_ILi80EEENS7_ILi256EEEEEENS_6half_tEfNS_4arch4Sm90ELb1ELb0ELb1ELb0ELb0ELb0ELb1ELb1ELi2ELi1ELi1ELi1ELb0EEENS1_21CollectiveEpilogueBwdISD_SE_SG_Li256ELb0ELb1ELi2EEENS1_25SingleTileBwdLPTSchedulerILb0ELi80ELb0EEEEEEEEEvNT_6ParamsE,(.L_x_2205 - _ZN7cutlass13device_kernelIN5flash11enable_sm90INS1_16FlashAttnBwdSm90INS1_25CollectiveMainloopBwdSm90ILi2ELi1ELi1EN4cute5tupleIJNS5_1CILi1EEES8_S8_EEENS6_IJNS7_ILi64EEENS7_ILi80EEENS7_ILi256EEEEEENS_6half_tEfNS_4arch4Sm90ELb1ELb0ELb1ELb0ELb0ELb0ELb1ELb1ELi2ELi1ELi1ELi1ELb0EEENS1_21CollectiveEpilogueBwdISD_SE_SG_Li256ELb0ELb1ELi2EEENS1_25SingleTileBwdLPTSchedulerILb0ELi80ELb0EEEEEEEEEvNT_6ParamsE)
        .other          _ZN7cutlass13device_kernelIN5flash11enable_sm90INS1_16FlashAttnBwdSm90INS1_25CollectiveMainloopBwdSm90ILi2ELi1ELi1EN4cute5tupleIJNS5_1CILi1EEES8_S8_EEENS6_IJNS7_ILi64EEENS7_ILi80EEENS7_ILi256EEEEEENS_6half_tEfNS_4arch4Sm90ELb1ELb0ELb1ELb0ELb0ELb0ELb1ELb1ELi2ELi1ELi1ELi1ELb0EEENS1_21CollectiveEpilogueBwdISD_SE_SG_Li256ELb0ELb1ELi2EEENS1_25SingleTileBwdLPTSchedulerILb0ELi80ELb0EEEEEEEEEvNT_6ParamsE,@"STO_CUDA_ENTRY STV_DEFAULT"
_ZN7cutlass13device_kernelIN5flash11enable_sm90INS1_16FlashAttnBwdSm90INS1_25CollectiveMainloopBwdSm90ILi2ELi1ELi1EN4cute5tupleIJNS5_1CILi1EEES8_S8_EEENS6_IJNS7_ILi64EEENS7_ILi80EEENS7_ILi256EEEEEENS_6half_tEfNS_4arch4Sm90ELb1ELb0ELb1ELb0ELb0ELb0ELb1ELb1ELi2ELi1ELi1ELi1ELb0EEENS1_21CollectiveEpilogueBwdISD_SE_SG_Li256ELb0ELb1ELi2EEENS1_25SingleTileBwdLPTSchedulerILb0ELi80ELb0EEEEEEEEEvNT_6ParamsE:
        /* <DEDUP_REMOVED lines=29> */
.L_x_690:
[----:B------:R-:W-:Y:S05]  /*01d0*/  BSYNC B0 ;  /* 0x0000000000007941 */ /* 0x000fea0003800000 */
.L_x_689:
        /* <DEDUP_REMOVED lines=34> */
.L_x_691:
        /* <DEDUP_REMOVED lines=20> */
.L_x_692:
[----:B-1----:R-:W-:Y:S01]  /*0540*/  ISETP.NE.AND P0, PT, R0, RZ, PT ;  /* 0x000000ff0000720c */ /* 0x002fe20003f05270 */
[----:B------:R-:W-:Y:S01]  /*0550*/  IMAD.MOV.U32 R0, RZ, RZ, 0x1 ;  /* 0x00000001ff007424 */ /* 0x000fe200078e00ff */
[----:B------:R-:W-:Y:S01]  /*0560*/  NOP ;  /* 0x0000000000007918 */ /* 0x000fe20000000000 */
[----:B------:R-:W-:-:S03]  /*0570*/  LOP3.LUT R21, R4, 0x7f, RZ, 0xc0, !PT ;  /* 0x0000007f04157812 */ /* 0x000fc600078ec0ff */
[----:B------:R-:W-:Y:S01]  /*0580*/  SEL R0, R0, 0x2, !P0 ;  /* 0x0000000200007807 */ /* 0x000fe20004000000 */
[----:B--23--:R-:W-:Y:S06]  /*0590*/  BAR.SYNC.DEFER_BLOCKING 0x0 ;  /* 0x0000000000007b1d */ /* 0x00cfec0000010000 */
[----:B------:R-:W-:Y:S05]  /*05a0*/  @!P0 BRA `(.L_x_693) ;  /* 0x000000d000488947 */ /* 0x000fea0003800000 */
.L_x_694:
[----:B------:R-:W-:-:S08]  /*05b0*/  NOP ;  /* 0x0000000000007918 */ /* 0x000fd00000000000 */
[----:B------:R-:W1:Y:S02]  /*05c0*/  USETMAXREG.TRY_ALLOC.CTAPOOL UP0, 0xf0 ;  /* 0x000000f0000079c8 */ /* 0x000e640008000600 */
[----:B-1----:R-:W-:-:S13]  /*05d0*/  PLOP3.LUT P0, PT, PT, PT, UP0, 0x80, 0x0 ;  /* 0x000000000000781c */ /* 0x002fda0003f0f008 */
[----:B------:R-:W-:Y:S05]  /*05e0*/  @!P0 BRA `(.L_x_694) ;  /* 0xfffffffc00f08947 */ /* 0x000fea000383ffff */
[----:B------:R-:W1:Y:S01]  /*05f0*/  S2UR UR7, SR_CTAID.X ;  /* 0x00000000000779c3 */ /* 0x000e620000002500 */
[----:B------:R-:W-:Y:S02]  /*0600*/  ULDC UR8, c[0x0][0xb50] ;  /* 0x0002d40000087ab9 */ /* 0x000fe40000000800 */
[----:B------:R-:W-:-:S05]  /*0610*/  UISETP.NE.AND UP0, UPT, UR8, 0x1, UPT ;  /* 0x000000010800788c */ /* 0x000fca000bf05270 */
[----:B------:R-:W2:Y:S06]  /*0620*/  LDC R2, c[0x0][0xb68] ;  /* 0x0002da00ff027b82 */ /* 0x000eac0000000800 */
[----:B------:R-:W-:Y:S01]  /*0630*/  @UP0 ULDC UR4, c[0x0][0xb54] ;  /* 0x0002d50000040ab9 */ /* 0x000fe20000000800 */
[----:B------:R-:W-:Y:S01]  /*0640*/  @UP0 ULDC UR9, c[0x0][0xb58] ;  /* 0x0002d60000090ab9 */ /* 0x000fe20000000800 */
[----:B-1----:R-:W-:Y:S02]  /*0650*/  UIMAD.WIDE.U32 UR4, UR7, UR4, URZ ;  /* 0x00000004070472a5 */ /* 0x002fe4000f8e003f */
[----:B------:R-:W-:-:S02]  /*0660*/  UMOV UR6, UR7 ;  /* 0x0000000700067c82 */ /* 0x000fc40008000000 */
[----:B------:R-:W-:-:S04]  /*0670*/  @UP0 USHF.R.U32.HI UR6, URZ, UR9, UR5 ;  /* 0x000000093f060299 */ /* 0x000fc80008011605 */
[----:B------:R-:W-:Y:S02]  /*0680*/  UIADD3 UR4, -UR6, URZ, URZ ;  /* 0x0000003f06047290 */ /* 0x000fe4000fffe13f */
[----:B--2---:R-:W-:Y:S02]  /*0690*/  ISETP.LE.AND P0, PT, R2, UR6, PT ;  /* 0x0000000602007c0c */ /* 0x004fe4000bf03270 */
[----:B------:R-:W-:-:S11]  /*06a0*/  UIMAD UR10, UR8, UR4, UR7 ;  /* 0x00000004080a72a4 */ /* 0x000fd6000f8e0207 */
[----:B------:R-:W-:Y:S05]  /*06b0*/  @!P0 BRA `(.L_x_695) ;  /* 0x0000000000208947 */ /* 0x000fea0003800000 */
[----:B------:R-:W-:Y:S01]  /*06c0*/  ULDC UR7, c[0x0][0xb5c] ;  /* 0x0002d70000077ab9 */ /* 0x000fe20000000800 */
[----:B------:R-:W-:Y:S01]  /*06d0*/  UMOV UR45, UR10 ;  /* 0x0000000a002d7c82 */ /* 0x000fe20008000000 */
[----:B------:R-:W-:-:S11]  /*06e0*/  UISETP.NE.AND UP0, UPT, UR7, 0x1, UPT ;  /* 0x000000010700788c */ /* 0x000fd6000bf05270 */
[----:B------:R-:W-:Y:S02]  /*06f0*/  @UP0 ULDC.64 UR8, c[0x0][0xb60] ;  /* 0x0002d80000080ab9 */ /* 0x000fe40000000a00 */
[----:B------:R-:W-:-:S04]  /*0700*/  UIMAD.WIDE.U32 UR4, UR10, UR8, URZ ;  /* 0x000000080a0472a5 */ /* 0x000fc8000f8e003f */
[----:B------:R-:W-:-:S04]  /*0710*/  @UP0 USHF.R.U32.HI UR45, URZ, UR9, UR5 ;  /* 0x000000093f2d0299 */ /* 0x000fc80008011605 */
[----:B------:R-:W-:Y:S01]  /*0720*/  UIMAD UR4, UR45, UR7, URZ ;  /* 0x000000072d0472a4 */ /* 0x000fe2000f8e023f */
[----:B------:R-:W-:Y:S11]  /*0730*/  BRA `(.L_x_696) ;  /* 0x00000000001c7947 */ /* 0x000ff60003800000 */
.L_x_695:
[----:B------:R-:W-:Y:S01]  /*0740*/  ULDC UR7, c[0x0][0xb44] ;  /* 0x0002d10000077ab9 */ /* 0x000fe20000000800 */
[----:B------:R-:W-:Y:S01]  /*0750*/  UMOV UR45, UR10 ;  /* 0x0000000a002d7c82 */ /* 0x000fe20008000000 */
[----:B------:R-:W-:-:S11]  /*0760*/  UISETP.NE.AND UP0, UPT, UR7, 0x1, UPT ;  /* 0x000000010700788c */ /* 0x000fd6000bf05270 */
[----:B------:R-:W-:Y:S02]  /*0770*/  @UP0 ULDC.64 UR8, c[0x0][0xb48] ;  /* 0x0002d20000080ab9 */ /* 0x000fe40000000a00 */
[----:B------:R-:W-:-:S04]  /*0780*/  UIMAD.WIDE.U32 UR4, UR10, UR8, URZ ;  /* 0x000000080a0472a5 */ /* 0x000fc8000f8e003f */
[----:B------:R-:W-:-:S04]  /*0790*/  @UP0 USHF.R.U32.HI UR45, URZ, UR9, UR5 ;  /* 0x000000093f2d0299 */ /* 0x000fc80008011605 */
[----:B------:R-:W-:-:S12]  /*07a0*/  UIMAD UR4, UR45, UR7, URZ ;  /* 0x000000072d0472a4 */ /* 0x000fd8000f8e023f */
.L_x_696:
[----:B------:R-:W-:Y:S01]  /*07b0*/  ULDC UR43, c[0x0][0xb38] ;  /* 0x0002ce00002b7ab9 */ /* 0x000fe20000000800 */
[----:B------:R-:W-:Y:S02]  /*07c0*/  UIADD3 UR4, UR10, -UR4, URZ ;  /* 0x800000040a047290 */ /* 0x000fe4000fffe03f */
[----:B------:R-:W-:Y:S01]  /*07d0*/  UISETP.NE.AND UP0, UPT, UR43, 0x1, UPT ;  /* 0x000000012b00788c */ /* 0x000fe2000bf05270 */
[----:B------:R-:W-:Y:S02]  /*07e0*/  ULDC UR5, c[0x0][0xb44] ;  /* 0x0002d10000057ab9 */ /* 0x000fe40000000800 */
[----:B------:R-:W-:-:S08]  /*07f0*/  UIMAD UR6, UR6, UR5, UR4 ;  /* 0x00000005060672a4 */ /* 0x000fd0000f8e0204 */
[----:B------:R-:W-:Y:S01]  /*0800*/  @UP0 ULDC UR4, c[0x0][0xb3c] ;  /* 0x0002cf0000040ab9 */ /* 0x000fe20000000800 */
[----:B------:R-:W-:Y:S01]  /*0810*/  @UP0 ULDC UR7, c[0x0][0xb40] ;  /* 0x0002d00000070ab9 */ /* 0x000fe20000000800 */
[----:B------:R-:W-:Y:S02]  /*0820*/  UIMAD.WIDE.U32 UR4, UR6, UR4, URZ ;  /* 0x00000004060472a5 */ /* 0x000fe4000f8e003f */
[----:B------:R-:W-:Y:S02]  /*0830*/  UMOV UR44, UR6 ;  /* 0x00000006002c7c82 */ /* 0x000fe40008000000 */
[----:B------:R-:W-:-:S04]  /*0840*/  @UP0 USHF.R.U32.HI UR44, URZ, UR7, UR5 ;  /* 0x000000073f2c0299 */ /* 0x000fc80008011605 */
[----:B------:R-:W-:Y:S02]  /*0850*/  UIADD3 UR4, -UR44, URZ, URZ ;  /* 0x0000003f2c047290 */ /* 0x000fe4000fffe13f */
[----:B------:R-:W-:Y:S02]  /*0860*/  ISETP.LE.AND P0, PT, RZ, UR44, PT ;  /* 0x0000002cff007c0c */ /* 0x000fe4000bf03270 */
[----:B------:R-:W-:-:S11]  /*0870*/  UIMAD UR43, UR43, UR4, UR6 ;  /* 0x000000042b2b72a4 */ /* 0x000fd6000f8e0206 */
[----:B------:R-:W-:Y:S05]  /*0880*/  @!P0 EXIT ;  /* 0x000000000000894d */ /* 0x000fea0003800000 */
[----:B------:R-:W-:Y:S01]  /*0890*/  ULDC UR8, c[0x0][0x280] ;  /* 0x0000a00000087ab9 */ /* 0x000fe20000000800 */
[----:B------:R-:W-:Y:S01]  /*08a0*/  ULDC UR9, c[0x0][0x290] ;  /* 0x0000a40000097ab9 */ /* 0x000fe20000000800 */
[----:B------:R-:W-:Y:S01]  /*08b0*/  UIMAD UR4, UR45, 0x50, UR8 ;  /* 0x000000502d0478a4 */ /* 0x000fe2000f8e0208 */
[----:B------:R-:W-:Y:S01]  /*08c0*/  PLOP3.LUT P0, PT, PT, PT, PT, 0x80, 0x0 ;  /* 0x000000000000781c */ /* 0x000fe20003f0f070 */
[----:B------:R-:W-:Y:S01]  /*08d0*/  ULDC UR6, c[0x0][0x74c] ;  /* 0x0001d30000067ab9 */ /* 0x000fe20000000800 */
[----:B------:R-:W-:Y:S01]  /*08e0*/  ULDC.64 UR46, c[0x0][0x208] ;  /* 0x00008200002e7ab9 */ /* 0x000fe20000000a00 */
[----:B------:R-:W-:Y:S01]  /*08f0*/  UIADD3 UR6, -UR6, UR4, -UR9 ;  /* 0x0000000406067290 */ /* 0x000fe2000fffe909 */
[----:B------:R-:W-:Y:S01]  /*0900*/  CS2R R134, SRZ ;  /* 0x0000000000867805 */ /* 0x000fe2000001ff00 */
[----:B------:R-:W-:Y:S01]  /*0910*/  UIADD3 UR4, UR8, 0x3f, URZ ;  /* 0x0000003f08047890 */ /* 0x000fe2000fffe03f */
[----:B------:R-:W-:Y:S01]  /*0920*/  CS2R R132, SRZ ;  /* 0x0000000000847805 */ /* 0x000fe2000001ff00 */
[----:B------:R-:W-:Y:S01]  /*0930*/  USHF.R.S32.HI UR7, URZ, 0x1f, UR6 ;  /* 0x0000001f3f077899 */ /* 0x000fe20008011406 */
[----:B------:R-:W-:Y:S01]  /*0940*/  CS2R R130, SRZ ;  /* 0x0000000000827805 */ /* 0x000fe2000001ff00 */
[----:B------:R-:W-:Y:S01]  /*0950*/  USHF.R.S32.HI UR5, URZ, 0x1f, UR4 ;  /* 0x0000001f3f057899 */ /* 0x000fe20008011404 */
[----:B------:R-:W-:Y:S01]  /*0960*/  CS2R R128, SRZ ;  /* 0x0000000000807805 */ /* 0x000fe2000001ff00 */
[----:B------:R-:W-:Y:S01]  /*0970*/  ULEA.HI UR7, UR7, UR6, URZ, 0x6 ;  /* 0x0000000607077291 */ /* 0x000fe2000f8f303f */
[----:B------:R-:W-:Y:S01]  /*0980*/  CS2R R94, SRZ ;  /* 0x00000000005e7805 */ /* 0x000fe2000001ff00 */
[----:B------:R-:W-:Y:S01]  /*0990*/  ULEA.HI UR5, UR5, UR4, URZ, 0x6 ;  /* 0x0000000405057291 */ /* 0x000fe2000f8f303f */
[----:B------:R-:W-:Y:S01]  /*09a0*/  CS2R R92, SRZ ;  /* 0x00000000005c7805 */ /* 0x000fe2000001ff00 */
[----:B------:R-:W-:Y:S01]  /*09b0*/  USHF.R.S32.HI UR7, URZ, 0x6, UR7 ;  /* 0x000000063f077899 */ /* 0x000fe20008011407 */
[----:B------:R-:W-:Y:S01]  /*09c0*/  CS2R R90, SRZ ;  /* 0x00000000005a7805 */ /* 0x000fe2000001ff00 */
[----:B------:R-:W-:Y:S01]  /*09d0*/  USHF.R.S32.HI UR40, URZ, 0x6, UR5 ;  /* 0x000000063f287899 */ /* 0x000fe20008011405 */
[----:B------:R-:W-:-:S02]  /*09e0*/  CS2R R88, SRZ ;  /* 0x0000000000587805 */ /* 0x000fc4000001ff00 */
[----:B------:R-:W-:Y:S02]  /*09f0*/  CS2R R126, SRZ ;  /* 0x00000000007e7805 */ /* 0x000fe4000001ff00 */
[----:B------:R-:W-:Y:S02]  /*0a00*/  CS2R R124, SRZ ;  /* 0x00000000007c7805 */ /* 0x000fe4000001ff00 */
[----:B------:R-:W-:Y:S02]  /*0a10*/  VIMNMX R4, RZ, UR7, !PT ;  /* 0x00000007ff047c48 */ /* 0x000fe4000ffe0100 */
[----:B------:R-:W-:Y:S02]  /*0a20*/  CS2R R122, SRZ ;  /* 0x00000000007a7805 */ /* 0x000fe4000001ff00 */
[----:B------:R-:W-:Y:S02]  /*0a30*/  CS2R R120, SRZ ;  /* 0x0000000000787805 */ /* 0x000fe4000001ff00 */
[----:B------:R-:W-:-:S02]  /*0a40*/  CS2R R86, SRZ ;  /* 0x0000000000567805 */ /* 0x000fc4000001ff00 */
[----:B------:R-:W-:Y:S02]  /*0a50*/  ISETP.LT.AND P1, PT, R4, UR40, PT ;  /* 0x0000002804007c0c */ /* 0x000fe4000bf21270 */
        /* <DEDUP_REMOVED lines=67> */
[----:B------:R-:W-:Y:S06]  /*0e90*/  @!P1 BRA `(.L_x_697) ;  /* 0x0000009c00bc9947 */ /* 0x000fec0003800000 */
[----:B------:R-:W1:Y:S01]  /*0ea0*/  S2R R2, SR_CgaCtaId ;  /* 0x0000000000027919 */ /* 0x000e620000008800 */
[----:B------:R-:W-:Y:S01]  /*0eb0*/  MOV R17, 0x400 ;  /* 0x0000040000117802 */ /* 0x000fe20000000f00 */
[----:B------:R-:W2:Y:S01]  /*0ec0*/  LDC.64 R20, c[0x0][0x2d8] ;  /* 0x0000b600ff147b82 */ /* 0x000ea20000000a00 */
[----:B------:R-:W-:Y:S01]  /*0ed0*/  SHF.L.U32 R10, RZ, 0x1f, RZ ;  /* 0x0000001fff0a7819 */ /* 0x000fe200000006ff */
[----:B------:R-:W3:Y:S01]  /*0ee0*/  S2R R3, SR_TID.X ;  /* 0x0000000000037919 */ /* 0x000ee20000002100 */
[----:B-1----:R-:W-:-:S04]  /*0ef0*/  LEA R17, R2, R17, 0x18 ;  /* 0x0000001102117211 */ /* 0x002fc800078ec0ff */
[----:B------:R-:W1:Y:S01]  /*0f00*/  SYNCS.PHASECHK.TRANS64.TRYWAIT P0, [R17+URZ+0x31800], R10 ;  /* 0x0318000a110075a7 */ /* 0x000e62000800017f */
[----:B---3--:R-:W-:-:S05]  /*0f10*/  VIADD R2, R3, 0xffffff80 ;  /* 0xffffff8003027836 */ /* 0x008fca0000000000 */
[----:B------:R-:W-:-:S04]  /*0f20*/  SHF.R.S32.HI R3, RZ, 0x1f, R2 ;  /* 0x0000001fff037819 */ /* 0x000fc80000011402 */
[CC--:B------:R-:W-:Y:S02]  /*0f30*/  LEA.HI R5, R3.reuse, R2.reuse, RZ, 0x7 ;  /* 0x0000000203057211 */ /* 0x0c0fe400078f38ff */
[-C--:B------:R-:W-:Y:S02]  /*0f40*/  LEA.HI R7, R3, R2.reuse, RZ, 0x4 ;  /* 0x0000000203077211 */ /* 0x080fe400078f20ff */
[----:B------:R-:W-:Y:S02]  /*0f50*/  SHF.R.S32.HI R6, RZ, 0x7, R5 ;  /* 0x00000007ff067819 */ /* 0x000fe40000011405 */
[----:B------:R-:W-:Y:S02]  /*0f60*/  LOP3.LUT R5, R5, 0xffffff80, RZ, 0xc0, !PT ;  /* 0xffffff8005057812 */ /* 0x000fe400078ec0ff */
[----:B------:R-:W-:Y:S01]  /*0f70*/  LOP3.LUT R7, R7, 0xffffff0, RZ, 0xc0, !PT ;  /* 0x0ffffff007077812 */ /* 0x000fe200078ec0ff */
[----:B------:R3:W4:Y:S01]  /*0f80*/  SHFL.IDX PT, R13, R6, RZ, 0x1f ;  /* 0x00001fff060d7589 */ /* 0x00072200000e0000 */
[----:B------:R-:W-:Y:S01]  /*0f90*/  LEA.HI R3, R3, R2, RZ, 0x5 ;  /* 0x0000000203037211 */ /* 0x000fe200078f28ff */
[----:B------:R-:W-:Y:S01]  /*0fa0*/  IMAD.IADD R5, R2, 0x1, -R5 ;  /* 0x0000000102057824 */ /* 0x000fe200078e0a05 */
[----:B------:R-:W-:Y:S01]  /*0fb0*/  LEA.HI R8, R6, R6, RZ, 0x1 ;  /* 0x0000000606087211 */ /* 0x000fe200078f08ff */
[----:B------:R-:W-:Y:S01]  /*0fc0*/  IMAD.IADD R7, R2, 0x1, -R7 ;  /* 0x0000000102077824 */ /* 0x000fe200078e0a07 */
[----:B------:R-:W-:-:S02]  /*0fd0*/  SHF.R.S32.HI R11, RZ, 0x5, R3 ;  /* 0x00000005ff0b7819 */ /* 0x000fc40000011403 */
[----:B------:R-:W-:Y:S01]  /*0fe0*/  SHF.R.S32.HI R2, RZ, 0x1f, R3 ;  /* 0x0000001fff027819 */ /* 0x000fe20000011403 */
[----:B-123--:R-:W-:Y:S06]  /*0ff0*/  @P0 BRA `(.L_x_698) ;  /* 0x0000000000080947 */ /* 0x00efec0003800000 */
[----:B------:R-:W1:Y:S02]  /*1000*/  SYNCS.PHASECHK.TRANS64.TRYWAIT P0, [R17+URZ+0x31800], R10 ;  /* 0x0318000a110075a7 */ /* 0x000e64000800017f */
[----:B-1----:R-:W-:Y:S05]  /*1010*/  @!P0 BRA `(.L_x_699) ;  /* 0x000000e000e08947 */ /* 0x002fea0003800000 */
.L_x_698:
[----:B------:R-:W-:Y:S01]  /*1020*/  LOP3.LUT R9, R8, 0x1ffffffe, RZ, 0xc0, !PT ;  /* 0x1ffffffe08097812 */ /* 0x000fe200078ec0ff */
[----:B------:R-:W2:Y:S01]  /*1030*/  LDC.64 R22, c[0x0][0x2e0] ;  /* 0x0000b800ff167b82 */ /* 0x000ea20000000a00 */
[----:B------:R-:W-:Y:S01]  /*1040*/  SHF.R.S32.HI R8, RZ, 0x1f, R5 ;  /* 0x0000001fff087819 */ /* 0x000fe20000011405 */
[----:B------:R-:W-:Y:S01]  /*1050*/  IMAD R19, R6, 0x40, R7 ;  /* 0x0000004006137824 */ /* 0x000fe200078e0207 */
[----:B------:R-:W-:Y:S01]  /*1060*/  LEA.HI R3, R2, R11, RZ, 0x2 ;  /* 0x0000000b02037211 */ /* 0x000fe200078f10ff */
[C---:B------:R-:W-:Y:S01]  /*1070*/  IMAD.IADD R15, R6.reuse, 0x1, -R9 ;  /* 0x00000001060f7824 */ /* 0x040fe200078e0a09 */
[----:B----4-:R-:W-:Y:S01]  /*1080*/  LEA.HI R2, R13, R13, RZ, 0x1 ;  /* 0x0000000d0d027211 */ /* 0x010fe200078f08ff */
[----:B------:R-:W-:Y:S01]  /*1090*/  IMAD R9, R6, 0x800, R5 ;  /* 0x0000080006097824 */ /* 0x000fe200078e0205 */
[----:B------:R-:W-:Y:S01]  /*10a0*/  LEA.HI R7, R8, R5, RZ, 0x2 ;  /* 0x0000000508077211 */ /* 0x000fe200078f10ff */
[----:B------:R-:W-:Y:S01]  /*10b0*/  USHF.R.S32.HI UR4, URZ, 0x1f, UR43 ;  /* 0x0000001f3f047899 */ /* 0x000fe2000801142b */
[----:B------:R-:W-:Y:S01]  /*10c0*/  LOP3.LUT R6, R2, 0xfffffffe, RZ, 0xc0, !PT ;  /* 0xfffffffe02067812 */ /* 0x000fe200078ec0ff */
[----:B------:R-:W-:Y:S01]  /*10d0*/  IMAD.SHL.U32 R2, R9, 0x4, RZ ;  /* 0x0000000409027824 */ /* 0x000fe200078e00ff */
[--C-:B------:R-:W-:Y:S01]  /*10e0*/  SHF.R.S32.HI R9, RZ, 0x2, R7.reuse ;  /* 0x00000002ff097819 */ /* 0x100fe20000011407 */
[----:B------:R-:W-:Y:S01]  /*10f0*/  IMAD.MOV.U32 R232, RZ, RZ, RZ ;  /* 0x000000ffffe87224 */ /* 0x000fe200078e00ff */
[----:B-1----:R-:W-:Y:S01]  /*1100*/  SHF.R.S32.HI R10, RZ, 0x1f, R7 ;  /* 0x0000001fff0a7819 */ /* 0x002fe20000011407 */
[----:B------:R-:W-:Y:S01]  /*1110*/  IMAD.IADD R13, R13, 0x1, -R6 ;  /* 0x000000010d0d7824 */ /* 0x000fe200078e0a06 */
[----:B------:R-:W-:Y:S01]  /*1120*/  LOP3.LUT R12, R3, 0xfffffc, RZ, 0xc0, !PT ;  /* 0x00fffffc030c7812 */ /* 0x000fe200078ec0ff */
[----:B------:R-:W-:Y:S01]  /*1130*/  IMAD R6, R20, UR4, RZ ;  /* 0x0000000414067c24 */ /* 0x000fe2000f8e02ff */
[----:B------:R-:W-:Y:S01]  /*1140*/  LEA.HI R10, R10, R9, RZ, 0x3 ;  /* 0x000000090a0a7211 */ /* 0x000fe200078f18ff */
[----:B------:R-:W-:Y:S01]  /*1150*/  USHF.R.S32.HI UR4, URZ, 0x1f, UR44 ;  /* 0x0000001f3f047899 */ /* 0x000fe2000801142c */
[----:B------:R-:W-:Y:S01]  /*1160*/  SHF.R.S32.HI R3, RZ, 0x1f, R2 ;  /* 0x0000001fff037819 */ /* 0x000fe20000011402 */
[----:B------:R-:W-:Y:S01]  /*1170*/  IMAD.IADD R12, R11, 0x1, -R12 ;  /* 0x000000010b0c7824 */ /* 0x000fe200078e0a0c */
[----:B------:R-:W-:Y:S01]  /*1180*/  LOP3.LUT R10, R10, 0xfffffff8, RZ, 0xc0, !PT ;  /* 0xfffffff80a0a7812 */ /* 0x000fe200078ec0ff */
[----:B------:R-:W-:Y:S01]  /*1190*/  IMAD R11, R21, UR43, R6 ;  /* 0x0000002b150b7c24 */ /* 0x000fe2000f8e0206 */
[----:B------:R-:W-:Y:S01]  /*11a0*/  LOP3.LUT R6, R7, 0x7ffffffc, RZ, 0xc0, !PT ;  /* 0x7ffffffc07067812 */ /* 0x000fe200078ec0ff */
[----:B------:R-:W-:Y:S01]  /*11b0*/  IMAD.WIDE.U32 R2, R20, UR43, R2 ;  /* 0x0000002b14027c25 */ /* 0x000fe2000f8e0002 */
[----:B------:R-:W-:-:S02]  /*11c0*/  LEA.HI R8, R8, R5, RZ, 0x5 ;  /* 0x0000000508087211 */ /* 0x000fc400078f28ff */
[----:B------:R-:W-:Y:S02]  /*11d0*/  CS2R R134, SRZ ;  /* 0x0000000000867805 */ /* 0x000fe4000001ff00 */
[----:B------:R-:W-:Y:S01]  /*11e0*/  LOP3.LUT R235, R0, 0x1, RZ, 0xfc, !PT ;  /* 0x0000000100eb7812 */ /* 0x000fe200078efcff */
[----:B------:R-:W-:Y:S01]  /*11f0*/  IMAD.IADD R231, R9, 0x1, -R10 ;  /* 0x0000000109e77824 */ /* 0x000fe200078e0a0a */
[----:B------:R-:W-:Y:S01]  /*1200*/  SHF.R.S32.HI R8, RZ, 0x5, R8 ;  /* 0x00000005ff087819 */ /* 0x000fe20000011408 */
[----:B------:R-:W-:Y:S01]  /*1210*/  IMAD.IADD R3, R3, 0x1, R11 ;  /* 0x0000000103037824 */ /* 0x000fe200078e020b */
[----:B------:R-:W-:Y:S01]  /*1220*/  CS2R R132, SRZ ;  /* 0x0000000000847805 */ /* 0x000fe2000001ff00 */
[C---:B--2---:R-:W-:Y:S01]  /*1230*/  IMAD R10, R22.reuse, UR4, RZ ;  /* 0x00000004160a7c24 */ /* 0x044fe2000f8e02ff */
[----:B------:R-:W-:Y:S01]  /*1240*/  UIMAD UR4, UR45, -0x50, UR9 ;  /* 0xffffffb02d0478a4 */ /* 0x000fe2000f8e0209 */
[----:B------:R-:W-:Y:S01]  /*1250*/  IMAD.WIDE.U32 R24, R22, UR44, R2 ;  /* 0x0000002c16187c25 */ /* 0x000fe2000f8e0002 */
[----:B------:R-:W-:-:S02]  /*1260*/  CS2R R130, SRZ ;  /* 0x0000000000827805 */ /* 0x000fc4000001ff00 */
[----:B------:R-:W-:Y:S01]  /*1270*/  CS2R R128, SRZ ;  /* 0x0000000000807805 */ /* 0x000fe2000001ff00 */
[----:B------:R-:W-:Y:S01]  /*1280*/  UIADD3 UR5, UR4, 0x1, -UR8 ;  /* 0x0000000104057890 */ /* 0x000fe2000fffe808 */
[----:B------:R-:W-:Y:S01]  /*1290*/  IMAD R10, R23, UR44, R10 ;  /* 0x0000002c170a7c24 */ /* 0x000fe2000f8e020a */
[----:B------:R1:W-:Y:S01]  /*12a0*/  STL.64 [R1], R24 ;  /* 0x0000001801007387 */ /* 0x0003e20000100a00 */
[----:B------:R-:W-:Y:S01]  /*12b0*/  IMAD.MOV.U32 R3, RZ, RZ, R4 ;  /* 0x000000ffff037224 */ /* 0x000fe200078e0004 */
[----:B------:R-:W-:Y:S01]  /*12c0*/  CS2R R126, SRZ ;  /* 0x00000000007e7805 */ /* 0x000fe2000001ff00 */
[----:B------:R-:W-:Y:S01]  /*12d0*/  IMAD.IADD R4, R25, 0x1, R10 ;  /* 0x0000000119047824 */ /* 0x000fe200078e020a */
[----:B------:R-:W-:Y:S01]  /*12e0*/  CS2R R124, SRZ ;  /* 0x00000000007c7805 */ /* 0x000fe2000001ff00 */
[----:B------:R-:W-:Y:S01]  /*12f0*/  IMAD.IADD R6, R5, 0x1, -R6 ;  /* 0x0000000105067824 */ /* 0x000fe200078e0a06 */
[----:B------:R-:W-:Y:S01]  /*1300*/  CS2R R122, SRZ ;  /* 0x00000000007a7805 */ /* 0x000fe2000001ff00 */
[----:B------:R-:W-:Y:S01]  /*1310*/  IMAD R12, R12, 0x10, R19 ;  /* 0x000000100c0c7824 */ /* 0x000fe200078e0213 */
[----:B------:R1:W-:Y:S01]  /*1320*/  STL [R1+0x8], R4 ;  /* 0x0000080401007387 */ /* 0x0003e20000100800 */
[----:B------:R-:W-:Y:S01]  /*1330*/  IMAD R6, R15, 0x4, R6 ;  /* 0x000000040f067824 */ /* 0x000fe200078e0206 */
[----:B------:R-:W-:Y:S01]  /*1340*/  CS2R R120, SRZ ;  /* 0x0000000000787805 */ /* 0x000fe2000001ff00 */
[----:B------:R-:W-:Y:S01]  /*1350*/  IMAD.SHL.U32 R0, R12, 0x8, RZ ;  /* 0x000000080c007824 */ /* 0x000fe200078e00ff */
[----:B------:R-:W-:Y:S01]  /*1360*/  CS2R R118, SRZ ;  /* 0x0000000000767805 */ /* 0x000fe2000001ff00 */
[----:B------:R-:W-:Y:S01]  /*1370*/  IMAD.SHL.U32 R233, R6, 0x2, RZ ;  /* 0x0000000206e97824 */ /* 0x000fe200078e00ff */
[----:B------:R-:W-:Y:S01]  /*1380*/  CS2R R116, SRZ ;  /* 0x0000000000747805 */ /* 0x000fe2000001ff00 */
[----:B------:R-:W-:Y:S01]  /*1390*/  IMAD R231, R8, 0x10, R231 ;  /* 0x0000001008e77824 */ /* 0x000fe200078e02e7 */
[----:B------:R-:W-:Y:S01]  /*13a0*/  CS2R R114, SRZ ;  /* 0x0000000000727805 */ /* 0x000fe2000001ff00 */
[----:B------:R-:W-:Y:S01]  /*13b0*/  IMAD.MOV.U32 R2, RZ, RZ, RZ ;  /* 0x000000ffff027224 */ /* 0x000fe200078e00ff */
[----:B------:R-:W-:Y:S01]  /*13c0*/  IADD3 R234, -R233, UR4, RZ ;  /* 0x00000004e9ea7c10 */ /* 0x000fe2000fffe1ff */
        /* <DEDUP_REMOVED lines=70> */
[----:B------:R-:W-:Y:S01]  /*1830*/  IMAD R0, R0, 0x2, R17 ;  /* 0x0000000200007824 */ /* 0x000fe200078e0211 */
[----:B-1----:R-:W-:-:S07]  /*1840*/  IADD3 R233, -R233, UR5, RZ ;  /* 0x00000005e9e97c10 */ /* 0x002fce000fffe1ff */
.L_x_710:
[----:B------:R-:W-:-:S13]  /*1850*/  ISETP.NE.AND P0, PT, R235, 0x3, PT ;  /* 0x00000003eb00780c */ /* 0x000fda0003f05270 */
[----:B-1----:R-:W-:Y:S05]  /*1860*/  @!P0 BRA `(.L_x_700) ;  /* 0x0000000000048947 */ /* 0x002fea0003800000 */
[----:B------:R-:W-:Y:S01]  /*1870*/  BPT.TRAP 0x1 ;  /* 0x000000040000795c */ /* 0x000fe20000300000 */
.L_x_700:
[----:B------:R-:W-:Y:S01]  /*1880*/  IMAD R16, R2, 0x8, R17 ;  /* 0x0000000802107824 */ /* 0x000fe200078e0211 */
[----:B------:R-:W-:-:S04]  /*1890*/  SHF.L.U32 R7, R232, 0x1f, RZ ;  /* 0x0000001fe8077819 */ /* 0x000fc800000006ff */
[----:B------:R1:W2:Y:S01]  /*18a0*/  SYNCS.PHASECHK.TRANS64.TRYWAIT P1, [R16+URZ+0x31810], R7 ;  /* 0x03181007100075a7 */ /* 0x0002a2000802017f */
[----:B------:R-:W-:Y:S05]  /*18b0*/  @!P0 BRA `(.L_x_701) ;  /* 0x0000000000048947 */ /* 0x000fea0003800000 */
[----:B------:R-:W-:Y:S01]  /*18c0*/  BPT.TRAP 0x1 ;  /* 0x000000040000795c */ /* 0x000fe20000300000 */
.L_x_701:
        /* <DEDUP_REMOVED lines=12> */
.L_x_702:
        /* <DEDUP_REMOVED lines=566> */
[----:B------:R-:W-:-:S04]  /*3cf0*/  IMAD R4, R2, 0x40, R231 ;  /* 0x0000004002047824 */ /* 0x000fc800078e02e7 */
[----:B------:R-:W-:Y:S01]  /*3d00*/  IMAD R6, R4, 0x4, R17 ;  /* 0x0000000404067824 */ /* 0x000fe200078e0211 */
        /* <DEDUP_REMOVED lines=28> */
.L_x_704:
[----:B-1----:R-:W-:-:S04]  /*3ed0*/  SHF.L.U32 R6, R230, 0x1f, RZ ;  /* 0x0000001fe6067819 */ /* 0x002fc800000006ff */
[----:B------:R1:W4:Y:S01]  /*3ee0*/  SYNCS.PHASECHK.TRANS64.TRYWAIT P1, [R17+URZ+0x31830], R6 ;  /* 0x03183006110075a7 */ /* 0x000322000802017f */
[----:B------:R-:W-:Y:S05]  /*3ef0*/  @!P0 BRA `(.L_x_705) ;  /* 0x0000000000048947 */ /* 0x000fea0003800000 */
[----:B------:R-:W-:Y:S01]  /*3f00*/  BPT.TRAP 0x1 ;  /* 0x000000040000795c */ /* 0x000fe20000300000 */
.L_x_705:
[----:B----4-:R-:W-:Y:S05]  /*3f10*/  @P1 BRA `(.L_x_706) ;  /* 0x0000000000081947 */ /* 0x010fea0003800000 */
[----:B------:R-:W4:Y:S02]  /*3f20*/  SYNCS.PHASECHK.TRANS64.TRYWAIT P1, [R17+URZ+0x31830], R6 ;  /* 0x03183006110075a7 */ /* 0x000f24000802017f */
[----:B----4-:R-:W-:Y:S05]  /*3f30*/  @!P1 BRA `(.L_x_707) ;  /* 0x000000b400409947 */ /* 0x010fea0003800000 */
.L_x_706:
[----:B------:R-:W-:Y:S01]  /*3f40*/  VIADD R12, R12, 0xa000 ;  /* 0x0000a0000c0c7836 */ /* 0x000fe20000000000 */
[----:B------:R-:W-:Y:S01]  /*3f50*/  WARPGROUP.ARRIVE ;  /* 0x00000000000079c5 */ /* 0x000fe20000000000 */
[----:B------:R-:W-:Y:S01]  /*3f60*/  VIADD R14, R17, 0x24100 ;  /* 0x00024100110e7836 */ /* 0x000fe20000000000 */
[----:B------:R-:W-:Y:S01]  /*3f70*/  UMOV UR9, 0x40000040 ;  /* 0x4000004000097882 */ /* 0x000fe20000000000 */
[----:B------:R-:W-:Y:S01]  /*3f80*/  UMOV UR11, 0x40000000 ;  /* 0x40000000000b7882 */ /* 0x000fe20000000000 */
[----:B------:R-:W-:Y:S01]  /*3f90*/  SHF.R.U32.HI R12, RZ, 0x4, R12 ;  /* 0x00000004ff0c7819 */ /* 0x000fe2000001160c */
[----:B------:R-:W-:Y:S01]  /*3fa0*/  ULDC UR5, c[0x0][0x75c] ;  /* 0x0001d70000057ab9 */ /* 0x000fe20000000800 */
[----:B------:R-:W-:Y:S01]  /*3fb0*/  SHF.R.U32.HI R14, RZ, 0x4, R14 ;  /* 0x00000004ff0e7819 */ /* 0x000fe2000001160e */
[----:B------:R-:W-:Y:S01]  /*3fc0*/  FMUL.FTZ R10, R24, UR5 ;  /* 0x00000005180a7c20 */ /* 0x000fe20008410000 */
[----:B------:R-:W-:Y:S01]  /*3fd0*/  LOP3.LUT R15, R12, 0x3fff, RZ, 0xc0, !PT ;  /* 0x00003fff0c0f7812 */ /* 0x000fe200078ec0ff */
[----:B------:R-:W-:Y:S01]  /*3fe0*/  FMUL.FTZ R236, R25, UR5 ;  /* 0x0000000519ec7c20 */ /* 0x000fe20008410000 */
[----:B------:R-:W-:Y:S01]  /*3ff0*/  LOP3.LUT R22, R14, 0x3fff, RZ, 0xc0, !PT ;  /* 0x00003fff0e167812 */ /* 0x000fe200078ec0ff */
[----:B------:R-:W-:Y:S01]  /*4000*/  FMUL.FTZ R11, R28, UR5 ;  /* 0x000000051c0b7c20 */ /* 0x000fe20008410000 */
[----:B------:R-:W-:Y:S01]  /*4010*/  LOP3.LUT R15, R15, 0x10000, RZ, 0xfc, !PT ;  /* 0x000100000f0f7812 */ /* 0x000fe200078efcff */
[----:B------:R-:W-:Y:S01]  /*4020*/  FMUL.FTZ R237, R29, UR5 ;  /* 0x000000051ded7c20 */ /* 0x000fe20008410000 */
[----:B------:R-:W-:Y:S01]  /*4030*/  LOP3.LUT R22, R22, 0x10000, RZ, 0xfc, !PT ;  /* 0x0001000016167812 */ /* 0x000fe200078efcff */
[----:B------:R-:W1:Y:S01]  /*4040*/  MUFU.TANH R10, R10 ;  /* 0x0000000a000a7308 */ /* 0x000e620000002400 */
[----:B------:R-:W-:Y:S01]  /*4050*/  R2UR UR10, R15 ;  /* 0x000000000f0a72ca */ /* 0x000fe200000e0000 */
[----:B------:R-:W-:Y:S01]  /*4060*/  IMAD R28, R3, 0x40, R231 ;  /* 0x00000040031c7824 */ /* 0x000fe200078e02e7 */
[----:B------:R-:W-:Y:S01]  /*4070*/  R2UR UR8, R22 ;  /* 0x00000000160872ca */ /* 0x000fe200000e0000 */
[C---:B------:R-:W-:Y:S01]  /*4080*/  VIADD R24, R15.reuse, 0x100 ;  /* 0x000001000f187836 */ /* 0x040fe20000000000 */
[----:B------:R-:W-:Y:S01]  /*4090*/  UMOV UR19, 0x40000000 ;  /* 0x4000000000137882 */ /* 0x000fe20000000000 */
[C---:B------:R-:W-:Y:S01]  /*40a0*/  VIADD R25, R15.reuse, 0x180 ;  /* 0x000001800f197836 */ /* 0x040fe20000000000 */
[----:B------:R-:W-:Y:S01]  /*40b0*/  VIADDMNMX R23, R28, R233, R234, PT ;  /* 0x000000e91c177246 */ /* 0x000fe200038001ea */
[----:B------:R-:W4:Y:S01]  /*40c0*/  MUFU.TANH R236, R236 ;  /* 0x000000ec00ec7308 */ /* 0x000f220000002400 */
[----:B------:R-:W-:Y:S01]  /*40d0*/  R2UR UR13, R24 ;  /* 0x00000000180d72ca */ /* 0x000fe200000e0000 */
[----:B------:R-:W-:Y:S01]  /*40e0*/  VIADD R24, R15, 0x2 ;  /* 0x000000020f187836 */ /* 0x000fe20000000000 */
[C---:B------:R-:W-:Y:S01]  /*40f0*/  ISETP.GT.AND P6, PT, R23.reuse, RZ, PT ;  /* 0x000000ff1700720c */ /* 0x040fe20003fc4270 */
[----:B------:R-:W-:Y:S01]  /*4100*/  UMOV UR17, 0x40000040 ;  /* 0x4000004000117882 */ /* 0x000fe20000000000 */
[----:B------:R-:W-:Y:S01]  /*4110*/  ISETP.GT.AND P1, PT, R23, 0x1, PT ;  /* 0x000000011700780c */ /* 0x000fe20003f24270 */
[----:B------:R-:W-:Y:S01]  /*4120*/  VIADD R29, R15, 0x82 ;  /* 0x000000820f1d7836 */ /* 0x000fe20000000000 */
[C---:B------:R-:W-:Y:S01]  /*4130*/  ISETP.GT.AND P2, PT, R23.reuse, 0x10, PT ;  /* 0x000000101700780c */ /* 0x040fe20003f44270 */
[----:B------:R-:W-:Y:S01]  /*4140*/  HGMMA.64x8x16.F32 R44, gdesc[UR8], RZ, !UPT, gsb0 ;  /* 0x00000000082c79f0 */ /* 0x000fe2000c0008ff */
[----:B------:R-:W2:Y:S01]  /*4150*/  MUFU.TANH R11, R11 ;  /* 0x0000000b000b7308 */ /* 0x000ea20000002400 */
[C---:B------:R-:W-:Y:S01]  /*4160*/  ISETP.GT.AND P3, PT, R23.reuse, 0x11, PT ;  /* 0x000000111700780c */ /* 0x040fe20003f64270 */
[----:B------:R-:W-:Y:S01]  /*4170*/  UMOV UR11, 0x40000000 ;  /* 0x40000000000b7882 */ /* 0x000fe20000000000 */
[----:B-1----:R-:W-:Y:S01]  /*4180*/  FSEL R14, R10, -INF , P6 ;  /* 0xff8000000a0e7808 */ /* 0x002fe20003000000 */
[----:B------:R-:W-:Y:S01]  /*4190*/  FMUL.FTZ R26, R26, UR5 ;  /* 0x000000051a1a7c20 */ /* 0x000fe20008410000 */
[C---:B------:R-:W-:Y:S01]  /*41a0*/  ISETP.GT.AND P4, PT, R23.reuse, 0x20, PT ;  /* 0x000000201700780c */ /* 0x040fe20003f84270 */
[----:B------:R-:W-:Y:S01]  /*41b0*/  STL [R1+0x14], R97 ;  /* 0x0000146101007387 */ /* 0x000fe20000100800 */
[C---:B------:R-:W-:Y:S01]  /*41c0*/  ISETP.GT.AND P5, PT, R23.reuse, 0x21, PT ;  /* 0x000000211700780c */ /* 0x040fe20003fa4270 */
[----:B------:R-:W1:Y:S01]  /*41d0*/  MUFU.TANH R237, R237 ;  /* 0x000000ed00ed7308 */ /* 0x000e620000002400 */
[----:B----4-:R-:W-:Y:S01]  /*41e0*/  FSEL R12, R236, -INF , P1 ;  /* 0xff800000ec0c7808 */ /* 0x010fe20000800000 */
[----:B------:R-:W-:Y:S01]  /*41f0*/  STL [R1+0x10], R96 ;  /* 0x0000106001007387 */ /* 0x000fe20000100800 */
[C---:B------:R-:W-:Y:S01]  /*4200*/  ISETP.GT.AND P6, PT, R23.reuse, 0x30, PT ;  /* 0x000000301700780c */ /* 0x040fe20003fc4270 */
[----:B------:R-:W-:Y:S01]  /*4210*/  FMUL.FTZ R32, R32, UR5 ;  /* 0x0000000520207c20 */ /* 0x000fe20008410000 */
[----:B------:R-:W-:Y:S01]  /*4220*/  ISETP.GT.AND P1, PT, R23, 0x31, PT ;  /* 0x000000311700780c */ /* 0x000fe20003f24270 */
[----:B------:R4:W-:Y:S01]  /*4230*/  STL [R1+0xc], R16 ;  /* 0x00000c1001007387 */ /* 0x0009e20000100800 */
[----:B------:R-:W-:Y:S01]  /*4240*/  R2UR UR14, R25 ;  /* 0x00000000190e72ca */ /* 0x000fe200000e0000 */
[----:B------:R-:W-:Y:S01]  /*4250*/  VIADD R25, R22, 0x2 ;  /* 0x0000000216197836 */ /* 0x000fe20000000000 */
[----:B--2---:R-:W-:Y:S01]  /*4260*/  FSEL R19, R11, -INF , P2 ;  /* 0xff8000000b137808 */ /* 0x004fe20001000000 */
[----:B------:R-:W-:Y:S01]  /*4270*/  FMUL.FTZ R33, R33, UR5 ;  /* 0x0000000521217c20 */ /* 0x000fe20008410000 */
[----:B------:R-:W-:Y:S01]  /*4280*/  ISETP.GT.AND P2, PT, R23, 0x40, PT ;  /* 0x000000401700780c */ /* 0x000fe20003f44270 */
[----:B------:R-:W-:Y:S01]  /*4290*/  FMUL.FTZ R36, R36, UR5 ;  /* 0x0000000524247c20 */ /* 0x000fe20008410000 */
[----:B------:R-:W-:Y:S01]  /*42a0*/  R2UR UR18, R24 ;  /* 0x00000000181272ca */ /* 0x000fe200000e0000 */
[----:B------:R-:W-:Y:S01]  /*42b0*/  VIADD R24, R15, 0x182 ;  /* 0x000001820f187836 */ /* 0x000fe20000000000 */
[----:B------:R-:W-:Y:S01]  /*42c0*/  R2UR UR16, R25 ;  /* 0x00000000191072ca */ /* 0x000fe200000e0000 */
[----:B------:R-:W-:Y:S01]  /*42d0*/  VIADD R25, R15, 0x202 ;  /* 0x000002020f197836 */ /* 0x000fe20000000000 */
[----:B-1----:R-:W-:Y:S01]  /*42e0*/  FSEL R18, R237, -INF , P3 ;  /* 0xff800000ed127808 */ /* 0x002fe20001800000 */
[----:B----4-:R1:W-:Y:S01]  /*42f0*/  MUFU.TANH R16, R26 ;  /* 0x0000001a00107308 */ /* 0x0103e20000002400 */
[----:B------:R-:W-:Y:S01]  /*4300*/  ISETP.GT.AND P3, PT, R23, 0x41, PT ;  /* 0x000000411700780c */ /* 0x000fe20003f64270 */
[----:B------:R-:W-:Y:S01]  /*4310*/  VIADD R23, R15, 0x80 ;  /* 0x000000800f177836 */ /* 0x000fe20000000000 */
[----:B------:R-:W-:Y:S01]  /*4320*/  R2UR UR30, R29 ;  /* 0x000000001d1e72ca */ /* 0x000fe200000e0000 */
[C---:B------:R-:W-:Y:S01]  /*4330*/  VIADD R29, R15.reuse, 0x4 ;  /* 0x000000040f1d7836 */ /* 0x040fe20000000000 */
[----:B------:R-:W-:Y:S01]  /*4340*/  R2UR UR7, R24 ;  /* 0x00000000180772ca */ /* 0x000fe200000e0000 */
[----:B------:R-:W-:Y:S01]  /*4350*/  VIADD R24, R15, 0x84 ;  /* 0x000000840f187836 */ /* 0x000fe20000000000 */
[----:B------:R-:W-:Y:S01]  /*4360*/  R2UR UR4, R23 ;  /* 0x00000000170472ca */ /* 0x000fe200000e0000 */
[----:B------:R-:W-:Y:S01]  /*4370*/  VIADD R23, R15, 0x200 ;  /* 0x000002000f177836 */ /* 0x000fe20000000000 */
[----:B------:R-:W-:Y:S01]  /*4380*/  R2UR UR6, R25 ;  /* 0x00000000190672ca */ /* 0x000fe200000e0000 */
[----:B------:R-:W-:Y:S01]  /*4390*/  VIADD R25, R15, 0x104 ;  /* 0x000001040f197836 */ /* 0x000fe20000000000 */
[----:B------:R-:W-:Y:S01]  /*43a0*/  R2UR UR29, R29 ;  /* 0x000000001d1d72ca */ /* 0x000fe200000e0000 */
        /* <DEDUP_REMOVED lines=8> */
[----:B------:R-:W-:Y:S01]  /*4430*/  UMOV UR10, UR4 ;  /* 0x00000004000a7c82 */ /* 0x000fe20008000000 */
[----:B------:R-:W-:-:S02]  /*4440*/  WARPGROUP.DEPBAR.LE gsb0, 0x0 ;  /* 0x00008000000079c5 */ /* 0x000fc40000010000 */
[----:B------:R-:W-:Y:S01]  /*4450*/  WARPGROUP.ARRIVE ;  /* 0x00000000000079c5 */ /* 0x000fe20000000000 */
[----:B------:R-:W-:Y:S01]  /*4460*/  VIADD R23, R22, 0x4 ;  /* 0x0000000416177836 */ /* 0x000fe20000000000 */
[----:B------:R-:W-:Y:S01]  /*4470*/  R2UR UR24, R29 ;  /* 0x000000001d1872ca */ /* 0x000fe200000e0000 */
[----:B------:R-:W-:Y:S01]  /*4480*/  VIADD R29, R15, 0x86 ;  /* 0x000000860f1d7836 */ /* 0x000fe20000000000 */
[----:B------:R-:W-:Y:S01]  /*4490*/  R2UR UR23, R24 ;  /* 0x00000000181772ca */ /* 0x000fe200000e0000 */
[C---:B------:R-:W-:Y:S01]  /*44a0*/  VIADD R24, R22.reuse, 0x406 ;  /* 0x0000040616187836 */ /* 0x040fe20000000000 */
[----:B------:R-:W-:Y:S01]  /*44b0*/  HGMMA.64x8x16.F32 R48, gdesc[UR8], RZ, !UPT, gsb0 ;  /* 0x00000000083079f0 */ /* 0x000fe2000c0008ff */
[----:B------:R-:W-:Y:S01]  /*44c0*/  UMOV UR10, UR13 ;  /* 0x0000000d000a7c82 */ /* 0x000fe20008000000 */
[----:B------:R-:W-:Y:S01]  /*44d0*/  UMOV UR11, 0x40000000 ;  /* 0x40000000000b7882 */ /* 0x000fe20000000000 */
[----:B------:R-:W-:Y:S01]  /*44e0*/  R2UR UR12, R23 ;  /* 0x00000000170c72ca */ /* 0x000fe200000e0000 */
[----:B------:R-:W-:Y:S01]  /*44f0*/  VIADD R23, R15, 0x204 ;  /* 0x000002040f177836 */ /* 0x000fe20000000000 */
[----:B------:R-:W-:Y:S01]  /*4500*/  R2UR UR22, R25 ;  /* 0x00000000191672ca */ /* 0x000fe200000e0000 */
[----:B-1----:R-:W-:Y:S01]  /*4510*/  VIADD R26, R22, 0x602 ;  /* 0x00000602161a7836 */ /* 0x002fe20000000000 */
[----:B------:R-:W-:Y:S01]  /*4520*/  R2UR UR27, R29 ;  /* 0x000000001d1b72ca */ /* 0x000fe200000e0000 */
[----:B------:R-:W-:Y:S01]  /*4530*/  FMUL.FTZ R25, R40, UR5 ;  /* 0x0000000528197c20 */ /* 0x000fe20008410000 */
[----:B------:R-:W-:Y:S01]  /*4540*/  R2UR UR21, R23 ;  /* 0x00000000171572ca */ /* 0x000fe200000e0000 */
[----:B------:R-:W-:Y:S01]  /*4550*/  VIADD R23, R15, 0x106 ;  /* 0x000001060f177836 */ /* 0x000fe20000000000 */
[----:B------:R-:W-:Y:S01]  /*4560*/  IADD3 R225, R233, 0x8, R28 ;  /* 0x00000008e9e17810 */ /* 0x000fe20007ffe01c */
[----:B------:R-:W-:Y:S01]  /*4570*/  FMUL.FTZ R28, R31, UR5 ;  /* 0x000000051f1c7c20 */ /* 0x000fe20008410000 */
[----:B------:R1:W2:Y:S01]  /*4580*/  MUFU.TANH R97, R32 ;  /* 0x0000002000617308 */ /* 0x0002a20000002400 */
[----:B------:R-:W-:Y:S01]  /*4590*/  FMUL.FTZ R41, R41, UR5 ;  /* 0x0000000529297c20 */ /* 0x000fe20008410000 */
[----:B------:R-:W-:Y:S01]  /*45a0*/  R2UR UR26, R23 ;  /* 0x00000000171a72ca */ /* 0x000fe200000e0000 */
[----:B------:R-:W-:Y:S01]  /*45b0*/  VIADD R23, R15, 0x186 ;  /* 0x000001860f177836 */ /* 0x000fe20000000000 */
[----:B------:R-:W-:Y:S01]  /*45c0*/  VIMNMX R225, R234, R225, PT ;  /* 0x000000e1eae17248 */ /* 0x000fe20003fe0100 */
[----:B------:R-:W-:-:S02]  /*45d0*/  VIADD R226, R22, 0x606 ;  /* 0x0000060616e27836 */ /* 0x000fc40000000000 */
[----:B------:R-:W-:Y:S01]  /*45e0*/  FMUL.FTZ R39, R39, UR5 ;  /* 0x0000000527277c20 */ /* 0x000fe20008410000 */
[----:B------:R-:W-:Y:S01]  /*45f0*/  FMUL.FTZ R34, R34, UR5 ;  /* 0x0000000522227c20 */ /* 0x000fe20008410000 */
[----:B------:R-:W-:Y:S01]  /*4600*/  R2UR UR20, R23 ;  /* 0x00000000171472ca */ /* 0x000fe200000e0000 */
[----:B------:R-:W-:Y:S01]  /*4610*/  VIADD R23, R15, 0x206 ;  /* 0x000002060f177836 */ /* 0x000fe20000000000 */
[----:B------:R2:W4:Y:S01]  /*4620*/  MUFU.TANH R96, R36 ;  /* 0x0000002400607308 */ /* 0x0005220000002400 */
[----:B-1----:R-:W-:Y:S01]  /*4630*/  FMUL.FTZ R32, R27, UR5 ;  /* 0x000000051b207c20 */ /* 0x002fe20008410000 */
[----:B------:R-:W-:Y:S01]  /*4640*/  FMUL.FTZ R35, R35, UR5 ;  /* 0x0000000523237c20 */ /* 0x000fe20008410000 */
[----:B------:R-:W-:Y:S01]  /*4650*/  FMUL.FTZ R38, R38, UR5 ;  /* 0x0000000526267c20 */ /* 0x000fe20008410000 */
[----:B------:R-:W-:Y:S01]  /*4660*/  FMUL.FTZ R43, R43, UR5 ;  /* 0x000000052b2b7c20 */ /* 0x000fe20008410000 */
[----:B------:R-:W-:Y:S02]  /*4670*/  IMAD R228, R231, 0x4, R17 ;  /* 0x00000004e7e47824 */ /* 0x000fe400078e0211 */
[----:B------:R-:W-:Y:S01]  /*4680*/  FFMA.FTZ R11, -R11, R11, 1 ;  /* 0x3f8000000b0b7423 */ /* 0x000fe2000001010b */
[----:B------:R-:W-:Y:S01]  /*4690*/  FFMA.FTZ R10, -R10, R10, 1 ;  /* 0x3f8000000a0a7423 */ /* 0x000fe2000001010a */
[----:B------:R-:W-:Y:S01]  /*46a0*/  MUFU.TANH R25, R25 ;  /* 0x0000001900197308 */ /* 0x000fe20000002400 */
[----:B--2---:R-:W-:Y:S01]  /*46b0*/  FSEL R36, R97, -INF , P4 ;  /* 0xff80000061247808 */ /* 0x004fe20002000000 */
[----:B------:R-:W-:Y:S01]  /*46c0*/  FFMA.FTZ R236, -R236, R236, 1 ;  /* 0x3f800000ecec7423 */ /* 0x000fe200000101ec */
[----:B------:R-:W-:Y:S01]  /*46d0*/  ISETP.GT.AND P4, PT, R225, RZ, PT ;  /* 0x000000ffe100720c */ /* 0x000fe20003f84270 */
[----:B------:R-:W-:Y:S01]  /*46e0*/  FFMA.FTZ R237, -R237, R237, 1 ;  /* 0x3f800000eded7423 */ /* 0x000fe200000101ed */
[----:B------:R-:W-:-:S02]  /*46f0*/  MOV R7, UR45 ;  /* 0x0000002d00077c02 */ /* 0x000fc40008000f00 */
[----:B------:R-:W-:Y:S01]  /*4700*/  MOV R6, UR44 ;  /* 0x0000002c00067c02 */ /* 0x000fe20008000f00 */
[----:B------:R-:W1:Y:S01]  /*4710*/  MUFU.TANH R27, R41 ;  /* 0x00000029001b7308 */ /* 0x000e620000002400 */
[----:B----4-:R-:W-:Y:S02]  /*4720*/  FSEL R29, R96, -INF , P6 ;  /* 0xff800000601d7808 */ /* 0x010fe40003000000 */
[----:B------:R-:W-:Y:S02]  /*4730*/  ISETP.GT.AND P6, PT, R225, 0x10, PT ;  /* 0x00000010e100780c */ /* 0x000fe40003fc4270 */
[----:B------:R-:W-:Y:S02]  /*4740*/  MOV R21, UR43 ;  /* 0x0000002b00157c02 */ /* 0x000fe40008000f00 */
[----:B------:R-:W-:Y:S01]  /*4750*/  MOV R20, UR40 ;  /* 0x0000002800147c02 */ /* 0x000fe20008000f00 */
[----:B------:R-:W-:Y:S01]  /*4760*/  MUFU.TANH R28, R28 ;  /* 0x0000001c001c7308 */ /* 0x000fe20000002400 */
[----:B------:R-:W-:-:S02]  /*4770*/  WARPGROUP.DEPBAR.LE gsb0, 0x0 ;  /* 0x00008000000079c5 */ /* 0x000fc40000010000 */
[----:B------:R-:W-:Y:S01]  /*4780*/  WARPGROUP.ARRIVE ;  /* 0x00000000000079c5 */ /* 0x000fe20000000000 */
[----:B------:R-:W-:Y:S02]  /*4790*/  MOV R8, UR46 ;  /* 0x0000002e00087c02 */ /* 0x000fe40008000f00 */
[----:B------:R-:W-:Y:S02]  /*47a0*/  MOV R9, UR47 ;  /* 0x0000002f00097c02 */ /* 0x000fe40008000f00 */
[----:B------:R-:W-:Y:S01]  /*47b0*/  MUFU.TANH R34, R34 ;  /* 0x0000002200227308 */ /* 0x000fe20000002400 */
[----:B------:R-:W-:Y:S01]  /*47c0*/  HGMMA.64x8x16.F32 R52, gdesc[UR8], RZ, !UPT, gsb0 ;  /* 0x00000000083479f0 */ /* 0x000fe2000c0008ff */
[----:B------:R-:W-:Y:S01]  /*47d0*/  UMOV UR10, UR14 ;  /* 0x0000000e000a7c82 */ /* 0x000fe20008000000 */
[----:B------:R-:W-:Y:S01]  /*47e0*/  UMOV UR11, 0x40000000 ;  /* 0x40000000000b7882 */ /* 0x000fe20000000000 */
[----:B-1----:R-:W-:Y:S02]  /*47f0*/  FSEL R41, R27, -INF , P3 ;  /* 0xff8000001b297808 */ /* 0x002fe40001800000 */
[----:B------:R-:W-:-:S02]  /*4800*/  ISETP.GT.AND P3, PT, R225, 0x21, PT ;  /* 0x00000021e100780c */ /* 0x000fc40003f64270 */
[----:B------:R-:W-:Y:S08]  /*4810*/  MUFU.TANH R35, R35 ;  /* 0x0000002300237308 */ /* 0x000ff00000002400 */
[----:B------:R-:W-:Y:S08]  /*4820*/  MUFU.TANH R38, R38 ;  /* 0x0000002600267308 */ /* 0x000ff00000002400 */
[----:B------:R-:W-:Y:S01]  /*4830*/  MUFU.TANH R43, R43 ;  /* 0x0000002b002b7308 */ /* 0x000fe20000002400 */
[----:B------:R-:W-:-:S02]  /*4840*/  WARPGROUP.DEPBAR.LE gsb0, 0x0 ;  /* 0x00008000000079c5 */ /* 0x000fc40000010000 */
        /* <DEDUP_REMOVED lines=16> */
[----:B------:R-:W-:Y:S01]  /*4950*/  UMOV UR9, UR17 ;  /* 0x0000001100097c82 */ /* 0x000fe20008000000 */
        /* <DEDUP_REMOVED lines=11> */
[----:B------:R-:W-:Y:S01]  /*4a10*/  UMOV UR9, UR17 ;  /* 0x0000001100097c82 */ /* 0x000fe20008000000 */
        /* <DEDUP_REMOVED lines=9> */
[----:B------:R-:W-:Y:S01]  /*4ab0*/  UMOV UR9, UR17 ;  /* 0x0000001100097c82 */ /* 0x000fe20008000000 */
[----:B------:R-:W-:Y:S01]  /*4ac0*/  R2UR UR7, R23 ;  /* 0x00000000170772ca */ /* 0x000fe200000e0000 */
[----:B------:R-:W-:-:S05]  /*4ad0*/  VIADD R23, R15, 0x400 ;  /* 0x000004000f177836 */ /* 0x000fca0000000000 */
[----:B------:R-:W-:Y:S01]  /*4ae0*/  R2UR UR6, R23 ;  /* 0x00000000170672ca */ /* 0x000fe200000e0000 */
[----:B------:R-:W-:Y:S01]  /*4af0*/  VIADD R23, R15, 0x480 ;  /* 0x000004800f177836 */ /* 0x000fe20000000000 */
[----:B------:R-:W-:Y:S02]  /*4b00*/  WARPGROUP.DEPBAR.LE gsb0, 0x0 ;  /* 0x00008000000079c5 */ /* 0x000fe40000010000 */
[----:B------:R-:W-:-:S06]  /*4b10*/  WARPGROUP.ARRIVE ;  /* 0x00000000000079c5 */ /* 0x000fcc0000000000 */
[----:B------:R-:W-:Y:S03]  /*4b20*/  HGMMA.64x8x16.F32 R216, gdesc[UR8], R216, gsb0 ;  /* 0x0000000008d879f0 */ /* 0x000fe600080008d8 */
        /* <DEDUP_REMOVED lines=9> */
[----:B------:R-:W-:-:S04]  /*4bc0*/  UMOV UR29, 0x40000040 ;  /* 0x40000040001d7882 */ /* 0x000fc80000000000 */
        /* <DEDUP_REMOVED lines=42> */
[----:B------:R-:W-:Y:S01]  /*4e70*/  FMUL.FTZ R24, R37, UR5 ;  /* 0x0000000525187c20 */ /* 0x000fe20008410000 */
[----:B------:R-:W-:Y:S02]  /*4e80*/  FMUL.FTZ R37, R30, UR5 ;  /* 0x000000051e257c20 */ /* 0x000fe40008410000 */
[----:B------:R-:W-:-:S02]  /*4e90*/  R2UR UR25, R23 ;  /* 0x00000000171972ca */ /* 0x000fc400000e0000 */
[----:B------:R1:W2:Y:S08]  /*4ea0*/  MUFU.TANH R23, R33 ;  /* 0x0000002100177308 */ /* 0x0002b00000002400 */
[----:B------:R-:W4:Y:S01]  /*4eb0*/  MUFU.TANH R24, R24 ;  /* 0x0000001800187308 */ /* 0x000f220000002400 */
[----:B-1----:R-:W-:Y:S02]  /*4ec0*/  FSEL R33, R25, -INF , P2 ;  /* 0xff80000019217808 */ /* 0x002fe40001000000 */
[----:B------:R-:W-:-:S05]  /*4ed0*/  ISETP.GT.AND P2, PT, R225, 0x20, PT ;  /* 0x00000020e100780c */ /* 0x000fca0003f44270 */
[----:B------:R-:W1:Y:S01]  /*4ee0*/  MUFU.TANH R37, R37 ;  /* 0x0000002500257308 */ /* 0x000e620000002400 */
[----:B--2---:R-:W-:Y:S02]  /*4ef0*/  FSEL R31, R23, -INF , P5 ;  /* 0xff800000171f7808 */ /* 0x004fe40002800000 */
[C---:B------:R-:W-:Y:S02]  /*4f00*/  ISETP.GT.AND P5, PT, R225.reuse, 0x1, PT ;  /* 0x00000001e100780c */ /* 0x040fe40003fa4270 */
[----:B----4-:R-:W-:Y:S02]  /*4f10*/  FSEL R30, R24, -INF , P1 ;  /* 0xff800000181e7808 */ /* 0x010fe40000800000 */
[----:B------:R-:W-:Y:S02]  /*4f20*/  ISETP.GT.AND P1, PT, R225, 0x11, PT ;  /* 0x00000011e100780c */ /* 0x000fe40003f24270 */
[----:B-1----:R-:W-:Y:S01]  /*4f30*/  FSEL R224, R37, -INF , P6 ;  /* 0xff80000025e07808 */ /* 0x002fe20003000000 */
[----:B------:R-:W-:-:S02]  /*4f40*/  WARPGROUP.DEPBAR.LE gsb0, 0x0 ;  /* 0x00008000000079c5 */ /* 0x000fc40000010000 */
[----:B------:R-:W-:Y:S01]  /*4f50*/  WARPGROUP.ARRIVE ;  /* 0x00000000000079c5 */ /* 0x000fe20000000000 */
[----:B------:R-:W-:-:S05]  /*4f60*/  ISETP.GT.AND P6, PT, R225, 0x40, PT ;  /* 0x00000040e100780c */ /* 0x000fca0003fc4270 */
        /* <DEDUP_REMOVED lines=21> */
[----:B------:R-:W-:Y:S02]  /*50c0*/  FSEL R22, R28, -INF , P1 ;  /* 0xff8000001c167808 */ /* 0x000fe40000800000 */
[----:B------:R-:W-:-:S04]  /*50d0*/  ISETP.GT.AND P1, PT, R225, 0x41, PT ;  /* 0x00000041e100780c */ /* 0x000fc80003f24270 */
[----:B------:R-:W-:Y:S01]  /*50e0*/  FSEL R229, R43, -INF , P1 ;  /* 0xff8000002be57808 */ /* 0x000fe20000800000 */
        /* <DEDUP_REMOVED lines=8> */
[----:B------:R1:W2:Y:S02]  /*5170*/  MUFU.TANH R26, R32 ;  /* 0x00000020001a7308 */ /* 0x0002a40000002400 */
[----:B-1----:R-:W-:Y:S02]  /*5180*/  FSEL R32, R16, -INF , P4 ;  /* 0xff80000010207808 */ /* 0x002fe40002000000 */
[----:B------:R-:W-:-:S02]  /*5190*/  ISETP.GT.AND P4, PT, R225, 0x30, PT ;  /* 0x00000030e100780c */ /* 0x000fc40003f84270 */
[----:B--2---:R-:W-:Y:S02]  /*51a0*/  FSEL R40, R26, -INF , P5 ;  /* 0xff8000001a287808 */ /* 0x004fe40002800000 */
[----:B------:R-:W-:Y:S01]  /*51b0*/  ISETP.GT.AND P5, PT, R225, 0x31, PT ;  /* 0x00000031e100780c */ /* 0x000fe20003fa4270 */
[----:B------:R-:W-:Y:S01]  /*51c0*/  VIADD R225, R15, 0x302 ;  /* 0x000003020fe17836 */ /* 0x000fe20000000000 */
[----:B------:R-:W-:Y:S02]  /*51d0*/  WARPGROUP.DEPBAR.LE gsb0, 0x0 ;  /* 0x00008000000079c5 */ /* 0x000fe40000010000 */
[----:B------:R-:W-:-:S06]  /*51e0*/  WARPGROUP.ARRIVE ;  /* 0x00000000000079c5 */ /* 0x000fcc0000000000 */
[----:B------:R-:W-:Y:S01]  /*51f0*/  HGMMA.64x8x16.F32 R44, gdesc[UR16], R44, gsb0 ;  /* 0x00000000102c79f0 */ /* 0x000fe2000800082c */
[----:B------:R-:W-:Y:S01]  /*5200*/  UMOV UR18, UR4 ;  /* 0x0000000400127c82 */ /* 0x000fe20008000000 */
[----:B------:R-:W-:Y:S01]  /*5210*/  UMOV UR19, 0x40000000 ;  /* 0x4000000000137882 */ /* 0x000fe20000000000 */
[----:B------:R-:W-:Y:S02]  /*5220*/  R2UR UR4, R226 ;  /* 0x00000000e20472ca */ /* 0x000fe400000e0000 */
[----:B------:R-:W-:-:S11]  /*5230*/  FSEL R226, R34, -INF , P2 ;  /* 0xff80000022e27808 */ /* 0x000fd60001000000 */
        /* <DEDUP_REMOVED lines=98> */
[----:B------:R-:W-:Y:S01]  /*5860*/  R2UR UR12, R225 ;  /* 0x00000000e10c72ca */ /* 0x000fe200000e0000 */
[----:B------:R-:W-:Y:S01]  /*5870*/  VIADD R225, R15, 0x500 ;  /* 0x000005000fe17836 */ /* 0x000fe20000000000 */
[----:B------:R-:W-:Y:S02]  /*5880*/  WARPGROUP.DEPBAR.LE gsb0, 0x0 ;  /* 0x00008000000079c5 */ /* 0x000fe40000010000 */
[----:B------:R-:W-:-:S06]  /*5890*/  WARPGROUP.ARRIVE ;  /* 0x00000000000079c5 */ /* 0x000fcc0000000000 */
[----:B------:R-:W-:Y:S01]  /*58a0*/  HGMMA.64x8x16.F32 R220, gdesc[UR16], R220, gsb0 ;  /* 0x0000000010dc79f0 */ /* 0x000fe200080008dc */
        /* <DEDUP_REMOVED lines=215> */
[----:B------:R-:W-:Y:S01]  /*6620*/  R2UR UR16, R225 ;  /* 0x00000000e11072ca */ /* 0x000fe200000e0000 */
[----:B------:R-:W-:Y:S01]  /*6630*/  VIADD R225, R15, 0x984 ;  /* 0x000009840fe17836 */ /* 0x000fe20000000000 */
[----:B------:R-:W-:Y:S02]  /*6640*/  ULDC UR19, c[0x0][0x744] ;  /* 0x0001d10000137ab9 */ /* 0x000fe40000000800 */
[--C-:B------:R-:W-:Y:S01]  /*6650*/  FFMA.FTZ R14, R14, UR19, -R5.reuse ;  /* 0x000000130e0e7c23 */ /* 0x100fe20008010805 */
[--C-:B------:R-:W-:Y:S01]  /*6660*/  FFMA.FTZ R12, R12, UR19, -R5.reuse ;  /* 0x000000130c0c7c23 */ /* 0x100fe20008010805 */
[----:B------:R-:W-:Y:S01]  /*6670*/  R2UR UR17, R225 ;  /* 0x00000000e11172ca */ /* 0x000fe200000e0000 */
[----:B------:R-:W-:Y:S02]  /*6680*/  VIADD R225, R15, 0x786 ;  /* 0x000007860fe17836 */ /* 0x000fe40000000000 */
[--C-:B------:R-:W-:Y:S01]  /*6690*/  FFMA.FTZ R19, R19, UR19, -R5.reuse ;  /* 0x0000001313137c23 */ /* 0x100fe20008010805 */
[--C-:B------:R-:W-:Y:S01]  /*66a0*/  FFMA.FTZ R18, R18, UR19, -R5.reuse ;  /* 0x0000001312127c23 */ /* 0x100fe20008010805 */
[--C-:B------:R-:W-:Y:S01]  /*66b0*/  FFMA.FTZ R36, R36, UR19, -R5.reuse ;  /* 0x0000001324247c23 */ /* 0x100fe20008010805 */
[----:B------:R-:W-:Y:S01]  /*66c0*/  FFMA.FTZ R31, R31, UR19, -R5 ;  /* 0x000000131f1f7c23 */ /* 0x000fe20008010805 */
[----:B------:R-:W-:Y:S01]  /*66d0*/  R2UR UR30, R225 ;  /* 0x00000000e11e72ca */ /* 0x000fe200000e0000 */
[----:B------:R-:W-:-:S02]  /*66e0*/  VIADD R225, R15, 0x806 ;  /* 0x000008060fe17836 */ /* 0x000fc40000000000 */
[--C-:B------:R-:W-:Y:S01]  /*66f0*/  FFMA.FTZ R29, R29, UR19, -R5.reuse ;  /* 0x000000131d1d7c23 */ /* 0x100fe20008010805 */
[--C-:B------:R-:W-:Y:S01]  /*6700*/  FFMA.FTZ R30, R30, UR19, -R5.reuse ;  /* 0x000000131e1e7c23 */ /* 0x100fe20008010805 */
[--C-:B------:R-:W-:Y:S01]  /*6710*/  FFMA.FTZ R33, R33, UR19, -R5.reuse ;  /* 0x0000001321217c23 */ /* 0x100fe20008010805 */
[----:B------:R-:W-:Y:S01]  /*6720*/  FFMA.FTZ R41, R41, UR19, -R5 ;  /* 0x0000001329297c23 */ /* 0x000fe20008010805 */
[----:B------:R-:W-:Y:S01]  /*6730*/  R2UR UR26, R225 ;  /* 0x00000000e11a72ca */ /* 0x000fe200000e0000 */
[----:B------:R-:W-:Y:S02]  /*6740*/  VIADD R225, R15, 0x886 ;  /* 0x000008860fe17836 */ /* 0x000fe40000000000 */
[--C-:B---3--:R-:W-:Y:S01]  /*6750*/  FFMA.FTZ R227, R22, UR19, -R4.reuse ;  /* 0x0000001316e37c23 */ /* 0x108fe20008010804 */
[----:B------:R-:W-:Y:S01]  /*6760*/  FSEL R22, R35, -INF , P3 ;  /* 0xff80000023167808 */ /* 0x000fe20001800000 */
[--C-:B------:R-:W-:Y:S01]  /*6770*/  FFMA.FTZ R32, R32, UR19, -R4.reuse ;  /* 0x0000001320207c23 */ /* 0x100fe20008010804 */
[----:B------:R-:W-:Y:S01]  /*6780*/  FSEL R5, R38, -INF , P4 ;  /* 0xff80000026057808 */ /* 0x000fe20002000000 */
[----:B------:R-:W-:Y:S01]  /*6790*/  FFMA.FTZ R40, R40, UR19, -R4 ;  /* 0x0000001328287c23 */ /* 0x000fe20008010804 */
[----:B------:R-:W-:Y:S01]  /*67a0*/  R2UR UR24, R225 ;  /* 0x00000000e11872ca */ /* 0x000fe200000e0000 */
[----:B------:R-:W-:-:S02]  /*67b0*/  VIADD R225, R15, 0x906 ;  /* 0x000009060fe17836 */ /* 0x000fc40000000000 */
[--C-:B------:R-:W-:Y:S01]  /*67c0*/  FFMA.FTZ R224, R224, UR19, -R4.reuse ;  /* 0x00000013e0e07c23 */ /* 0x100fe20008010804 */
[----:B------:R-:W-:Y:S02]  /*67d0*/  VIADD R15, R15, 0x986 ;  /* 0x000009860f0f7836 */ /* 0x000fe40000000000 */
[--C-:B------:R-:W-:Y:S01]  /*67e0*/  FFMA.FTZ R226, R226, UR19, -R4.reuse ;  /* 0x00000013e2e27c23 */ /* 0x100fe20008010804 */
[--C-:B------:R-:W-:Y:S01]  /*67f0*/  FFMA.FTZ R22, R22, UR19, -R4.reuse ;  /* 0x0000001316167c23 */ /* 0x100fe20008010804 */
[----:B------:R-:W-:Y:S01]  /*6800*/  R2UR UR18, R225 ;  /* 0x00000000e11272ca */ /* 0x000fe200000e0000 */
[--C-:B------:R-:W-:Y:S01]  /*6810*/  FFMA.FTZ R5, R5, UR19, -R4.reuse ;  /* 0x0000001305057c23 */ /* 0x100fe20008010804 */
[----:B------:R-:W-:Y:S01]  /*6820*/  FFMA.FTZ R229, R229, UR19, -R4 ;  /* 0x00000013e5e57c23 */ /* 0x000fe20008010804 */
[----:B------:R-:W-:Y:S08]  /*6830*/  MUFU.EX2 R31, R31 ;  /* 0x0000001f001f7308 */ /* 0x000ff00000000800 */
[----:B------:R-:W-:Y:S01]  /*6840*/  MUFU.EX2 R30, R30 ;  /* 0x0000001e001e7308 */ /* 0x000fe20000000800 */
[----:B------:R-:W-:-:S02]  /*6850*/  WARPGROUP.DEPBAR.LE gsb0, 0x0 ;  /* 0x00008000000079c5 */ /* 0x000fc40000010000 */
[----:B------:R-:W-:-:S05]  /*6860*/  WARPGROUP.ARRIVE ;  /* 0x00000000000079c5 */ /* 0x000fca0000000000 */
[----:B------:R-:W-:Y:S01]  /*6870*/  MUFU.EX2 R41, R41 ;  /* 0x0000002900297308 */ /* 0x000fe20000000800 */
[----:B------:R-:W-:Y:S01]  /*6880*/  HGMMA.64x8x16.F32 R216, gdesc[UR8], R216, gsb0 ;  /* 0x0000000008d879f0 */ /* 0x000fe200080008d8 */
[----:B------:R-:W-:Y:S01]  /*6890*/  UMOV UR10, UR21 ;  /* 0x00000015000a7c82 */ /* 0x000fe20008000000 */
[----:B------:R-:W-:Y:S01]  /*68a0*/  UMOV UR11, 0x40000000 ;  /* 0x40000000000b7882 */ /* 0x000fe20000000000 */
[----:B------:R-:W-:Y:S01]  /*68b0*/  FFMA.FTZ R23, -R23, R23, 1 ;  /* 0x3f80000017177423 */ /* 0x000fe20000010117 */
[----:B------:R-:W-:Y:S01]  /*68c0*/  FFMA.FTZ R24, -R24, R24, 1 ;  /* 0x3f80000018187423 */ /* 0x000fe20000010118 */
[----:B------:R-:W-:Y:S02]  /*68d0*/  FFMA.FTZ R27, -R27, R27, 1 ;  /* 0x3f8000001b1b7423 */ /* 0x000fe4000001011b */
[----:B------:R-:W-:Y:S01]  /*68e0*/  MUFU.EX2 R14, R14 ;  /* 0x0000000e000e7308 */ /* 0x000fe20000000800 */
[----:B------:R-:W-:-:S07]  /*68f0*/  FFMA.FTZ R28, -R28, R28, 1 ;  /* 0x3f8000001c1c7423 */ /* 0x000fce000001011c */
[----:B------:R-:W-:Y:S01]  /*6900*/  MUFU.EX2 R12, R12 ;  /* 0x0000000c000c7308 */ /* 0x000fe20000000800 */
[----:B------:R-:W-:-:S07]  /*6910*/  FFMA.FTZ R34, -R34, R34, 1 ;  /* 0x3f80000022227423 */ /* 0x000fce0000010122 */
[----:B------:R-:W-:Y:S08]  /*6920*/  MUFU.EX2 R18, R18 ;  /* 0x0000001200127308 */ /* 0x000ff00000000800 */
[----:B------:R-:W-:Y:S01]  /*6930*/  MUFU.EX2 R19, R19 ;  /* 0x0000001300137308 */ /* 0x000fe20000000800 */
[----:B------:R-:W-:-:S07]  /*6940*/  FFMA.FTZ R26, -R26, R26, 1 ;  /* 0x3f8000001a1a7423 */ /* 0x000fce000001011a */
[----:B------:R-:W-:Y:S08]  /*6950*/  MUFU.EX2 R36, R36 ;  /* 0x0000002400247308 */ /* 0x000ff00000000800 */
[----:B------:R-:W-:Y:S01]  /*6960*/  MUFU.EX2 R29, R29 ;  /* 0x0000001d001d7308 */ /* 0x000fe20000000800 */
[----:B------:R-:W-:Y:S02]  /*6970*/  WARPGROUP.DEPBAR.LE gsb0, 0x0 ;  /* 0x00008000000079c5 */ /* 0x000fe40000010000 */
[----:B------:R-:W-:-:S05]  /*6980*/  WARPGROUP.ARRIVE ;  /* 0x00000000000079c5 */ /* 0x000fca0000000000 */
[----:B------:R-:W-:Y:S01]  /*6990*/  MUFU.EX2 R33, R33 ;  /* 0x0000002100217308 */ /* 0x000fe20000000800 */
[----:B------:R-:W-:Y:S01]  /*69a0*/  HGMMA.64x8x16.F32 R220, gdesc[UR8], R220, gsb0 ;  /* 0x0000000008dc79f0 */ /* 0x000fe200080008dc */
[----:B------:R-:W-:Y:S01]  /*69b0*/  UMOV UR10, UR7 ;  /* 0x00000007000a7c82 */ /* 0x000fe20008000000 */
[----:B------:R-:W-:Y:S01]  /*69c0*/  UMOV UR11, 0x40000000 ;  /* 0x40000000000b7882 */ /* 0x000fe20000000000 */
[----:B------:R-:W-:Y:S01]  /*69d0*/  UMOV UR8, UR15 ;  /* 0x0000000f00087c82 */ /* 0x000fe20008000000 */
[----:B------:R-:W-:Y:S01]  /*69e0*/  UMOV UR9, 0x40000040 ;  /* 0x4000004000097882 */ /* 0x000fe20000000000 */
        /* <DEDUP_REMOVED lines=9> */
[----:B------:R-:W-:Y:S02]  /*6a80*/  WARPGROUP.DEPBAR.LE gsb0, 0x0 ;  /* 0x00008000000079c5 */ /* 0x000fe40000010000 */
[----:B------:R-:W-:-:S06]  /*6a90*/  WARPGROUP.ARRIVE ;  /* 0x00000000000079c5 */ /* 0x000fcc0000000000 */
[----:B------:R-:W-:Y:S01]  /*6aa0*/  HGMMA.64x8x16.F32 R48, gdesc[UR8], R48, gsb0 ;  /* 0x00000000083079f0 */ /* 0x000fe20008000830 */
[----:B------:R-:W-:Y:S01]  /*6ab0*/  UMOV UR10, UR25 ;  /* 0x00000019000a7c82 */ /* 0x000fe20008000000 */
[----:B------:R-:W-:Y:S01]  /*6ac0*/  UMOV UR11, 0x40000000 ;  /* 0x40000000000b7882 */ /* 0x000fe20000000000 */
[----:B------:R-:W-:Y:S02]  /*6ad0*/  R2UR UR25, R15 ;  /* 0x000000000f1972ca */ /* 0x000fe400000e0000 */
[----:B------:R1:W2:Y:S02]  /*6ae0*/  MUFU.TANH R15, R39 ;  /* 0x00000027000f7308 */ /* 0x0002a40000002400 */
[----:B-1----:R-:W-:-:S06]  /*6af0*/  FMUL.FTZ R39, R42, UR5 ;  /* 0x000000052a277c20 */ /* 0x002fcc0008410000 */
[----:B------:R-:W1:Y:S01]  /*6b00*/  MUFU.TANH R39, R39 ;  /* 0x0000002700277308 */ /* 0x000e620000002400 */
[----:B--2---:R-:W-:-:S05]  /*6b10*/  FSEL R42, R15, -INF , P5 ;  /* 0xff8000000f2a7808 */ /* 0x004fca0002800000 */
[----:B------:R-:W-:Y:S01]  /*6b20*/  FFMA.FTZ R42, R42, UR19, -R4 ;  /* 0x000000132a2a7c23 */ /* 0x000fe20008010804 */
[----:B-1----:R-:W-:-:S05]  /*6b30*/  FSEL R225, R39, -INF , P6 ;  /* 0xff80000027e17808 */ /* 0x002fca0003000000 */
[----:B------:R-:W-:Y:S01]  /*6b40*/  FFMA.FTZ R225, R225, UR19, -R4 ;  /* 0x00000013e1e17c23 */ /* 0x000fe20008010804 */
        /* <DEDUP_REMOVED lines=24> */
[----:B------:R-:W-:Y:S01]  /*6cd0*/  UMOV UR21, UR9 ;  /* 0x0000000900157c82 */ /* 0x000fe20008000000 */
[----:B------:R-:W-:-:S02]  /*6ce0*/  WARPGROUP.DEPBAR.LE gsb0, 0x0 ;  /* 0x00008000000079c5 */ /* 0x000fc40000010000 */
[----:B------:R-:W-:-:S06]  /*6cf0*/  WARPGROUP.ARRIVE ;  /* 0x00000000000079c5 */ /* 0x000fcc0000000000 */
[----:B------:R-:W-:Y:S01]  /*6d00*/  HGMMA.64x8x16.F32 R44, gdesc[UR8], R44, gsb0 ;  /* 0x00000000082c79f0 */ /* 0x000fe2000800082c */
[----:B------:R-:W-:Y:S01]  /*6d10*/  UMOV UR10, UR12 ;  /* 0x0000000c000a7c82 */ /* 0x000fe20008000000 */
[----:B------:R-:W-:Y:S01]  /*6d20*/  UMOV UR11, 0x40000000 ;  /* 0x40000000000b7882 */ /* 0x000fe20000000000 */
[----:B------:R-:W-:Y:S01]  /*6d30*/  UMOV UR12, UR8 ;  /* 0x00000008000c7c82 */ /* 0x000fe20008000000 */
[----:B------:R-:W-:Y:S02]  /*6d40*/  WARPGROUP.DEPBAR.LE gsb0, 0x0 ;  /* 0x00008000000079c5 */ /* 0x000fe40000010000 */
[----:B------:R-:W-:-:S06]  /*6d50*/  WARPGROUP.ARRIVE ;  /* 0x00000000000079c5 */ /* 0x000fcc0000000000 */
[----:B------:R-:W-:Y:S03]  /*6d60*/  HGMMA.64x8x16.F32 R48, gdesc[UR8], R48, gsb0 ;  /* 0x00000000083079f0 */ /* 0x000fe60008000830 */
        /* <DEDUP_REMOVED lines=20> */
[----:B------:R-:W-:Y:S08]  /*6eb0*/  MUFU.EX2 R32, R32 ;  /* 0x0000002000207308 */ /* 0x000ff00000000800 */
[----:B------:R-:W-:Y:S08]  /*6ec0*/  MUFU.EX2 R224, R224 ;  /* 0x000000e000e07308 */ /* 0x000ff00000000800 */
[----:B------:R-:W2:Y:S01]  /*6ed0*/  MUFU.EX2 R227, R227 ;  /* 0x000000e300e37308 */ /* 0x000ea20000000800 */
[--C-:B-1----:R-:W-:Y:S01]  /*6ee0*/  FADD.FTZ R44, R44, -R4.reuse ;  /* 0x800000042c2c7221 */ /* 0x102fe20000010000 */
[----:B------:R-:W-:-:S06]  /*6ef0*/  FADD.FTZ R45, R45, -R4 ;  /* 0x800000042d2d7221 */ /* 0x000fcc0000010000 */
[----:B------:R-:W1:Y:S01]  /*6f00*/  MUFU.EX2 R22, R22 ;  /* 0x0000001600167308 */ /* 0x000e620000000800 */
[----:B------:R-:W-:Y:S01]  /*6f10*/  FFMA.FTZ R35, -R35, R35, 1 ;  /* 0x3f80000023237423 */ /* 0x000fe20000010123 */
[----:B------:R-:W-:Y:S01]  /*6f20*/  FMUL.FTZ R44, R14, R44 ;  /* 0x0000002c0e2c7220 */ /* 0x000fe20000410000 */
[----:B------:R-:W-:-:S05]  /*6f30*/  FMUL.FTZ R45, R12, R45 ;  /* 0x0000002d0c2d7220 */ /* 0x000fca0000410000 */
[----:B------:R-:W3:Y:S01]  /*6f40*/  MUFU.EX2 R40, R40 ;  /* 0x0000002800287308 */ /* 0x000ee20000000800 */
[----:B------:R-:W-:Y:S01]  /*6f50*/  FFMA.FTZ R43, -R43, R43, 1 ;  /* 0x3f8000002b2b7423 */ /* 0x000fe2000001012b */
[----:B------:R-:W-:Y:S01]  /*6f60*/  FMUL.FTZ R10, R10, R44 ;  /* 0x0000002c0a0a7220 */ /* 0x000fe20000410000 */
[----:B------:R-:W-:-:S05]  /*6f70*/  FFMA.FTZ R44, -R97, R97, 1 ;  /* 0x3f800000612c7423 */ /* 0x000fca0000010161 */
[----:B------:R-:W4:Y:S01]  /*6f80*/  MUFU.EX2 R226, R226 ;  /* 0x000000e200e27308 */ /* 0x000f220000000800 */
[----:B------:R-:W-:Y:S02]  /*6f90*/  WARPGROUP.DEPBAR.LE gsb0, 0x0 ;  /* 0x00008000000079c5 */ /* 0x000fe40000010000 */
[----:B------:R-:W-:Y:S01]  /*6fa0*/  WARPGROUP.ARRIVE ;  /* 0x00000000000079c5 */ /* 0x000fe20000000000 */
[--C-:B------:R-:W-:Y:S01]  /*6fb0*/  FADD.FTZ R48, R48, -R4.reuse ;  /* 0x8000000430307221 */ /* 0x100fe20000010000 */
[----:B------:R-:W-:Y:S01]  /*6fc0*/  FADD.FTZ R49, R49, -R4 ;  /* 0x8000000431317221 */ /* 0x000fe20000010000 */
[----:B------:R-:W-:Y:S01]  /*6fd0*/  FFMA.FTZ R15, -R15, R15, 1 ;  /* 0x3f8000000f0f7423 */ /* 0x000fe2000001010f */
[----:B------:R-:W-:Y:S01]  /*6fe0*/  FMUL.FTZ R236, R236, R45 ;  /* 0x0000002decec7220 */ /* 0x000fe20000410000 */
[----:B------:R-:W4:Y:S01]  /*6ff0*/  MUFU.EX2 R225, R225 ;  /* 0x000000e100e17308 */ /* 0x000f220000000800 */
[----:B------:R-:W-:Y:S01]  /*7000*/  HGMMA.64x8x16.F32 R52, gdesc[UR28], R52, gsb0 ;  /* 0x000000001c3479f0 */ /* 0x000fe20008000834 */
[----:B------:R-:W-:Y:S01]  /*7010*/  UMOV UR30, UR25 ;  /* 0x00000019001e7c82 */ /* 0x000fe20008000000 */
[----:B------:R-:W-:Y:S01]  /*7020*/  UMOV UR31, 0x40000000 ;  /* 0x40000000001f7882 */ /* 0x000fe20000000000 */
[----:B------:R-:W-:Y:S01]  /*7030*/  FMUL.FTZ R49, R18, R49 ;  /* 0x0000003112317220 */ /* 0x000fe20000410000 */
[----:B------:R-:W-:Y:S01]  /*7040*/  FMUL.FTZ R48, R19, R48 ;  /* 0x0000003013307220 */ /* 0x000fe20000410000 */
[----:B------:R-:W-:Y:S01]  /*7050*/  FFMA.FTZ R25, -R25, R25, 1 ;  /* 0x3f80000019197423 */ /* 0x000fe20000010119 */
[----:B------:R-:W-:Y:S01]  /*7060*/  FFMA.FTZ R38, -R38, R38, 1 ;  /* 0x3f80000026267423 */ /* 0x000fe20000010126 */
[----:B------:R-:W-:Y:S01]  /*7070*/  UMOV UR57, 0x40000040 ;  /* 0x4000004000397882 */ /* 0x000fe20000000000 */
        /* <DEDUP_REMOVED lines=11> */
[----:B------:R1:W5:Y:S01]  /*7130*/  LDL.LU R97, [R1+0x14] ;  /* 0x0000140001617983 */ /* 0x0003620000300800 */
[----:B------:R-:W-:-:S02]  /*7140*/  WARPGROUP.DEPBAR.LE gsb0, 0x0 ;  /* 0x00008000000079c5 */ /* 0x000fc40000010000 */
[----:B------:R-:W-:Y:S01]  /*7150*/  WARPGROUP.ARRIVE ;  /* 0x00000000000079c5 */ /* 0x000fe20000000000 */
[----:B------:R-:W-:Y:S01]  /*7160*/  F2FP.F16.F32.PACK_AB R18, R18, R19 ;  /* 0x000000131212723e */ /* 0x000fe200000000ff */
[----:B------:R-:W-:Y:S01]  /*7170*/  FMUL.FTZ R11, R11, R48 ;  /* 0x000000300b0b7220 */ /* 0x000fe20000410000 */
[----:B------:R-:W-:Y:S01]  /*7180*/  FFMA.FTZ R45, -R96, R96, 1 ;  /* 0x3f800000602d7423 */ /* 0x000fe20000010160 */
[----:B------:R-:W-:Y:S02]  /*7190*/  FMUL.FTZ R49, R237, R49 ;  /* 0x00000031ed317220 */ /* 0x000fe40000410000 */
[----:B------:R-:W-:Y:S01]  /*71a0*/  HGMMA.64x8x16.F32 R216, gdesc[UR16], R216, gsb0 ;  /* 0x0000000010d879f0 */ /* 0x000fe200080008d8 */
[--C-:B------:R-:W-:Y:S01]  /*71b0*/  FADD.FTZ R53, R53, -R4.reuse ;  /* 0x8000000435357221 */ /* 0x100fe20000010000 */
[----:B------:R-:W-:Y:S01]  /*71c0*/  FADD.FTZ R52, R52, -R4 ;  /* 0x8000000434347221 */ /* 0x000fe20000010000 */
[----:B--2---:R-:W-:Y:S01]  /*71d0*/  F2FP.F16.F32.PACK_AB R19, R227, R224 ;  /* 0x000000e0e313723e */ /* 0x004fe200000000ff */
[----:B------:R-:W-:Y:S01]  /*71e0*/  VIADD R48, R17, 0x24100 ;  /* 0x0002410011307836 */ /* 0x000fe20000000000 */
[----:B------:R-:W-:Y:S01]  /*71f0*/  F2FP.F16.F32.PACK_AB R10, R236, R10 ;  /* 0x0000000aec0a723e */ /* 0x000fe200000000ff */
[----:B------:R-:W-:Y:S01]  /*7200*/  UMOV UR33, UR57 ;  /* 0x0000003900217c82 */ /* 0x000fe20008000000 */
[----:B------:R-:W-:Y:S01]  /*7210*/  UMOV UR9, UR57 ;  /* 0x0000003900097c82 */ /* 0x000fe20008000000 */
[----:B------:R-:W-:Y:S01]  /*7220*/  UMOV UR13, UR57 ;  /* 0x00000039000d7c82 */ /* 0x000fe20008000000 */
[----:B------:R-:W-:Y:S01]  /*7230*/  UMOV UR47, UR35 ;  /* 0x00000023002f7c82 */ /* 0x000fe20008000000 */
[----:B------:R2:W5:Y:S01]  /*7240*/  LDL.LU R96, [R1+0x10] ;  /* 0x0000100001607983 */ /* 0x0005620000300800 */
[----:B------:R-:W-:-:S02]  /*7250*/  WARPGROUP.DEPBAR.LE gsb0, 0x0 ;  /* 0x00008000000079c5 */ /* 0x000fc40000010000 */
[----:B------:R-:W-:-:S06]  /*7260*/  WARPGROUP.ARRIVE ;  /* 0x00000000000079c5 */ /* 0x000fcc0000000000 */
[----:B------:R-:W-:Y:S01]  /*7270*/  HGMMA.64x8x16.F32 R220, gdesc[UR28], R220, gsb0 ;  /* 0x000000001cdc79f0 */ /* 0x000fe200080008dc */
[----:B------:R-:W-:Y:S01]  /*7280*/  FMUL.FTZ R53, R31, R53 ;  /* 0x000000351f357220 */ /* 0x000fe20000410000 */
[--C-:B------:R-:W-:Y:S01]  /*7290*/  FADD.FTZ R217, R217, -R4.reuse ;  /* 0x80000004d9d97221 */ /* 0x100fe20000010000 */
[--C-:B------:R-:W-:Y:S02]  /*72a0*/  FADD.FTZ R216, R216, -R4.reuse ;  /* 0x80000004d8d87221 */ /* 0x100fe40000010000 */
[----:B------:R-:W-:Y:S01]  /*72b0*/  FMUL.FTZ R23, R23, R53 ;  /* 0x0000003517177220 */ /* 0x000fe20000410000 */
[----:B------:R-:W-:Y:S01]  /*72c0*/  FMUL.FTZ R217, R30, R217 ;  /* 0x000000d91ed97220 */ /* 0x000fe20000410000 */
[----:B------:R-:W-:Y:S02]  /*72d0*/  WARPGROUP.DEPBAR.LE gsb0, 0x0 ;  /* 0x00008000000079c5 */ /* 0x000fe40000010000 */
[----:B------:R-:W3:Y:S01]  /*72e0*/  LDS R228, [R228+0x2c320] ;  /* 0x02c32000e4e47984 */ /* 0x000ee20000000800 */
[--C-:B------:R-:W-:Y:S01]  /*72f0*/  FADD.FTZ R220, R220, -R4.reuse ;  /* 0x80000004dcdc7221 */ /* 0x100fe20000010000 */
[----:B------:R-:W-:Y:S01]  /*7300*/  FADD.FTZ R4, R221, -R4 ;  /* 0x80000004dd047221 */ /* 0x000fe20000010000 */
[----:B------:R-:W-:-:S03]  /*7310*/  FMUL.FTZ R24, R24, R217 ;  /* 0x000000d918187220 */ /* 0x000fc60000410000 */
[----:B------:R-:W-:-:S04]  /*7320*/  FMUL.FTZ R4, R41, R4 ;  /* 0x0000000429047220 */ /* 0x000fc80000410000 */
[----:B------:R-:W-:Y:S01]  /*7330*/  FMUL.FTZ R27, R27, R4 ;  /* 0x000000041b1b7220 */ /* 0x000fe20000410000 */
[--C-:B---3--:R-:W-:Y:S01]  /*7340*/  FADD.FTZ R53, R46, -R228.reuse ;  /* 0x800000e42e357221 */ /* 0x108fe20000010000 */
[----:B------:R-:W-:Y:S01]  /*7350*/  FFMA.FTZ R46, -R16, R16, 1 ;  /* 0x3f800000102e7423 */ /* 0x000fe20000010110 */
[--C-:B------:R-:W-:Y:S01]  /*7360*/  FADD.FTZ R217, R50, -R228.reuse ;  /* 0x800000e432d97221 */ /* 0x100fe20000010000 */
[--C-:B------:R-:W-:Y:S01]  /*7370*/  FADD.FTZ R55, R55, -R228.reuse ;  /* 0x800000e437377221 */ /* 0x100fe20000010000 */
[----:B------:R-:W-:Y:S01]  /*7380*/  FMUL.FTZ R53, R32, R53 ;  /* 0x0000003520357220 */ /* 0x000fe20000410000 */
[--C-:B------:R-:W-:Y:S01]  /*7390*/  FADD.FTZ R222, R222, -R228.reuse ;  /* 0x800000e4dede7221 */ /* 0x100fe20000010000 */
[----:B------:R-:W-:Y:S01]  /*73a0*/  FMUL.FTZ R4, R224, R217 ;  /* 0x000000d9e0047220 */ /* 0x000fe20000410000 */
[----:B------:R-:W-:Y:S01]  /*73b0*/  FMUL.FTZ R52, R36, R52 ;  /* 0x0000003424347220 */ /* 0x000fe20000410000 */
[----:B------:R-:W-:Y:S01]  /*73c0*/  FMUL.FTZ R46, R46, R53 ;  /* 0x000000352e2e7220 */ /* 0x000fe20000410000 */
[--C-:B------:R-:W-:Y:S01]  /*73d0*/  FADD.FTZ R53, R47, -R228.reuse ;  /* 0x800000e42f357221 */ /* 0x100fe20000010000 */
[----:B------:R-:W-:Y:S01]  /*73e0*/  FFMA.FTZ R47, -R37, R37, 1 ;  /* 0x3f800000252f7423 */ /* 0x000fe20000010125 */
[----:B------:R-:W-:Y:S01]  /*73f0*/  F2FP.F16.F32.PACK_AB R30, R30, R29 ;  /* 0x0000001d1e1e723e */ /* 0x000fe200000000ff */
[--C-:B------:R-:W-:Y:S01]  /*7400*/  FADD.FTZ R223, R223, -R228.reuse ;  /* 0x800000e4dfdf7221 */ /* 0x100fe20000010000 */
[----:B------:R-:W-:Y:S01]  /*7410*/  FMUL.FTZ R216, R29, R216 ;  /* 0x000000d81dd87220 */ /* 0x000fe20000410000 */
[----:B------:R-:W-:Y:S01]  /*7420*/  FMUL.FTZ R47, R47, R4 ;  /* 0x000000042f2f7220 */ /* 0x000fe20000410000 */
[----:B------:R-:W-:Y:S01]  /*7430*/  FADD.FTZ R4, R51, -R228 ;  /* 0x800000e433047221 */ /* 0x000fe20000010000 */
[----:B------:R-:W-:Y:S01]  /*7440*/  FMUL.FTZ R220, R33, R220 ;  /* 0x000000dc21dc7220 */ /* 0x000fe20000410000 */
[----:B------:R-:W-:Y:S01]  /*7450*/  UMOV UR29, 0x40000040 ;  /* 0x40000040001d7882 */ /* 0x000fe20000000000 */
[----:B------:R-:W-:Y:S01]  /*7460*/  UMOV UR31, 0x40 ;  /* 0x00000040001f7882 */ /* 0x000fe20000000000 */
[----:B------:R-:W-:Y:S01]  /*7470*/  FMUL.FTZ R37, R227, R4 ;  /* 0x00000004e3257220 */ /* 0x000fe20000410000 */
[----:B------:R-:W-:Y:S01]  /*7480*/  UMOV UR17, UR21 ;  /* 0x0000001500117c82 */ /* 0x000fe20008000000 */
[----:B------:R-:W-:Y:S01]  /*7490*/  UMOV UR19, 0x40 ;  /* 0x0000004000137882 */ /* 0x000fe20000000000 */
[----:B------:R2:W5:Y:S01]  /*74a0*/  LDL.LU R16, [R1+0xc] ;  /* 0x00000c0001107983 */ /* 0x0005620000300800 */
[----:B------:R-:W-:Y:S01]  /*74b0*/  FMUL.FTZ R28, R28, R37 ;  /* 0x000000251c1c7220 */ /* 0x000fe20000410000 */
[----:B------:R-:W-:-:S02]  /*74c0*/  VIADD R37, R17, 0x2c500 ;  /* 0x0002c50011257836 */ /* 0x000fc40000000000 */
[----:B-1----:R-:W-:-:S03]  /*74d0*/  FMUL.FTZ R4, R22, R55 ;  /* 0x0000003716047220 */ /* 0x002fc60000410000 */
[----:B------:R-:W-:Y:S01]  /*74e0*/  SHF.R.U32.HI R37, RZ, 0x4, R37 ;  /* 0x00000004ff257819 */ /* 0x000fe20000011625 */
[----:B------:R-:W-:-:S03]  /*74f0*/  FMUL.FTZ R35, R35, R4 ;  /* 0x0000000423237220 */ /* 0x000fc60000410000 */
[----:B------:R-:W-:Y:S02]  /*7500*/  LOP3.LUT R37, R37, 0x3fff, RZ, 0xc0, !PT ;  /* 0x00003fff25257812 */ /* 0x000fe400078ec0ff */
[----:B------:R-:W-:Y:S02]  /*7510*/  F2FP.F16.F32.PACK_AB R4, R12, R14 ;  /* 0x0000000e0c04723e */ /* 0x000fe400000000ff */
[----:B------:R-:W-:Y:S01]  /*7520*/  LOP3.LUT R12, R37, 0x80000, RZ, 0xfc, !PT ;  /* 0x00080000250c7812 */ /* 0x000fe200078efcff */
[----:B------:R1:W3:Y:S01]  /*7530*/  MUFU.EX2 R14, R5 ;  /* 0x00000005000e7308 */ /* 0x0002e20000000800 */
[----:B------:R-:W-:Y:S01]  /*7540*/  FADD.FTZ R51, R54, -R228 ;  /* 0x800000e436337221 */ /* 0x000fe20000010000 */
[----:B-1----:R-:W-:Y:S02]  /*7550*/  F2FP.F16.F32.PACK_AB R5, R40, R32 ;  /* 0x000000202805723e */ /* 0x002fe400000000ff */
[----:B------:R-:W-:Y:S01]  /*7560*/  VIADD R32, R12, 0x80 ;  /* 0x000000800c207836 */ /* 0x000fe20000000000 */
[----:B------:R-:W-:Y:S04]  /*7570*/  BAR.SYNC.DEFER_BLOCKING 0x9, 0x100 ;  /* 0x0244000000007b1d */ /* 0x000fe80000010000 */
[----:B------:R-:W-:Y:S01]  /*7580*/  R2UR UR4, R32 ;  /* 0x00000000200472ca */ /* 0x000fe200000e0000 */
[----:B------:R-:W-:-:S02]  /*7590*/  VIADD R32, R12, 0x100 ;  /* 0x000001000c207836 */ /* 0x000fc40000000000 */
[----:B----4-:R-:W-:-:S03]  /*75a0*/  FMUL.FTZ R51, R226, R51 ;  /* 0x00000033e2337220 */ /* 0x010fc60000410000 */
[----:B------:R-:W-:Y:S01]  /*75b0*/  R2UR UR5, R32 ;  /* 0x00000000200572ca */ /* 0x000fe200000e0000 */
[----:B------:R-:W-:Y:S02]  /*75c0*/  VIADD R32, R12, 0x200 ;  /* 0x000002000c207836 */ /* 0x000fe40000000000 */
[----:B------:R-:W-:Y:S01]  /*75d0*/  FMUL.FTZ R34, R34, R51 ;  /* 0x0000003322227220 */ /* 0x000fe20000410000 */
[----:B------:R-:W-:Y:S01]  /*75e0*/  VIADD R37, R12, 0x180 ;  /* 0x000001800c257836 */ /* 0x000fe20000000000 */
[----:B------:R-:W1:Y:S01]  /*75f0*/  MUFU.EX2 R51, R42 ;  /* 0x0000002a00337308 */ /* 0x000e620000000800 */
[----:B------:R-:W-:Y:S01]  /*7600*/  R2UR UR7, R32 ;  /* 0x00000000200772ca */ /* 0x000fe200000e0000 */
[----:B------:R-:W-:Y:S02]  /*7610*/  FMUL.FTZ R53, R40, R53 ;  /* 0x0000003528357220 */ /* 0x000fe40000410000 */
[----:B------:R-:W-:-:S04]  /*7620*/  R2UR UR6, R37 ;  /* 0x00000000250672ca */ /* 0x000fc800000e0000 */
[----:B------:R-:W4:Y:S01]  /*7630*/  MUFU.EX2 R32, R229 ;  /* 0x000000e500207308 */ /* 0x000f220000000800 */
[----:B------:R-:W-:Y:S01]  /*7640*/  FADD.FTZ R37, R218, -R228 ;  /* 0x800000e4da257221 */ /* 0x000fe20000010000 */
[----:B------:R-:W-:Y:S01]  /*7650*/  FMUL.FTZ R26, R26, R53 ;  /* 0x000000351a1a7220 */ /* 0x000fe20000410000 */
[----:B------:R-:W-:Y:S02]  /*7660*/  FMUL.FTZ R222, R225, R222 ;  /* 0x000000dee1de7220 */ /* 0x000fe40000410000 */
[----:B---3--:R-:W-:Y:S01]  /*7670*/  FMUL.FTZ R53, R14, R37 ;  /* 0x000000250e357220 */ /* 0x008fe20000410000 */
[----:B------:R-:W-:Y:S01]  /*7680*/  FFMA.FTZ R37, -R39, R39, 1 ;  /* 0x3f80000027257423 */ /* 0x000fe20000010127 */
[----:B------:R-:W-:Y:S01]  /*7690*/  F2FP.F16.F32.PACK_AB R36, R31, R36 ;  /* 0x000000241f24723e */ /* 0x000fe200000000ff */
[----:B------:R3:W-:Y:S02]  /*76a0*/  STSM.16.M88.2 [R0+0x2c500], R4 ;  /* 0x02c5000400007844 */ /* 0x0007e40000000100 */
[----:B------:R-:W-:Y:S01]  /*76b0*/  FMUL.FTZ R222, R37, R222 ;  /* 0x000000de25de7220 */ /* 0x000fe20000410000 */
[----:B------:R-:W-:-:S02]  /*76c0*/  F2FP.F16.F32.PACK_AB R37, R22, R226 ;  /* 0x000000e21625723e */ /* 0x000fc400000000ff */
[----:B-1----:R-:W-:Y:S01]  /*76d0*/  F2FP.F16.F32.PACK_AB R31, R51, R14 ;  /* 0x0000000e331f723e */ /* 0x002fe200000000ff */
[----:B------:R-:W-:Y:S01]  /*76e0*/  STSM.16.M88.2 [R0+0x2cd00], R18 ;  /* 0x02cd001200007844 */ /* 0x000fe20000000100 */
[----:B---3--:R-:W-:Y:S02]  /*76f0*/  F2FP.F16.F32.PACK_AB R4, R41, R33 ;  /* 0x000000212904723e */ /* 0x008fe400000000ff */
[C---:B----4-:R-:W-:Y:S01]  /*7700*/  F2FP.F16.F32.PACK_AB R5, R32.reuse, R225 ;  /* 0x000000e12005723e */ /* 0x050fe200000000ff */
[----:B------:R-:W-:Y:S04]  /*7710*/  STSM.16.M88.2 [R0+0x2d500], R36 ;  /* 0x02d5002400007844 */ /* 0x000fe80000000100 */
[----:B------:R-:W-:Y:S04]  /*7720*/  STSM.16.M88.2 [R0+0x2dd00], R30 ;  /* 0x02dd001e00007844 */ /* 0x000fe80000000100 */
[----:B------:R1:W-:Y:S01]  /*7730*/  STSM.16.M88.2 [R0+0x2e500], R4 ;  /* 0x02e5000400007844 */ /* 0x0003e20000000100 */
[----:B------:R-:W-:Y:S01]  /*7740*/  @!PT LDS RZ, [RZ] ;  /* 0x00000000fffff984 */ /* 0x000fe20000000800 */
[----:B------:R-:W-:Y:S01]  /*7750*/  @!PT LDS RZ, [RZ] ;  /* 0x00000000fffff984 */ /* 0x000fe20000000800 */
[----:B------:R-:W-:Y:S01]  /*7760*/  @!PT LDS RZ, [RZ] ;  /* 0x00000000fffff984 */ /* 0x000fe20000000800 */
[----:B------:R-:W-:Y:S01]  /*7770*/  @!PT LDS RZ, [RZ] ;  /* 0x00000000fffff984 */ /* 0x000fe20000000800 */
[----:B------:R3:W-:Y:S06]  /*7780*/  MEMBAR.ALL.CTA ;  /* 0x0000000000007992 */ /* 0x0007ec0000008000 */
[----:B---3--:R-:W3:Y:S01]  /*7790*/  FENCE.VIEW.ASYNC.S ;  /* 0x00000000000073c6 */ /* 0x008ee20000000000 */
[----:B------:R-:W-:Y:S01]  /*77a0*/  FMUL.FTZ R22, R32, R223 ;  /* 0x000000df20167220 */ /* 0x000fe20000410000 */
[----:B------:R-:W-:Y:S01]  /*77b0*/  FADD.FTZ R40, R219, -R228 ;  /* 0x800000e4db287221 */ /* 0x000fe20000010000 */
[----:B------:R-:W-:Y:S01]  /*77c0*/  FMUL.FTZ R44, R44, R52 ;  /* 0x000000342c2c7220 */ /* 0x000fe20000410000 */
[----:B------:R-:W-:Y:S01]  /*77d0*/  FMUL.FTZ R45, R45, R216 ;  /* 0x000000d82d2d7220 */ /* 0x000fe20000410000 */
[----:B------:R-:W-:Y:S01]  /*77e0*/  FMUL.FTZ R43, R43, R22 ;  /* 0x000000162b2b7220 */ /* 0x000fe20000410000 */
[----:B------:R-:W-:Y:S01]  /*77f0*/  FMUL.FTZ R40, R51, R40 ;  /* 0x0000002833287220 */ /* 0x000fe20000410000 */
[----:B------:R-:W-:-:S02]  /*7800*/  IMAD R22, R13, 0x2000, R48 ;  /* 0x000020000d167824 */ /* 0x000fc400078e0230 */
[----:B------:R-:W-:Y:S01]  /*7810*/  FMUL.FTZ R25, R25, R220 ;  /* 0x000000dc19197220 */ /* 0x000fe20000410000 */
[----:B------:R-:W-:Y:S01]  /*7820*/  FMUL.FTZ R38, R38, R53 ;  /* 0x0000003526267220 */ /* 0x000fe20000410000 */
[----:B------:R-:W-:Y:S01]  /*7830*/  FMUL.FTZ R39, R15, R40 ;  /* 0x000000280f277220 */ /* 0x000fe20000410000 */
[----:B------:R-:W-:Y:S02]  /*7840*/  F2FP.F16.F32.PACK_AB R14, R49, R11 ;  /* 0x0000000b310e723e */ /* 0x000fe400000000ff */
[C---:B------:R-:W-:Y:S01]  /*7850*/  R2UR UR58, R12.reuse ;  /* 0x000000000c3a72ca */ /* 0x040fe200000e0000 */
[----:B------:R-:W-:Y:S01]  /*7860*/  UMOV UR34, UR4 ;  /* 0x0000000400227c82 */ /* 0x000fe20008000000 */
[----:B------:R-:W-:Y:S01]  /*7870*/  SHF.R.U32.HI R15, RZ, 0x4, R22 ;  /* 0x00000004ff0f7819 */ /* 0x000fe20000011616 */
[----:B------:R-:W-:Y:S01]  /*7880*/  UMOV UR10, UR5 ;  /* 0x00000005000a7c82 */ /* 0x000fe20008000000 */
[----:B------:R-:W-:Y:S01]  /*7890*/  F2FP.F16.F32.PACK_AB R44, R23, R44 ;  /* 0x0000002c172c723e */ /* 0x000fe200000000ff */
[----:B------:R-:W-:Y:S01]  /*78a0*/  UMOV UR14, UR6 ;  /* 0x00000006000e7c82 */ /* 0x000fe20008000000 */
[----:B------:R-:W-:Y:S01]  /*78b0*/  LOP3.LUT R23, R15, 0x3fff, RZ, 0xc0, !PT ;  /* 0x00003fff0f177812 */ /* 0x000fe200078ec0ff */
[----:B-1----:R-:W-:Y:S01]  /*78c0*/  VIADD R5, R12, 0x10 ;  /* 0x000000100c057836 */ /* 0x002fe20000000000 */
[----:B------:R-:W-:Y:S01]  /*78d0*/  F2FP.F16.F32.PACK_AB R11, R26, R46 ;  /* 0x0000002e1a0b723e */ /* 0x000fe200000000ff */
[----:B------:R-:W-:Y:S01]  /*78e0*/  UMOV UR49, UR29 ;  /* 0x0000001d00317c82 */ /* 0x000fe20008000000 */
[----:B------:R-:W-:Y:S01]  /*78f0*/  UMOV UR37, UR29 ;  /* 0x0000001d00257c82 */ /* 0x000fe20008000000 */
[----:B---3--:R-:W-:Y:S01]  /*7900*/  BAR.SYNC.DEFER_BLOCKING 0x9, 0x100 ;  /* 0x0244000000007b1d */ /* 0x008fe20000010000 */
[----:B------:R-:W-:-:S02]  /*7910*/  F2FP.F16.F32.PACK_AB R24, R24, R45 ;  /* 0x0000002d1818723e */ /* 0x000fc400000000ff */
[----:B------:R-:W-:Y:S02]  /*7920*/  F2FP.F16.F32.PACK_AB R15, R28, R47 ;  /* 0x0000002f1c0f723e */ /* 0x000fe400000000ff */
[----:B------:R-:W-:Y:S02]  /*7930*/  F2FP.F16.F32.PACK_AB R42, R27, R25 ;  /* 0x000000191b2a723e */ /* 0x000fe400000000ff */
[----:B------:R-:W-:Y:S01]  /*7940*/  F2FP.F16.F32.PACK_AB R45, R35, R34 ;  /* 0x00000022232d723e */ /* 0x000fe200000000ff */
[----:B------:R-:W-:Y:S01]  /*7950*/  UMOV UR25, UR29 ;  /* 0x0000001d00197c82 */ /* 0x000fe20008000000 */
[----:B------:R-:W-:Y:S01]  /*7960*/  R2UR UR56, R23 ;  /* 0x00000000173872ca */ /* 0x000fe200000e0000 */
[----:B------:R-:W3:Y:S01]  /*7970*/  LDL.64 R224, [R1] ;  /* 0x0000000001e07983 */ /* 0x000ee20000100a00 */
[----:B------:R-:W-:Y:S02]  /*7980*/  F2FP.F16.F32.PACK_AB R25, R39, R38 ;  /* 0x000000262719723e */ /* 0x000fe400000000ff */
[----:B------:R-:W-:Y:S01]  /*7990*/  F2FP.F16.F32.PACK_AB R43, R43, R222 ;  /* 0x000000de2b2b723e */ /* 0x000fe200000000ff */
[----:B------:R-:W4:Y:S04]  /*79a0*/  LDL R223, [R1+0x8] ;  /* 0x0000080001df7983 */ /* 0x000f280000100800 */
[----:B------:R-:W-:Y:S04]  /*79b0*/  STSM.16.M88.2 [R0+0x2ed00], R10 ;  /* 0x02ed000a00007844 */ /* 0x000fe80000000100 */
[----:B------:R1:W-:Y:S04]  /*79c0*/  STSM.16.M88.2 [R0+0x2f500], R14 ;  /* 0x02f5000e00007844 */ /* 0x0003e80000000100 */
[----:B------:R-:W-:Y:S04]  /*79d0*/  STSM.16.M88.2 [R0+0x2fd00], R44 ;  /* 0x02fd002c00007844 */ /* 0x000fe80000000100 */
[----:B------:R-:W-:Y:S04]  /*79e0*/  STSM.16.M88.2 [R0+0x30500], R24 ;  /* 0x0305001800007844 */ /* 0x000fe80000000100 */
[----:B------:R2:W-:Y:S01]  /*79f0*/  STSM.16.M88.2 [R0+0x30d00], R42 ;  /* 0x030d002a00007844 */ /* 0x0005e20000000100 */
[----:B------:R-:W-:-:S06]  /*7a00*/  WARPGROUP.ARRIVE ;  /* 0x00000000000079c5 */ /* 0x000fcc0000000000 */
[----:B------:R-:W-:Y:S01]  /*7a10*/  HGMMA.64x16x16.F32 R136, gdesc[UR56].tnspA.tnspB, R136, gsb0 ;  /* 0x60200000388879f0 */ /* 0x000fe20008000888 */
[----:B------:R-:W-:Y:S02]  /*7a20*/  UMOV UR32, UR56 ;  /* 0x0000003800207c82 */ /* 0x000fe40008000000 */
[----:B------:R-:W-:Y:S02]  /*7a30*/  WARPGROUP.DEPBAR.LE gsb0, 0x0 ;  /* 0x00008000000079c5 */ /* 0x000fe40000010000 */
        /* <DEDUP_REMOVED lines=15> */
[----:B------:R-:W-:Y:S01]  /*7b30*/  UMOV UR15, 0x40 ;  /* 0x00000040000f7882 */ /* 0x000fe20000000000 */
[----:B------:R-:W-:Y:S02]  /*7b40*/  WARPGROUP.DEPBAR.LE gsb0, 0x0 ;  /* 0x00008000000079c5 */ /* 0x000fe40000010000 */
[----:B------:R-:W-:-:S06]  /*7b50*/  WARPGROUP.ARRIVE ;  /* 0x00000000000079c5 */ /* 0x000fcc0000000000 */
[----:B------:R-:W-:Y:S01]  /*7b60*/  HGMMA.64x16x16.F32 R200, gdesc[UR12].tnspA.tnspB, R200, gsb0 ;  /* 0x602000000cc879f0 */ /* 0x000fe200080008c8 */
[----:B------:R-:W-:Y:S01]  /*7b70*/  VIADD R4, R23, 0x80 ;  /* 0x0000008017047836 */ /* 0x000fe20000000000 */
[----:B------:R-:W-:-:S04]  /*7b80*/  R2UR UR54, R5 ;  /* 0x00000000053672ca */ /* 0x000fc800000e0000 */
[----:B------:R-:W-:Y:S01]  /*7b90*/  R2UR UR52, R4 ;  /* 0x00000000043472ca */ /* 0x000fe200000e0000 */
[----:B------:R-:W-:Y:S02]  /*7ba0*/  WARPGROUP.DEPBAR.LE gsb0, 0x0 ;  /* 0x00008000000079c5 */ /* 0x000fe40000010000 */
[----:B------:R-:W-:-:S10]  /*7bb0*/  WARPGROUP.ARRIVE ;  /* 0x00000000000079c5 */ /* 0x000fd40000000000 */
[----:B------:R-:W-:Y:S01]  /*7bc0*/  HGMMA.64x16x16.F32 R136, gdesc[UR52].tnspA.tnspB, R136, gsb0 ;  /* 0x60200000348879f0 */ /* 0x000fe20008000888 */
[----:B------:R-:W-:-:S05]  /*7bd0*/  VIADD R4, R12, 0x90 ;  /* 0x000000900c047836 */ /* 0x000fca0000000000 */
[----:B------:R-:W-:Y:S01]  /*7be0*/  R2UR UR4, R4 ;  /* 0x00000000040472ca */ /* 0x000fe200000e0000 */
[----:B------:R-:W-:Y:S01]  /*7bf0*/  UMOV UR44, UR14 ;  /* 0x0000000e002c7c82 */ /* 0x000fe20008000000 */
[----:B------:R-:W-:Y:S01]  /*7c00*/  UMOV UR45, UR15 ;  /* 0x0000000f002d7c82 */ /* 0x000fe20008000000 */
[----:B------:R-:W-:Y:S01]  /*7c10*/  UMOV UR12, UR52 ;  /* 0x00000034000c7c82 */ /* 0x000fe20008000000 */
        /* <DEDUP_REMOVED lines=39> */
[----:B------:R-:W-:Y:S02]  /*7e90*/  VIADD R4, R23, 0x100 ;  /* 0x0000010017047836 */ /* 0x000fe40000000000 */
[----:B------:R-:W-:-:S03]  /*7ea0*/  VIADD R5, R12, 0x20 ;  /* 0x000000200c057836 */ /* 0x000fc60000000000 */
[----:B------:R-:W-:Y:S02]  /*7eb0*/  R2UR UR28, R4 ;  /* 0x00000000041c72ca */ /* 0x000fe400000e0000 */
[----:B------:R-:W-:Y:S01]  /*7ec0*/  R2UR UR30, R5 ;  /* 0x00000000051e72ca */ /* 0x000fe200000e0000 */
[----:B------:R-:W-:Y:S02]  /*7ed0*/  WARPGROUP.DEPBAR.LE gsb0, 0x0 ;  /* 0x00008000000079c5 */ /* 0x000fe40000010000 */
[----:B------:R-:W-:-:S10]  /*7ee0*/  WARPGROUP.ARRIVE ;  /* 0x00000000000079c5 */ /* 0x000fd40000000000 */
[----:B------:R-:W-:Y:S01]  /*7ef0*/  HGMMA.64x16x16.F32 R136, gdesc[UR28].tnspA.tnspB, R136, gsb0 ;  /* 0x602000001c8879f0 */ /* 0x000fe20008000888 */
[----:B------:R-:W-:-:S05]  /*7f00*/  VIADD R4, R12, 0xa0 ;  /* 0x000000a00c047836 */ /* 0x000fca0000000000 */
[----:B------:R-:W-:Y:S01]  /*7f10*/  R2UR UR50, R4 ;  /* 0x00000000043272ca */ /* 0x000fe200000e0000 */
[----:B------:R-:W-:Y:S01]  /*7f20*/  UMOV UR48, UR28 ;  /* 0x0000001c00307c82 */ /* 0x000fe20008000000 */
[----:B------:R-:W-:Y:S02]  /*7f30*/  WARPGROUP.DEPBAR.LE gsb0, 0x0 ;  /* 0x00008000000079c5 */ /* 0x000fe40000010000 */
[----:B------:R-:W-:-:S09]  /*7f40*/  WARPGROUP.ARRIVE ;  /* 0x00000000000079c5 */ /* 0x000fd20000000000 */
[----:B------:R-:W-:Y:S01]  /*7f50*/  HGMMA.64x16x16.F32 R152, gdesc[UR48].tnspA.tnspB, R152, gsb0 ;  /* 0x60200000309879f0 */ /* 0x000fe20008000898 */
[----:B------:R-:W-:-:S05]  /*7f60*/  VIADD R5, R12, 0x120 ;  /* 0x000001200c057836 */ /* 0x000fca0000000000 */
[----:B------:R-:W-:Y:S01]  /*7f70*/  R2UR UR38, R5 ;  /* 0x00000000052672ca */ /* 0x000fe200000e0000 */
[----:B------:R-:W-:Y:S01]  /*7f80*/  UMOV UR36, UR28 ;  /* 0x0000001c00247c82 */ /* 0x000fe20008000000 */
[----:B------:R-:W-:Y:S02]  /*7f90*/  WARPGROUP.DEPBAR.LE gsb0, 0x0 ;  /* 0x00008000000079c5 */ /* 0x000fe40000010000 */
[----:B------:R-:W-:-:S09]  /*7fa0*/  WARPGROUP.ARRIVE ;  /* 0x00000000000079c5 */ /* 0x000fd20000000000 */
[----:B------:R-:W-:Y:S01]  /*7fb0*/  HGMMA.64x16x16.F32 R168, gdesc[UR36].tnspA.tnspB, R168, gsb0 ;  /* 0x6020000024a879f0 */ /* 0x000fe200080008a8 */
[----:B------:R-:W-:Y:S01]  /*7fc0*/  VIADD R4, R12, 0x1a0 ;  /* 0x000001a00c047836 */ /* 0x000fe20000000000 */
[----:B------:R-:W-:-:S04]  /*7fd0*/  UMOV UR46, UR34 ;  /* 0x00000022002e7c82 */ /* 0x000fc80008000000 */
        /* <DEDUP_REMOVED lines=10> */
[----:B------:R-:W-:Y:S02]  /*8080*/  WARPGROUP.DEPBAR.LE gsb0, 0x0 ;  /* 0x00008000000079c5 */ /* 0x000fe40000010000 */
[----:B------:R-:W-:-:S09]  /*8090*/  WARPGROUP.ARRIVE ;  /* 0x00000000000079c5 */ /* 0x000fd20000000000 */
        /* <DEDUP_REMOVED lines=8> */
[----:B-1----:R-:W-:Y:S01]  /*8120*/  VIADD R14, R12, 0xb0 ;  /* 0x000000b00c0e7836 */ /* 0x002fe20000000000 */
[----:B------:R-:W-:Y:S01]  /*8130*/  MOV R219, UR44 ;  /* 0x0000002c00db7c02 */ /* 0x000fe20008000f00 */
[----:B------:R-:W-:-:S03]  /*8140*/  UMOV UR44, UR10 ;  /* 0x0000000a002c7c82 */ /* 0x000fc60008000000 */
[----:B------:R-:W-:Y:S01]  /*8150*/  R2UR UR10, R14 ;  /* 0x000000000e0a72ca */ /* 0x000fe200000e0000 */
[----:B------:R-:W-:Y:S01]  /*8160*/  UMOV UR52, UR8 ;  /* 0x0000000800347c82 */ /* 0x000fe20008000000 */
[----:B------:R-:W-:Y:S01]  /*8170*/  MOV R218, UR45 ;  /* 0x0000002d00da7c02 */ /* 0x000fe20008000f00 */
        /* <DEDUP_REMOVED lines=16> */
[----:B------:R-:W-:Y:S01]  /*8280*/  VIADD R14, R12, 0x1b0 ;  /* 0x000001b00c0e7836 */ /* 0x000fe20000000000 */
[----:B------:R-:W-:-:S04]  /*8290*/  UMOV UR60, UR14 ;  /* 0x0000000e003c7c82 */ /* 0x000fc80008000000 */
[----:B------:R-:W-:Y:S01]  /*82a0*/  R2UR UR14, R14 ;  /* 0x000000000e0e72ca */ /* 0x000fe200000e0000 */
[----:B------:R-:W-:Y:S01]  /*82b0*/  UMOV UR61, UR15 ;  /* 0x0000000f003d7c82 */ /* 0x000fe20008000000 */
[----:B------:R-:W-:Y:S01]  /*82c0*/  UMOV UR12, UR20 ;  /* 0x00000014000c7c82 */ /* 0x000fe20008000000 */
[----:B------:R-:W-:Y:S01]  /*82d0*/  UMOV UR13, UR21 ;  /* 0x00000015000d7c82 */ /* 0x000fe20008000000 */
[----:B------:R-:W-:Y:S01]  /*82e0*/  UMOV UR15, 0x40 ;  /* 0x00000040000f7882 */ /* 0x000fe20000000000 */
[----:B------:R-:W-:Y:S01]  /*82f0*/  IMAD R4, R13, 0x2800, R17 ;  /* 0x000028000d047824 */ /* 0x000fe200078e0211 */
[----:B------:R-:W-:Y:S02]  /*8300*/  WARPGROUP.DEPBAR.LE gsb0, 0x0 ;  /* 0x00008000000079c5 */ /* 0x000fe40000010000 */
[----:B------:R-:W-:-:S06]  /*8310*/  WARPGROUP.ARRIVE ;  /* 0x00000000000079c5 */ /* 0x000fcc0000000000 */
[----:B------:R-:W-:Y:S01]  /*8320*/  HGMMA.64x16x16.F32 R184, gdesc[UR12].tnspA.tnspB, R184, gsb0 ;  /* 0x602000000cb879f0 */ /* 0x000fe200080008b8 */
[----:B------:R-:W-:Y:S01]  /*8330*/  SHF.R.U32.HI R5, RZ, 0x4, R4 ;  /* 0x00000004ff057819 */ /* 0x000fe20000011604 */
[----:B------:R-:W-:-:S03]  /*8340*/  VIADD R4, R12, 0x230 ;  /* 0x000002300c047836 */ /* 0x000fc60000000000 */
[----:B------:R-:W-:-:S04]  /*8350*/  LOP3.LUT R12, R5, 0x3fff, RZ, 0xc0, !PT ;  /* 0x00003fff050c7812 */ /* 0x000fc800078ec0ff */
[----:B------:R-:W-:Y:S02]  /*8360*/  R2UR UR16, R12 ;  /* 0x000000000c1072ca */ /* 0x000fe400000e0000 */
[----:B------:R-:W-:Y:S02]  /*8370*/  R2UR UR18, R4 ;  /* 0x00000000041272ca */ /* 0x000fe400000e0000 */
[----:B------:R-:W-:-:S09]  /*8380*/  MOV R221, UR40 ;  /* 0x0000002800dd7c02 */ /* 0x000fd20008000f00 */
[----:B------:R-:W-:Y:S01]  /*8390*/  UMOV UR40, UR16 ;  /* 0x0000001000287c82 */ /* 0x000fe20008000000 */
[----:B------:R-:W-:Y:S01]  /*83a0*/  UMOV UR16, UR20 ;  /* 0x0000001400107c82 */ /* 0x000fe20008000000 */
[----:B------:R-:W-:Y:S02]  /*83b0*/  WARPGROUP.DEPBAR.LE gsb0, 0x0 ;  /* 0x00008000000079c5 */ /* 0x000fe40000010000 */
[----:B------:R-:W-:-:S06]  /*83c0*/  WARPGROUP.ARRIVE ;  /* 0x00000000000079c5 */ /* 0x000fcc0000000000 */
[----:B------:R-:W-:Y:S01]  /*83d0*/  HGMMA.64x16x16.F32 R200, gdesc[UR16].tnspA.tnspB, R200, gsb0 ;  /* 0x6020000010c879f0 */ /* 0x000fe200080008c8 */
[----:B------:R-:W-:-:S05]  /*83e0*/  VIADD R10, R17, 0x2ed00 ;  /* 0x0002ed00110a7836 */ /* 0x000fca0000000000 */
[----:B------:R-:W-:-:S04]  /*83f0*/  SHF.R.U32.HI R10, RZ, 0x4, R10 ;  /* 0x00000004ff0a7819 */ /* 0x000fc8000001160a */
[----:B------:R-:W-:-:S04]  /*8400*/  LOP3.LUT R216, R10, 0x3fff, RZ, 0xc0, !PT ;  /* 0x00003fff0ad87812 */ /* 0x000fc800078ec0ff */
[----:B------:R-:W-:Y:S01]  /*8410*/  LOP3.LUT R217, R216, 0x400000, RZ, 0xfc, !PT ;  /* 0x00400000d8d97812 */ /* 0x000fe200078efcff */
[----:B------:R-:W-:Y:S02]  /*8420*/  WARPGROUP.DEPBAR.LE gsb0, 0x0 ;  /* 0x00008000000079c5 */ /* 0x000fe40000010000 */
[----:B------:R-:W-:Y:S01]  /*8430*/  @!PT LDS RZ, [RZ] ;  /* 0x00000000fffff984 */ /* 0x000fe20000000800 */
[----:B------:R-:W-:Y:S01]  /*8440*/  @!PT LDS RZ, [RZ] ;  /* 0x00000000fffff984 */ /* 0x000fe20000000800 */
[----:B------:R-:W-:Y:S01]  /*8450*/  @!PT LDS RZ, [RZ] ;  /* 0x00000000fffff984 */ /* 0x000fe20000000800 */
[----:B------:R-:W-:Y:S01]  /*8460*/  @!PT LDS RZ, [RZ] ;  /* 0x00000000fffff984 */ /* 0x000fe20000000800 */
[----:B------:R1:W-:Y:S06]  /*8470*/  MEMBAR.ALL.CTA ;  /* 0x0000000000007992 */ /* 0x0003ec0000008000 */
[----:B-1----:R-:W1:Y:S01]  /*8480*/  FENCE.VIEW.ASYNC.S ;  /* 0x00000000000073c6 */ /* 0x002e620000000000 */
[----:B------:R-:W-:Y:S01]  /*8490*/  R2UR UR24, R217 ;  /* 0x00000000d91872ca */ /* 0x000fe200000e0000 */
[----:B-1----:R-:W-:Y:S01]  /*84a0*/  BAR.SYNC.DEFER_BLOCKING 0x9, 0x100 ;  /* 0x0244000000007b1d */ /* 0x002fe20000010000 */
[----:B------:R-:W-:-:S02]  /*84b0*/  MOV R11, UR43 ;  /* 0x0000002b000b7c02 */ /* 0x000fc40008000f00 */
[----:B------:R-:W-:Y:S02]  /*84c0*/  MOV R222, UR42 ;  /* 0x0000002a00de7c02 */ /* 0x000fe40008000f00 */
[----:B------:R-:W-:Y:S01]  /*84d0*/  MOV R220, UR41 ;  /* 0x0000002900dc7c02 */ /* 0x000fe20008000f00 */
[----:B------:R-:W-:-:S06]  /*84e0*/  UMOV UR41, 0x40000040 ;  /* 0x4000004000297882 */ /* 0x000fcc0000000000 */
[----:B------:R-:W-:Y:S01]  /*84f0*/  UMOV UR42, UR24 ;  /* 0x00000018002a7c82 */ /* 0x000fe20008000000 */
[----:B------:R-:W-:Y:S01]  /*8500*/  UMOV UR43, 0x8 ;  /* 0x00000008002b7882 */ /* 0x000fe20000000000 */
[----:B--2---:R-:W-:-:S06]  /*8510*/  WARPGROUP.ARRIVE ;  /* 0x00000000000079c5 */ /* 0x004fcc0000000000 */
[----:B------:R-:W-:Y:S01]  /*8520*/  HGMMA.64x64x16.F32 R24, gdesc[UR40].tnspA, RZ, !UPT, gsb0 ;  /* 0x20e00000281879f0 */ /* 0x000fe2000c0008ff */
[----:B------:R-:W-:Y:S02]  /*8530*/  VIADD R4, R12, 0x80 ;  /* 0x000000800c047836 */ /* 0x000fe40000000000 */
[----:B------:R-:W-:-:S03]  /*8540*/  VIADD R5, R217, 0x80 ;  /* 0x00000080d9057836 */ /* 0x000fc60000000000 */
[----:B------:R-:W-:Y:S02]  /*8550*/  R2UR UR4, R4 ;  /* 0x00000000040472ca */ /* 0x000fe400000e0000 */
[----:B------:R-:W-:Y:S01]  /*8560*/  R2UR UR5, R5 ;  /* 0x00000000050572ca */ /* 0x000fe200000e0000 */
[----:B------:R-:W-:Y:S01]  /*8570*/  IMAD.U32 R18, RZ, RZ, UR42 ;  /* 0x0000002aff127e24 */ /* 0x000fe2000f8e00ff */
[----:B------:R-:W-:Y:S01]  /*8580*/  UMOV UR41, 0x40000040 ;  /* 0x4000004000297882 */ /* 0x000fe20000000000 */
[----:B------:R-:W-:Y:S01]  /*8590*/  IMAD.U32 R19, RZ, RZ, UR43 ;  /* 0x0000002bff137e24 */ /* 0x000fe2000f8e00ff */
[----:B------:R-:W-:-:S07]  /*85a0*/  UMOV UR43, 0x8 ;  /* 0x00000008002b7882 */ /* 0x000fce0000000000 */
[----:B------:R-:W-:Y:S02]  /*85b0*/  UMOV UR40, UR4 ;  /* 0x0000000400287c82 */ /* 0x000fe40008000000 */
[----:B------:R-:W-:Y:S01]  /*85c0*/  UMOV UR42, UR5 ;  /* 0x00000005002a7c82 */ /* 0x000fe20008000000 */
[----:B------:R-:W-:Y:S02]  /*85d0*/  WARPGROUP.DEPBAR.LE gsb0, 0x0 ;  /* 0x00008000000079c5 */ /* 0x000fe40000010000 */
[----:B------:R-:W-:-:S06]  /*85e0*/  WARPGROUP.ARRIVE ;  /* 0x00000000000079c5 */ /* 0x000fcc0000000000 */
[----:B------:R-:W-:Y:S01]  /*85f0*/  HGMMA.64x64x16.F32 R24, gdesc[UR40].tnspA, R24, gsb0 ;  /* 0x20e00000281879f0 */ /* 0x000fe20008000818 */
[----:B------:R-:W-:Y:S02]  /*8600*/  VIADD R4, R12, 0x100 ;  /* 0x000001000c047836 */ /* 0x000fe40000000000 */
[----:B------:R-:W-:-:S03]  /*8610*/  VIADD R5, R217, 0x100 ;  /* 0x00000100d9057836 */ /* 0x000fc60000000000 */
[----:B------:R-:W-:Y:S02]  /*8620*/  R2UR UR4, R4 ;  /* 0x00000000040472ca */ /* 0x000fe400000e0000 */
[----:B------:R-:W-:Y:S01]  /*8630*/  R2UR UR5, R5 ;  /* 0x00000000050572ca */ /* 0x000fe200000e0000 */
[----:B------:R-:W-:Y:S01]  /*8640*/  UMOV UR8, UR44 ;  /* 0x0000002c00087c82 */ /* 0x000fe20008000000 */
[----:B------:R-:W-:Y:S01]  /*8650*/  UMOV UR9, UR45 ;  /* 0x0000002d00097c82 */ /* 0x000fe20008000000 */
[----:B------:R-:W-:Y:S01]  /*8660*/  UMOV UR12, UR46 ;  /* 0x0000002e000c7c82 */ /* 0x000fe20008000000 */
[----:B------:R-:W-:Y:S01]  /*8670*/  UMOV UR13, UR47 ;  /* 0x0000002f000d7c82 */ /* 0x000fe20008000000 */
[----:B------:R-:W-:Y:S01]  /*8680*/  UMOV UR45, 0x40000040 ;  /* 0x40000040002d7882 */ /* 0x000fe20000000000 */
[----:B------:R-:W-:-:S05]  /*8690*/  UMOV UR47, 0x8 ;  /* 0x00000008002f7882 */ /* 0x000fca0000000000 */
[----:B------:R-:W-:Y:S02]  /*86a0*/  UMOV UR44, UR4 ;  /* 0x00000004002c7c82 */ /* 0x000fe40008000000 */
[----:B------:R-:W-:Y:S01]  /*86b0*/  UMOV UR46, UR5 ;  /* 0x00000005002e7c82 */ /* 0x000fe20008000000 */
[----:B------:R-:W-:Y:S02]  /*86c0*/  WARPGROUP.DEPBAR.LE gsb0, 0x0 ;  /* 0x00008000000079c5 */ /* 0x000fe40000010000 */
[----:B------:R-:W-:-:S06]  /*86d0*/  WARPGROUP.ARRIVE ;  /* 0x00000000000079c5 */ /* 0x000fcc0000000000 */
[----:B------:R-:W-:Y:S01]  /*86e0*/  HGMMA.64x64x16.F32 R24, gdesc[UR44].tnspA, R24, gsb0 ;  /* 0x20e000002c1879f0 */ /* 0x000fe20008000818 */
[----:B------:R-:W-:Y:S02]  /*86f0*/  VIADD R4, R12, 0x180 ;  /* 0x000001800c047836 */ /* 0x000fe40000000000 */
[----:B------:R-:W-:Y:S01]  /*8700*/  VIADD R5, R217, 0x180 ;  /* 0x00000180d9057836 */ /* 0x000fe20000000000 */
[----:B------:R-:W-:Y:S02]  /*8710*/  R2UR UR45, R218 ;  /* 0x00000000da2d72ca */ /* 0x000fe400000e0000 */
[----:B------:R-:W-:Y:S02]  /*8720*/  R2UR UR44, R219 ;  /* 0x00000000db2c72ca */ /* 0x000fe400000e0000 */
[----:B------:R-:W-:Y:S02]  /*8730*/  R2UR UR4, R4 ;  /* 0x00000000040472ca */ /* 0x000fe400000e0000 */
[----:B------:R-:W-:Y:S01]  /*8740*/  R2UR UR5, R5 ;  /* 0x00000000050572ca */ /* 0x000fe200000e0000 */
[----:B------:R-:W-:Y:S01]  /*8750*/  IMAD.U32 R15, RZ, RZ, UR43 ;  /* 0x0000002bff0f7e24 */ /* 0x000fe2000f8e00ff */
[----:B------:R-:W-:Y:S01]  /*8760*/  R2UR UR43, R11 ;  /* 0x000000000b2b72ca */ /* 0x000fe200000e0000 */
[----:B------:R-:W-:Y:S01]  /*8770*/  UMOV UR28, UR52 ;  /* 0x00000034001c7c82 */ /* 0x000fe20008000000 */
[----:B------:R-:W-:Y:S01]  /*8780*/  UMOV UR29, UR53 ;  /* 0x00000035001d7c82 */ /* 0x000fe20008000000 */
[----:B------:R-:W-:-:S02]  /*8790*/  IMAD.U32 R10, RZ, RZ, UR46 ;  /* 0x0000002eff0a7e24 */ /* 0x000fc4000f8e00ff */
[----:B------:R-:W-:Y:S01]  /*87a0*/  IMAD.U32 R11, RZ, RZ, UR47 ;  /* 0x0000002fff0b7e24 */ /* 0x000fe2000f8e00ff */
[----:B------:R-:W-:Y:S01]  /*87b0*/  UMOV UR53, UR45 ;  /* 0x0000002d00357c82 */ /* 0x000fe20008000000 */
[----:B------:R-:W-:Y:S01]  /*87c0*/  UMOV UR52, UR44 ;  /* 0x0000002c00347c82 */ /* 0x000fe20008000000 */
[----:B------:R-:W-:Y:S01]  /*87d0*/  UMOV UR45, 0x40000040 ;  /* 0x40000040002d7882 */ /* 0x000fe20000000000 */
[----:B------:R-:W-:Y:S01]  /*87e0*/  UMOV UR44, UR4 ;  /* 0x00000004002c7c82 */ /* 0x000fe20008000000 */
[----:B------:R-:W-:Y:S01]  /*87f0*/  UMOV UR47, 0x8 ;  /* 0x00000008002f7882 */ /* 0x000fe20000000000 */
[----:B------:R-:W-:Y:S01]  /*8800*/  UMOV UR46, UR5 ;  /* 0x00000005002e7c82 */ /* 0x000fe20008000000 */
[----:B------:R-:W-:Y:S02]  /*8810*/  WARPGROUP.DEPBAR.LE gsb0, 0x0 ;  /* 0x00008000000079c5 */ /* 0x000fe40000010000 */
[----:B------:R-:W-:-:S06]  /*8820*/  WARPGROUP.ARRIVE ;  /* 0x00000000000079c5 */ /* 0x000fcc0000000000 */
[----:B------:R-:W-:Y:S01]  /*8830*/  HGMMA.64x64x16.F32 R24, gdesc[UR44].tnspA, R24, gsb0 ;  /* 0x20e000002c1879f0 */ /* 0x000fe20008000818 */
[----:B------:R-:W-:Y:S01]  /*8840*/  R2UR UR44, R6 ;  /* 0x00000000062c72ca */ /* 0x000fe200000e0000 */
[----:B------:R-:W-:Y:S02]  /*8850*/  VIADD R6, R12, 0x200 ;  /* 0x000002000c067836 */ /* 0x000fe40000000000 */
[----:B------:R-:W-:Y:S01]  /*8860*/  VIADD R217, R217, 0x200 ;  /* 0x00000200d9d97836 */ /* 0x000fe20000000000 */
[----:B------:R-:W-:Y:S01]  /*8870*/  R2UR UR41, R220 ;  /* 0x00000000dc2972ca */ /* 0x000fe200000e0000 */
[----:B------:R-:W-:Y:S01]  /*8880*/  IMAD.U32 R14, RZ, RZ, UR42 ;  /* 0x0000002aff0e7e24 */ /* 0x000fe2000f8e00ff */
[----:B------:R-:W-:Y:S02]  /*8890*/  R2UR UR42, R222 ;  /* 0x00000000de2a72ca */ /* 0x000fe400000e0000 */
[----:B------:R-:W-:Y:S02]  /*88a0*/  R2UR UR40, R221 ;  /* 0x00000000dd2872ca */ /* 0x000fe400000e0000 */
[----:B------:R-:W-:-:S02]  /*88b0*/  R2UR UR4, R6 ;  /* 0x00000000060472ca */ /* 0x000fc400000e0000 */
[----:B------:R-:W-:Y:S01]  /*88c0*/  R2UR UR5, R217 ;  /* 0x00000000d90572ca */ /* 0x000fe200000e0000 */
[----:B------:R-:W-:Y:S01]  /*88d0*/  UMOV UR33, UR43 ;  /* 0x0000002b00217c82 */ /* 0x000fe20008000000 */
[----:B------:R-:W-:-:S03]  /*88e0*/  UMOV UR43, 0x8 ;  /* 0x00000008002b7882 */ /* 0x000fc60000000000 */
[----:B------:R-:W-:Y:S01]  /*88f0*/  UMOV UR37, UR41 ;  /* 0x0000002900257c82 */ /* 0x000fe20008000000 */
[----:B------:R-:W-:Y:S01]  /*8900*/  UMOV UR41, 0x40000040 ;  /* 0x4000004000297882 */ /* 0x000fe20000000000 */
[----:B------:R-:W-:Y:S02]  /*8910*/  UMOV UR32, UR42 ;  /* 0x0000002a00207c82 */ /* 0x000fe40008000000 */
[----:B------:R-:W-:Y:S02]  /*8920*/  UMOV UR36, UR40 ;  /* 0x0000002800247c82 */ /* 0x000fe40008000000 */
[----:B------:R-:W-:Y:S02]  /*8930*/  UMOV UR40, UR4 ;  /* 0x0000000400287c82 */ /* 0x000fe40008000000 */
[----:B------:R-:W-:Y:S01]  /*8940*/  UMOV UR42, UR5 ;  /* 0x00000005002a7c82 */ /* 0x000fe20008000000 */
[----:B------:R-:W-:Y:S01]  /*8950*/  IMAD.U32 R4, RZ, RZ, UR46 ;  /* 0x0000002eff047e24 */ /* 0x000fe2000f8e00ff */
[----:B------:R-:W-:-:S02]  /*8960*/  WARPGROUP.DEPBAR.LE gsb0, 0x0 ;  /* 0x00008000000079c5 */ /* 0x000fc40000010000 */
[----:B------:R-:W-:Y:S01]  /*8970*/  WARPGROUP.ARRIVE ;  /* 0x00000000000079c5 */ /* 0x000fe20000000000 */
[----:B------:R-:W-:Y:S01]  /*8980*/  UMOV UR48, UR56 ;  /* 0x0000003800307c82 */ /* 0x000fe20008000000 */
[----:B------:R-:W-:Y:S01]  /*8990*/  UMOV UR49, UR57 ;  /* 0x0000003900317c82 */ /* 0x000fe20008000000 */
[----:B------:R-:W-:Y:S01]  /*89a0*/  UMOV UR21, 0x40000040 ;  /* 0x4000004000157882 */ /* 0x000fe20000000000 */
[----:B------:R-:W-:Y:S01]  /*89b0*/  IMAD.U32 R5, RZ, RZ, UR47 ;  /* 0x0000002fff057e24 */ /* 0x000fe2000f8e00ff */
[----:B------:R-:W-:Y:S01]  /*89c0*/  ULDC.64 UR4, c[0x0][0x2c0] ;  /* 0x0000b00000047ab9 */ /* 0x000fe20000000a00 */
[----:B------:R-:W-:Y:S01]  /*89d0*/  HGMMA.64x64x16.F32 R24, gdesc[UR40].tnspA, R24, gsb0 ;  /* 0x20e00000281879f0 */ /* 0x000fe20008000818 */
[----:B------:R-:W-:Y:S01]  /*89e0*/  R2UR UR46, R8 ;  /* 0x00000000082e72ca */ /* 0x000fe200000e0000 */
[----:B------:R-:W-:-:S05]  /*89f0*/  VIADD R8, R23, 0x400 ;  /* 0x0000040017087836 */ /* 0x000fca0000000000 */
[----:B------:R-:W-:Y:S01]  /*8a00*/  R2UR UR56, R8 ;  /* 0x00000000083872ca */ /* 0x000fe200000e0000 */
[----:B------:R-:W-:Y:S01]  /*8a10*/  UMOV UR57, 0x40000040 ;  /* 0x4000004000397882 */ /* 0x000fe20000000000 */
[----:B------:R-:W-:Y:S02]  /*8a20*/  WARPGROUP.DEPBAR.LE gsb0, 0x0 ;  /* 0x00008000000079c5 */ /* 0x000fe40000010000 */
[----:B------:R-:W-:-:S09]  /*8a30*/  WARPGROUP.ARRIVE ;  /* 0x00000000000079c5 */ /* 0x000fd20000000000 */
        /* <DEDUP_REMOVED lines=18> */
[----:B------:R-:W-:Y:S01]  /*8b60*/  VIADD R8, R23, 0x480 ;  /* 0x0000048017087836 */ /* 0x000fe20000000000 */
[----:B------:R-:W-:Y:S02]  /*8b70*/  WARPGROUP.DEPBAR.LE gsb0, 0x0 ;  /* 0x00008000000079c5 */ /* 0x000fe40000010000 */
[----:B------:R-:W-:-:S06]  /*8b80*/  WARPGROUP.ARRIVE ;  /* 0x00000000000079c5 */ /* 0x000fcc0000000000 */
[----:B------:R-:W-:Y:S01]  /*8b90*/  HGMMA.64x16x16.F32 R208, gdesc[UR56].tnspA.tnspB, R208, gsb0 ;  /* 0x6020000038d079f0 */ /* 0x000fe200080008d0 */
        /* <DEDUP_REMOVED lines=53> */
[----:B------:R-:W-:Y:S02]  /*8ef0*/  R2UR UR20, R23 ;  /* 0x00000000171472ca */ /* 0x000fe400000e0000 */
[----:B------:R-:W-:Y:S02]  /*8f00*/  WARPGROUP.DEPBAR.LE gsb0, 0x0 ;  /* 0x00008000000079c5 */ /* 0x000fe40000010000 */
[----:B------:R-:W-:-:S09]  /*8f10*/  WARPGROUP.ARRIVE ;  /* 0x00000000000079c5 */ /* 0x000fd20000000000 */
[----:B------:R-:W-:Y:S01]  /*8f20*/  HGMMA.64x16x16.F32 R144, gdesc[UR20].tnspA.tnspB, R144, gsb0 ;  /* 0x60200000149079f0 */ /* 0x000fe20008000890 */
[----:B------:R-:W-:Y:S01]  /*8f30*/  UMOV UR8, UR20 ;  /* 0x0000001400087c82 */ /* 0x000fe20008000000 */
[----:B------:R-:W-:Y:S01]  /*8f40*/  UMOV UR9, UR21 ;  /* 0x0000001500097c82 */ /* 0x000fe20008000000 */
[----:B------:R-:W-:Y:S01]  /*8f50*/  IMAD.SHL.U32 R8, R3, 0x4000, RZ ;  /* 0x0000400003087824 */ /* 0x000fe200078e00ff */
[----:B------:R-:W-:Y:S02]  /*8f60*/  WARPGROUP.DEPBAR.LE gsb0, 0x0 ;  /* 0x00008000000079c5 */ /* 0x000fe40000010000 */
[----:B------:R-:W-:-:S06]  /*8f70*/  WARPGROUP.ARRIVE ;  /* 0x00000000000079c5 */ /* 0x000fcc0000000000 */
[----:B------:R-:W-:Y:S01]  /*8f80*/  HGMMA.64x16x16.F32 R160, gdesc[UR8].tnspA.tnspB, R160, gsb0 ;  /* 0x6020000008a079f0 */ /* 0x000fe200080008a0 */
[----:B------:R-:W-:Y:S02]  /*8f90*/  R2UR UR47, R9 ;  /* 0x00000000092f72ca */ /* 0x000fe400000e0000 */
[----:B---3--:R-:W-:-:S04]  /*8fa0*/  IADD3 R9, P1, R8, R224, RZ ;  /* 0x000000e008097210 */ /* 0x008fc80007f3e0ff */
[----:B----4-:R-:W-:Y:S02]  /*8fb0*/  LEA.HI.X.SX32 R20, R8, R223, 0x1, P1 ;  /* 0x000000df08147211 */ /* 0x010fe400008f0eff */
[----:B------:R-:W-:Y:S01]  /*8fc0*/  LEA R8, P1, R9, UR4, 0x2 ;  /* 0x0000000409087c11 */ /* 0x000fe2000f8210ff */
[----:B------:R-:W-:-:S03]  /*8fd0*/  UMOV UR4, UR20 ;  /* 0x0000001400047c82 */ /* 0x000fc60008000000 */
[----:B------:R-:W-:Y:S01]  /*8fe0*/  LEA.HI.X R9, R9, UR5, R20, 0x2, P1 ;  /* 0x0000000509097c11 */ /* 0x000fe200088f1414 */
[----:B------:R-:W-:Y:S01]  /*8ff0*/  UMOV UR5, UR21 ;  /* 0x0000001500057c82 */ /* 0x000fe20008000000 */
[----:B------:R-:W-:Y:S01]  /*9000*/  UMOV UR12, UR20 ;  /* 0x00000014000c7c82 */ /* 0x000fe20008000000 */
[----:B------:R-:W-:Y:S01]  /*9010*/  UMOV UR13, UR21 ;  /* 0x00000015000d7c82 */ /* 0x000fe20008000000 */
[----:B------:R-:W-:Y:S01]  /*9020*/  UMOV UR16, UR20 ;  /* 0x0000001400107c82 */ /* 0x000fe20008000000 */
[----:B------:R-:W-:Y:S01]  /*9030*/  UMOV UR17, UR21 ;  /* 0x0000001500117c82 */ /* 0x000fe20008000000 */
[----:B------:R-:W-:Y:S01]  /*9040*/  VIADD R22, R22, 0xffff0000 ;  /* 0xffff000016167836 */ /* 0x000fe20000000000 */
[----:B------:R-:W-:Y:S01]  /*9050*/  R2UR UR45, R7 ;  /* 0x00000000072d72ca */ /* 0x000fe200000e0000 */
[----:B------:R-:W-:Y:S02]  /*9060*/  WARPGROUP.DEPBAR.LE gsb0, 0x0 ;  /* 0x00008000000079c5 */ /* 0x000fe40000010000 */
[----:B------:R-:W-:Y:S01]  /*9070*/  WARPGROUP.ARRIVE ;  /* 0x00000000000079c5 */ /* 0x000fe20000000000 */
[----:B------:R1:W-:Y:S01]  /*9080*/  REDG.E.ADD.F32x4.FTZ.RN.STRONG.GPU desc[UR46][R8.64], R24 ;  /* 0x00000018080079a6 */ /* 0x0003e2000c10f7ae */
[----:B------:R-:W-:Y:S01]  /*9090*/  SHF.R.U32.HI R22, RZ, 0x4, R22 ;  /* 0x00000004ff167819 */ /* 0x000fe20000011616 */
[----:B------:R-:W-:-:S03]  /*90a0*/  IMAD.U32 R7, RZ, RZ, UR43 ;  /* 0x0000002bff077e24 */ /* 0x000fc6000f8e00ff */
[----:B------:R-:W-:Y:S01]  /*90b0*/  HGMMA.64x16x16.F32 R176, gdesc[UR4].tnspA.tnspB, R176, gsb0 ;  /* 0x6020000004b079f0 */ /* 0x000fe200080008b0 */
        /* <DEDUP_REMOVED lines=12> */
[----:B-1----:R-:W-:Y:S01]  /*9180*/  LOP3.LUT R24, R216, 0x80000, RZ, 0xfc, !PT ;  /* 0x00080000d8187812 */ /* 0x002fe200078efcff */
[----:B------:R1:W-:Y:S01]  /*9190*/  REDG.E.ADD.F32x4.FTZ.RN.STRONG.GPU desc[UR46][R8.64+0x800], R28 ;  /* 0x0008001c080079a6 */ /* 0x0003e2000c10f7ae */
[----:B------:R-:W-:-:S02]  /*91a0*/  WARPGROUP.DEPBAR.LE gsb0, 0x0 ;  /* 0x00008000000079c5 */ /* 0x000fc40000010000 */
[----:B------:R-:W-:Y:S01]  /*91b0*/  WARPGROUP.ARRIVE ;  /* 0x00000000000079c5 */ /* 0x000fe20000000000 */
[----:B------:R-:W-:Y:S02]  /*91c0*/  R2UR UR43, R21 ;  /* 0x00000000152b72ca */ /* 0x000fe400000e0000 */
[C---:B------:R-:W-:Y:S01]  /*91d0*/  R2UR UR54, R24.reuse ;  /* 0x00000000183672ca */ /* 0x040fe200000e0000 */
[----:B------:R-:W-:Y:S01]  /*91e0*/  VIADD R20, R24, 0x80 ;  /* 0x0000008018147836 */ /* 0x000fe20000000000 */
[----:B------:R-:W-:Y:S01]  /*91f0*/  UMOV UR57, UR53 ;  /* 0x0000003500397c82 */ /* 0x000fe20008000000 */
[----:B------:R-:W-:Y:S01]  /*9200*/  HGMMA.64x16x16.F32 R192, gdesc[UR12].tnspA.tnspB, R192, gsb0 ;  /* 0x602000000cc079f0 */ /* 0x000fe200080008c0 */
[----:B------:R-:W-:Y:S01]  /*9210*/  LOP3.LUT R21, R22, 0x3fff, RZ, 0xc0, !PT ;  /* 0x00003fff16157812 */ /* 0x000fe200078ec0ff */
[----:B------:R-:W-:Y:S01]  /*9220*/  UMOV UR9, UR53 ;  /* 0x0000003500097c82 */ /* 0x000fe20008000000 */
[C---:B------:R-:W-:Y:S02]  /*9230*/  VIADD R25, R24.reuse, 0x200 ;  /* 0x0000020018197836 */ /* 0x040fe40000000000 */
[----:B------:R-:W-:Y:S01]  /*9240*/  IMAD.U32 R217, RZ, RZ, UR11 ;  /* 0x0000000bffd97e24 */ /* 0x000fe2000f8e00ff */
[----:B------:R-:W-:Y:S01]  /*9250*/  UMOV UR37, UR25 ;  /* 0x0000001900257c82 */ /* 0x000fe20008000000 */
[----:B------:R-:W-:Y:S01]  /*9260*/  VIADD R26, R24, 0x10 ;  /* 0x00000010181a7836 */ /* 0x000fe20000000000 */
[----:B------:R-:W-:Y:S01]  /*9270*/  UMOV UR33, UR25 ;  /* 0x0000001900217c82 */ /* 0x000fe20008000000 */
[----:B------:R-:W-:Y:S01]  /*9280*/  UMOV UR29, UR25 ;  /* 0x00000019001d7c82 */ /* 0x000fe20008000000 */
[----:B------:R-:W-:Y:S01]  /*9290*/  UMOV UR7, 0x40 ;  /* 0x0000004000077882 */ /* 0x000fe20000000000 */
[----:B------:R1:W-:Y:S01]  /*92a0*/  REDG.E.ADD.F32x4.FTZ.RN.STRONG.GPU desc[UR46][R8.64+0x1000], R32 ;  /* 0x00100020080079a6 */ /* 0x0003e2000c10f7ae */
[----:B------:R-:W-:-:S02]  /*92b0*/  WARPGROUP.DEPBAR.LE gsb0, 0x0 ;  /* 0x00008000000079c5 */ /* 0x000fc40000010000 */
[----:B------:R-:W-:Y:S01]  /*92c0*/  WARPGROUP.ARRIVE ;  /* 0x00000000000079c5 */ /* 0x000fe20000000000 */
[----:B------:R-:W-:Y:S01]  /*92d0*/  IMAD R236, R2, 0x800, R21 ;  /* 0x0000080002ec7824 */ /* 0x000fe200078e0215 */
[----:B------:R-:W-:Y:S01]  /*92e0*/  R2UR UR24, R20 ;  /* 0x00000000141872ca */ /* 0x000fe200000e0000 */
[----:B------:R-:W-:Y:S01]  /*92f0*/  UMOV UR13, UR53 ;  /* 0x00000035000d7c82 */ /* 0x000fe20008000000 */
[----:B------:R-:W-:Y:S01]  /*9300*/  UMOV UR15, 0x40 ;  /* 0x00000040000f7882 */ /* 0x000fe20000000000 */
[----:B------:R-:W-:Y:S01]  /*9310*/  R2UR UR50, R26 ;  /* 0x000000001a3272ca */ /* 0x000fe200000e0000 */
[----:B------:R-:W-:Y:S01]  /*9320*/  HGMMA.64x16x16.F32 R208, gdesc[UR16].tnspA.tnspB, R208, gsb0 ;  /* 0x6020000010d079f0 */ /* 0x000fe200080008d0 */
[----:B------:R-:W-:Y:S01]  /*9330*/  R2UR UR52, R236 ;  /* 0x00000000ec3472ca */ /* 0x000fe200000e0000 */
[----:B------:R1:W-:Y:S07]  /*9340*/  REDG.E.ADD.F32x4.FTZ.RN.STRONG.GPU desc[UR46][R8.64+0x1800], R36 ;  /* 0x00180024080079a6 */ /* 0x0003ee000c10f7ae */
[----:B------:R-:W-:Y:S01]  /*9350*/  UMOV UR58, UR24 ;  /* 0x00000018003a7c82 */ /* 0x000fe20008000000 */
[----:B------:R-:W-:-:S02]  /*9360*/  VIADD R20, R24, 0x100 ;  /* 0x0000010018147836 */ /* 0x000fc40000000000 */
[----:B------:R-:W-:Y:S01]  /*9370*/  VIADD R26, R24, 0x90 ;  /* 0x00000090181a7836 */ /* 0x000fe20000000000 */
[----:B------:R-:W-:Y:S01]  /*9380*/  UMOV UR19, 0x40 ;  /* 0x0000004000137882 */ /* 0x000fe20000000000 */
[----:B------:R-:W-:Y:S02]  /*9390*/  WARPGROUP.DEPBAR.LE gsb0, 0x0 ;  /* 0x00008000000079c5 */ /* 0x000fe40000010000 */
[----:B------:R-:W-:Y:S01]  /*93a0*/  WARPGROUP.ARRIVE ;  /* 0x00000000000079c5 */ /* 0x000fe20000000000 */
[----:B------:R-:W-:Y:S01]  /*93b0*/  UMOV UR56, UR52 ;  /* 0x0000003400387c82 */ /* 0x000fe20008000000 */
[----:B------:R-:W-:Y:S01]  /*93c0*/  UMOV UR12, UR52 ;  /* 0x00000034000c7c82 */ /* 0x000fe20008000000 */
[----:B------:R-:W-:Y:S01]  /*93d0*/  IMAD.U32 R23, RZ, RZ, UR15 ;  /* 0x0000000fff177e24 */ /* 0x000fe2000f8e00ff */
[----:B------:R1:W-:Y:S02]  /*93e0*/  REDG.E.ADD.F32x4.FTZ.RN.STRONG.GPU desc[UR46][R8.64+0x2000], R40 ;  /* 0x00200028080079a6 */ /* 0x0003e4000c10f7ae */
[----:B------:R-:W-:Y:S01]  /*93f0*/  HGMMA.64x16x16.F32 R56, gdesc[UR52].tnspA.tnspB, R56, gsb0 ;  /* 0x60200000343879f0 */ /* 0x000fe20008000838 */
[----:B------:R-:W-:Y:S01]  /*9400*/  R2UR UR8, R20 ;  /* 0x00000000140872ca */ /* 0x000fe200000e0000 */
[----:B------:R1:W-:Y:S01]  /*9410*/  REDG.E.ADD.F32x4.FTZ.RN.STRONG.GPU desc[UR46][R8.64+0x2800], R44 ;  /* 0x0028002c080079a6 */ /* 0x0003e2000c10f7ae */
[----:B------:R-:W-:-:S02]  /*9420*/  WARPGROUP.DEPBAR.LE gsb0, 0x0 ;  /* 0x00008000000079c5 */ /* 0x000fc40000010000 */
[----:B------:R-:W-:-:S09]  /*9430*/  WARPGROUP.ARRIVE ;  /* 0x00000000000079c5 */ /* 0x000fd20000000000 */
[----:B------:R-:W-:Y:S01]  /*9440*/  UMOV UR14, UR8 ;  /* 0x00000008000e7c82 */ /* 0x000fe20008000000 */
[----:B------:R-:W-:Y:S01]  /*9450*/  VIADD R20, R24, 0x180 ;  /* 0x0000018018147836 */ /* 0x000fe20000000000 */
[----:B------:R1:W-:Y:S01]  /*9460*/  REDG.E.ADD.F32x4.FTZ.RN.STRONG.GPU desc[UR46][R8.64+0x3000], R48 ;  /* 0x00300030080079a6 */ /* 0x0003e2000c10f7ae */
[----:B------:R-:W-:Y:S03]  /*9470*/  HGMMA.64x16x16.F32 R64, gdesc[UR56].tnspA.tnspB, R64, gsb0 ;  /* 0x60200000384079f0 */ /* 0x000fe60008000840 */
[----:B------:R-:W-:Y:S01]  /*9480*/  R2UR UR4, R20 ;  /* 0x00000000140472ca */ /* 0x000fe200000e0000 */
[----:B------:R-:W-:Y:S01]  /*9490*/  UMOV UR8, UR52 ;  /* 0x0000003400087c82 */ /* 0x000fe20008000000 */
[----:B------:R-:W-:Y:S01]  /*94a0*/  IMAD.U32 R22, RZ, RZ, UR14 ;  /* 0x0000000eff167e24 */ /* 0x000fe2000f8e00ff */
[----:B------:R1:W-:Y:S01]  /*94b0*/  REDG.E.ADD.F32x4.FTZ.RN.STRONG.GPU desc[UR46][R8.64+0x3800], R52 ;  /* 0x00380034080079a6 */ /* 0x0003e2000c10f7ae */
[----:B------:R-:W-:-:S02]  /*94c0*/  WARPGROUP.DEPBAR.LE gsb0, 0x0 ;  /* 0x00008000000079c5 */ /* 0x000fc40000010000 */
[----:B------:R-:W-:-:S06]  /*94d0*/  WARPGROUP.ARRIVE ;  /* 0x00000000000079c5 */ /* 0x000fcc0000000000 */
[----:B------:R-:W-:Y:S01]  /*94e0*/  HGMMA.64x16x16.F32 R72, gdesc[UR12].tnspA.tnspB, R72, gsb0 ;  /* 0x602000000c4879f0 */ /* 0x000fe20008000848 */
[----:B------:R-:W-:Y:S02]  /*94f0*/  UMOV UR10, UR4 ;  /* 0x00000004000a7c82 */ /* 0x000fe40008000000 */
[----:B------:R-:W-:Y:S02]  /*9500*/  WARPGROUP.DEPBAR.LE gsb0, 0x0 ;  /* 0x00008000000079c5 */ /* 0x000fe40000010000 */
[----:B------:R-:W-:-:S06]  /*9510*/  WARPGROUP.ARRIVE ;  /* 0x00000000000079c5 */ /* 0x000fcc0000000000 */
[----:B------:R-:W-:Y:S01]  /*9520*/  HGMMA.64x16x16.F32 R80, gdesc[UR8].tnspA.tnspB, R80, gsb0 ;  /* 0x60200000085079f0 */ /* 0x000fe20008000850 */
[----:B------:R-:W-:Y:S01]  /*9530*/  R2UR UR4, R25 ;  /* 0x00000000190472ca */ /* 0x000fe200000e0000 */
[----:B------:R-:W-:Y:S01]  /*9540*/  IMAD.U32 R216, RZ, RZ, UR10 ;  /* 0x0000000affd87e24 */ /* 0x000fe2000f8e00ff */
[----:B------:R-:W-:Y:S01]  /*9550*/  UMOV UR8, UR52 ;  /* 0x0000003400087c82 */ /* 0x000fe20008000000 */
[----:B------:R-:W-:Y:S01]  /*9560*/  UMOV UR9, UR53 ;  /* 0x0000003500097c82 */ /* 0x000fe20008000000 */
[----:B------:R-:W-:-:S09]  /*9570*/  UMOV UR11, 0x40 ;  /* 0x00000040000b7882 */ /* 0x000fd20000000000 */
[----:B------:R-:W-:Y:S01]  /*9580*/  UMOV UR10, UR4 ;  /* 0x00000004000a7c82 */ /* 0x000fe20008000000 */
[----:B------:R-:W-:Y:S02]  /*9590*/  WARPGROUP.DEPBAR.LE gsb0, 0x0 ;  /* 0x00008000000079c5 */ /* 0x000fe40000010000 */
[----:B------:R-:W-:-:S06]  /*95a0*/  WARPGROUP.ARRIVE ;  /* 0x00000000000079c5 */ /* 0x000fcc0000000000 */
[----:B------:R-:W-:Y:S01]  /*95b0*/  HGMMA.64x16x16.F32 R88, gdesc[UR8].tnspA.tnspB, R88, gsb0 ;  /* 0x60200000085879f0 */ /* 0x000fe20008000858 */
[----:B------:R-:W-:-:S05]  /*95c0*/  VIADD R25, R236, 0x80 ;  /* 0x00000080ec197836 */ /* 0x000fca0000000000 */
[----:B------:R-:W-:Y:S01]  /*95d0*/  R2UR UR48, R25 ;  /* 0x00000000193072ca */ /* 0x000fe200000e0000 */
[----:B------:R-:W-:Y:S02]  /*95e0*/  WARPGROUP.DEPBAR.LE gsb0, 0x0 ;  /* 0x00008000000079c5 */ /* 0x000fe40000010000 */
[----:B------:R-:W-:-:S10]  /*95f0*/  WARPGROUP.ARRIVE ;  /* 0x00000000000079c5 */ /* 0x000fd40000000000 */
        /* <DEDUP_REMOVED lines=84> */
[----:B------:R-:W-:Y:S01]  /*9b40*/  UMOV UR5, 0x40000040 ;  /* 0x4000004000057882 */ /* 0x000fe20000000000 */
[----:B------:R-:W-:Y:S02]  /*9b50*/  WARPGROUP.DEPBAR.LE gsb0, 0x0 ;  /* 0x00008000000079c5 */ /* 0x000fe40000010000 */
[----:B------:R-:W-:-:S09]  /*9b60*/  WARPGROUP.ARRIVE ;  /* 0x00000000000079c5 */ /* 0x000fd20000000000 */
        /* <DEDUP_REMOVED lines=34> */
[----:B------:R-:W-:Y:S02]  /*9d90*/  IMAD.U32 R20, RZ, RZ, UR58 ;  /* 0x0000003aff147e24 */ /* 0x000fe4000f8e00ff */
[----:B------:R-:W-:Y:S01]  /*9da0*/  IMAD.U32 R21, RZ, RZ, UR59 ;  /* 0x0000003bff157e24 */ /* 0x000fe2000f8e00ff */
[----:B------:R-:W-:Y:S02]  /*9db0*/  WARPGROUP.DEPBAR.LE gsb0, 0x0 ;  /* 0x00008000000079c5 */ /* 0x000fe40000010000 */
[----:B-1----:R-:W-:Y:S05]  /*9dc0*/  @!P0 BRA `(.L_x_708) ;  /* 0x0000000000048947 */ /* 0x002fea0003800000 */
[----:B------:R-:W-:Y:S01]  /*9dd0*/  BPT.TRAP 0x1 ;  /* 0x000000040000795c */ /* 0x000fe20000300000 */
.L_x_708:
        /* <DEDUP_REMOVED lines=22> */
[C---:B------:R-:W-:Y:S01]  /*9f40*/  VIADD R10, R12.reuse, 0x680 ;  /* 0x000006800c0a7836 */ /* 0x040fe20000000000 */
        /* <DEDUP_REMOVED lines=23> */
[----:B-----5:R-:W-:Y:S01]  /*a0c0*/  WARPGROUP.ARRIVE ;  /* 0x00000000000079c5 */ /* 0x020fe20000000000 */
        /* <DEDUP_REMOVED lines=14> */
[----:B------:R1:W-:Y:S01]  /*a1b0*/  REDG.E.ADD.F32x4.FTZ.RN.STRONG.GPU desc[UR46][R8.64+0x4800], R28 ;  /* 0x0048001c080079a6 */ /* 0x0003e2000c10f7ae */
[----:B------:R-:W-:Y:S02]  /*a1c0*/  WARPGROUP.DEPBAR.LE gsb0, 0x0 ;  /* 0x00008000000079c5 */ /* 0x000fe40000010000 */
[----:B------:R-:W-:Y:S01]  /*a1d0*/  WARPGROUP.ARRIVE ;  /* 0x00000000000079c5 */ /* 0x000fe20000000000 */
[----:B------:R-:W-:Y:S01]  /*a1e0*/  VIADD R4, R236, 0x500 ;  /* 0x00000500ec047836 */ /* 0x000fe20000000000 */
        /* <DEDUP_REMOVED lines=17> */
[----:B------:R-:W-:Y:S02]  /*a300*/  UMOV UR32, UR24 ;  /* 0x0000001800207c82 */ /* 0x000fe40008000000 */
        /* <DEDUP_REMOVED lines=74> */
.L_x_709:
[----:B------:R-:W-:Y:S01]  /*a7b0*/  VIADD R3, R3, 0x1 ;  /* 0x0000000103037836 */ /* 0x000fe20000000000 */
[----:B------:R-:W-:Y:S01]  /*a7c0*/  LOP3.LUT R230, R230, 0x1, RZ, 0x3c, !PT ;  /* 0x00000001e6e67812 */ /* 0x000fe200078e3cff */
        /* <DEDUP_REMOVED lines=92> */
.L_x_697:
        /* <DEDUP_REMOVED lines=23> */
.L_x_712:
        /* <DEDUP_REMOVED lines=20> */
.L_x_713:
        /* <DEDUP_REMOVED lines=18> */
.L_x_714:
        /* <DEDUP_REMOVED lines=18> */
.L_x_715:
        /* <DEDUP_REMOVED lines=138> */
[----:B------:R-:W-:Y:S01]  /*bb20*/  ULDC.64 UR6, c[0x0][0x198] ;  /* 0x0000660000067ab9 */ /* 0x000fe20000000a00 */
[----:B------:R-:W-:Y:S02]  /*bb30*/  UIADD3 UR40, UR37, 0xa000, URZ ;  /* 0x0000a00025287890 */ /* 0x000fe4000fffe03f */
[----:B------:R-:W-:Y:S02]  /*bb40*/  UIADD3 UR4, UP0, UR6, 0x770, URZ ;  /* 0x0000077006047890 */ /* 0x000fe4000ff1e03f */
[----:B------:R-:W-:Y:S02]  /*bb50*/  UIMAD UR42, UR45, 0x50, URZ ;  /* 0x000000502d2a78a4 */ /* 0x000fe4000f8e023f */
[----:B------:R-:W-:Y:S02]  /*bb60*/  UIADD3.X UR5, URZ, UR7, URZ, UP0, !UPT ;  /* 0x000000073f057290 */ /* 0x000fe400087fe43f */
[----:B------:R-:W-:Y:S02]  /*bb70*/  UIADD3 UR32, UR37, 0xc800, URZ ;  /* 0x0000c80025207890 */ /* 0x000fe4000fffe03f */
[----:B------:R-:W-:-:S02]  /*bb80*/  UIADD3 UR16, UR37, 0xf000, URZ ;  /* 0x0000f00025107890 */ /* 0x000fc4000fffe03f */
[----:B------:R-:W-:Y:S02]  /*bb90*/  UIADD3 UR8, UR37, 0x11800, URZ ;  /* 0x0001180025087890 */ /* 0x000fe4000fffe03f */
[----:B------:R-:W-:Y:S01]  /*bba0*/  UIADD3 UR6, UP0, UR6, 0x670, URZ ;  /* 0x0000067006067890 */ /* 0x000fe2000ff1e03f */
[----:B------:R-:W-:Y:S01]  /*bbb0*/  UMOV UR41, URZ ;  /* 0x0000003f00297c82 */ /* 0x000fe20008000000 */
[----:B------:R-:W-:Y:S01]  /*bbc0*/  UMOV UR33, 0x40 ;  /* 0x0000004000217882 */ /* 0x000fe20000000000 */
[----:B------:R-:W-:Y:S01]  /*bbd0*/  UMOV UR35, UR43 ;  /* 0x0000002b00237c82 */ /* 0x000fe20008000000 */
[----:B------:R-:W-:Y:S01]  /*bbe0*/  UMOV UR36, UR44 ;  /* 0x0000002c00247c82 */ /* 0x000fe20008000000 */
[----:B------:R-:W-:Y:S01]  /*bbf0*/  UMOV UR34, UR42 ;  /* 0x0000002a00227c82 */ /* 0x000fe20008000000 */
[----:B------:R-:W-:Y:S01]  /*bc00*/  UMOV UR17, 0x80 ;  /* 0x0000008000117882 */ /* 0x000fe20000000000 */
[----:B------:R-:W-:Y:S01]  /*bc10*/  UMOV UR19, UR43 ;  /* 0x0000002b00137c82 */ /* 0x000fe20008000000 */
[----:B------:R-:W-:Y:S01]  /*bc20*/  UMOV UR20, UR44 ;  /* 0x0000002c00147c82 */ /* 0x000fe20008000000 */
[----:B------:R1:W-:Y:S01]  /*bc30*/  UTMASTG.4D [UR40], [UR4] ;  /* 0x00000028040073b5 */ /* 0x0003e20008018000 */
[----:B------:R-:W-:Y:S01]  /*bc40*/  UMOV UR18, UR42 ;  /* 0x0000002a00127c82 */ /* 0x000fe20008000000 */
[----:B------:R-:W-:Y:S01]  /*bc50*/  UMOV UR9, 0xc0 ;  /* 0x000000c000097882 */ /* 0x000fe20000000000 */
[----:B------:R-:W-:Y:S01]  /*bc60*/  UMOV UR11, UR43 ;  /* 0x0000002b000b7c82 */ /* 0x000fe20008000000 */
[----:B------:R-:W-:Y:S01]  /*bc70*/  UMOV UR12, UR44 ;  /* 0x0000002c000c7c82 */ /* 0x000fe20008000000 */
[----:B------:R-:W-:Y:S01]  /*bc80*/  UMOV UR10, UR42 ;  /* 0x0000002a000a7c82 */ /* 0x000fe20008000000 */
[----:B------:R-:W-:Y:S01]  /*bc90*/  UIADD3.X UR7, URZ, UR7, URZ, UP0, !UPT ;  /* 0x000000073f077290 */ /* 0x000fe200087fe43f */
[----:B------:R-:W-:Y:S01]  /*bca0*/  UTMASTG.4D [UR32], [UR4] ;  /* 0x00000020040073b5 */ /* 0x000fe20008018000 */
[----:B------:R-:W-:Y:S01]  /*bcb0*/  UIADD3 UR24, UR37, 0x2800, URZ ;  /* 0x0000280025187890 */ /* 0x000fe2000fffe03f */
[----:B------:R-:W-:Y:S01]  /*bcc0*/  UMOV UR25, 0x40 ;  /* 0x0000004000197882 */ /* 0x000fe20000000000 */
[----:B------:R-:W-:Y:S01]  /*bcd0*/  UMOV UR27, UR43 ;  /* 0x0000002b001b7c82 */ /* 0x000fe20008000000 */
[----:B------:R-:W-:Y:S01]  /*bce0*/  UMOV UR28, UR44 ;  /* 0x0000002c001c7c82 */ /* 0x000fe20008000000 */
[----:B------:R-:W-:Y:S01]  /*bcf0*/  UMOV UR26, UR42 ;  /* 0x0000002a001a7c82 */ /* 0x000fe20008000000 */
[----:B------:R3:W-:Y:S01]  /*bd00*/  UTMASTG.4D [UR16], [UR4] ;  /* 0x00000010040073b5 */ /* 0x0007e20008018000 */
[----:B-1----:R-:W-:Y:S01]  /*bd10*/  UMOV UR40, UR37 ;  /* 0x0000002500287c82 */ /* 0x002fe20008000000 */
[----:B------:R1:W-:Y:S01]  /*bd20*/  UTMASTG.4D [UR8], [UR4] ;  /* 0x00000008040073b5 */ /* 0x0003e20008018000 */
[----:B------:R4:W-:Y:S01]  /*bd30*/  UTMASTG.4D [UR40], [UR6] ;  /* 0x00000028060073b5 */ /* 0x0009e20008018000 */
[----:B---3--:R-:W-:Y:S01]  /*bd40*/  UIADD3 UR16, UR37, 0x5000, URZ ;  /* 0x0000500025107890 */ /* 0x008fe2000fffe03f */
[----:B------:R4:W-:Y:S01]  /*bd50*/  UTMASTG.4D [UR24], [UR6] ;  /* 0x00000018060073b5 */ /* 0x0009e20008018000 */
[----:B-1----:R-:W-:-:S07]  /*bd60*/  UIADD3 UR8, UR37, 0x7800, URZ ;  /* 0x0000780025087890 */ /* 0x002fce000fffe03f */
[----:B------:R4:W-:Y:S02]  /*bd70*/  UTMASTG.4D [UR16], [UR6] ;  /* 0x00000010060073b5 */ /* 0x0009e40008018000 */
[----:B------:R4:W-:Y:S02]  /*bd80*/  UTMASTG.4D [UR8], [UR6] ;  /* 0x00000008060073b5 */ /* 0x0009e40008018000 */
[----:B----4-:R0:W-:Y:S02]  /*bd90*/  UTMACMDFLUSH ;  /* 0x00000000000079b7 */ /* 0x0101e40000000000 */
.L_x_717:
[----:B------:R-:W-:Y:S05]  /*bda0*/  BSYNC B0 ;  /* 0x0000000000007941 */ /* 0x000fea0003800000 */
.L_x_716:
[----:B------:R-:W-:-:S04]  /*bdb0*/  DEPBAR.LE SB0, 0x0 ;  /* 0x000080000000791a */ /* 0x000fc80000000000 */
[----:B------:R-:W-:Y:S05]  /*bdc0*/  EXIT ;  /* 0x000000000000794d */ /* 0x000fea0003800000 */
.L_x_711:
[----:B------:R-:W2:Y:S01]  /*bdd0*/  S2R R0, SR_TID.X ;  /* 0x0000000000007919 */ /* 0x000ea20000002100 */
[----:B------:R-:W3:Y:S01]  /*bde0*/  LDC.64 R2, c[0x0][0x820] ;  /* 0x00020800ff027b82 */ /* 0x000ee20000000a00 */
[----:B------:R-:W-:Y:S01]  /*bdf0*/  ULDC.64 UR4, c[0x0][0x808] ;  /* 0x0002020000047ab9 */ /* 0x000fe20000000a00 */
[----:B------:R-:W-:Y:S01]  /*be00*/  USHF.R.S32.HI UR8, URZ, 0x1f, UR43 ;  /* 0x0000001f3f087899 */ /* 0x000fe2000801142b */
[----:B------:R-:W-:Y:S01]  /*be10*/  IMAD.U32 R9, RZ, RZ, UR45 ;  /* 0x0000002dff097e24 */ /* 0x000fe2000f8e00ff */
[----:B------:R-:W-:Y:S01]  /*be20*/  UIMAD UR4, UR45, -0x50, UR4 ;  /* 0xffffffb02d0478a4 */ /* 0x000fe2000f8e0204 */
[----:B------:R-:W-:Y:S01]  /*be30*/  BSSY B0, `(.L_x_718) ;  /* 0x000002d000007945 */ /* 0x000fe20003800000 */
[----:B------:R-:W-:Y:S02]  /*be40*/  USHF.R.S32.HI UR9, URZ, 0x1f, UR44 ;  /* 0x0000001f3f097899 */ /* 0x000fe4000801142c */
[----:B------:R-:W4:Y:S08]  /*be50*/  LDC.64 R10, c[0x0][0x828] ;  /* 0x00020a00ff0a7b82 */ /* 0x000f300000000a00 */
[----:B-1----:R-:W1:Y:S08]  /*be60*/  LDC.64 R16, c[0x0][0x850] ;  /* 0x00021400ff107b82 */ /* 0x002e700000000a00 */
[----:B------:R-:W1:Y:S01]  /*be70*/  LDC.64 R18, c[0x0][0x858] ;  /* 0x00021600ff127b82 */ /* 0x000e620000000a00 */
[----:B--2---:R-:W-:-:S05]  /*be80*/  VIADD R5, R0, 0xffffff80 ;  /* 0xffffff8000057836 */ /* 0x004fca0000000000 */
[----:B------:R-:W-:-:S04]  /*be90*/  SHF.R.S32.HI R0, RZ, 0x1f, R5 ;  /* 0x0000001fff007819 */ /* 0x000fc80000011405 */
[----:B------:R-:W-:-:S04]  /*bea0*/  LEA.HI R4, R0, R5, RZ, 0x5 ;  /* 0x0000000500047211 */ /* 0x000fc800078f28ff */
[----:B------:R-:W-:Y:S02]  /*beb0*/  LOP3.LUT R0, R4, 0x1fffffe0, RZ, 0xc0, !PT ;  /* 0x1fffffe004007812 */ /* 0x000fe400078ec0ff */
[----:B------:R-:W-:-:S03]  /*bec0*/  SHF.R.S32.HI R4, RZ, 0x5, R4 ;  /* 0x00000005ff047819 */ /* 0x000fc60000011404 */
[----:B------:R-:W-:Y:S01]  /*bed0*/  IMAD.IADD R0, R5, 0x1, -R0 ;  /* 0x0000000105007824 */ /* 0x000fe200078e0a00 */
[C---:B------:R-:W-:Y:S01]  /*bee0*/  ISETP.GE.AND P6, PT, R4.reuse, UR4, PT ;  /* 0x0000000404007c0c */ /* 0x040fe2000bfc6270 */
[----:B------:R-:W-:Y:S02]  /*bef0*/  VIADD R5, R4, 0x8 ;  /* 0x0000000804057836 */ /* 0x000fe40000000000 */
[----:B------:R-:W-:Y:S02]  /*bf00*/  IMAD.SHL.U32 R6, R0, 0x8, RZ ;  /* 0x0000000800067824 */ /* 0x000fe400078e00ff */
[----:B---3--:R-:W-:Y:S01]  /*bf10*/  IMAD R0, R2, UR8, RZ ;  /* 0x0000000802007c24 */ /* 0x008fe2000f8e02ff */
[----:B------:R-:W-:Y:S01]  /*bf20*/  ISETP.GE.AND P5, PT, R5, UR4, PT ;  /* 0x0000000405007c0c */ /* 0x000fe2000bfa6270 */
[----:B------:R-:W-:Y:S01]  /*bf30*/  VIADD R8, R4, 0x10 ;  /* 0x0000001004087836 */ /* 0x000fe20000000000 */
[----:B------:R-:W-:Y:S01]  /*bf40*/  SHF.R.S32.HI R7, RZ, 0x1f, R6 ;  /* 0x0000001fff077819 */ /* 0x000fe20000011406 */
[----:B------:R-:W-:Y:S01]  /*bf50*/  IMAD R5, R3, UR43, R0 ;  /* 0x0000002b03057c24 */ /* 0x000fe2000f8e0200 */
[----:B------:R-:W-:Y:S01]  /*bf60*/  ISETP.GE.OR P2, PT, R6, UR5, P6 ;  /* 0x0000000506007c0c */ /* 0x000fe2000b746670 */
[----:B------:R-:W-:Y:S01]  /*bf70*/  VIADD R0, R4, 0x18 ;  /* 0x0000001804007836 */ /* 0x000fe20000000000 */
[----:B------:R-:W-:Y:S01]  /*bf80*/  ISETP.GE.AND P4, PT, R8, UR4, PT ;  /* 0x0000000408007c0c */ /* 0x000fe2000bf86270 */
[----:B------:R-:W-:Y:S01]  /*bf90*/  IMAD.WIDE.U32 R2, R2, UR43, R6 ;  /* 0x0000002b02027c25 */ /* 0x000fe2000f8e0006 */
[----:B------:R-:W-:-:S02]  /*bfa0*/  ISETP.GE.OR P1, PT, R6, UR5, P5 ;  /* 0x0000000506007c0c */ /* 0x000fc4000af26670 */
[----:B------:R-:W-:Y:S01]  /*bfb0*/  ISETP.GE.AND P3, PT, R0, UR4, PT ;  /* 0x0000000400007c0c */ /* 0x000fe2000bf66270 */
[----:B------:R-:W-:Y:S01]  /*bfc0*/  IMAD.IADD R3, R3, 0x1, R5 ;  /* 0x0000000103037824 */ /* 0x000fe200078e0205 */
[----:B------:R-:W-:Y:S01]  /*bfd0*/  SHF.R.S32.HI R5, RZ, 0x1f, R4 ;  /* 0x0000001fff057819 */ /* 0x000fe20000011404 */
[----:B----4-:R-:W-:Y:S02]  /*bfe0*/  IMAD R0, R10, UR9, RZ ;  /* 0x000000090a007c24 */ /* 0x010fe4000f8e02ff */
[----:B------:R-:W-:Y:S02]  /*bff0*/  VIADD R8, R4, 0x20 ;  /* 0x0000002004087836 */ /* 0x000fe40000000000 */
[----:B------:R-:W-:Y:S02]  /*c000*/  IMAD R11, R11, UR44, R0 ;  /* 0x0000002c0b0b7c24 */ /* 0x000fe4000f8e0200 */
[----:B------:R-:W-:Y:S01]  /*c010*/  IMAD.WIDE.U32 R14, R10, UR44, R2 ;  /* 0x0000002c0a0e7c25 */ /* 0x000fe2000f8e0002 */
[----:B------:R-:W-:-:S03]  /*c020*/  ISETP.GE.AND P0, PT, R8, UR4, PT ;  /* 0x0000000408007c0c */ /* 0x000fc6000bf06270 */
[----:B------:R-:W-:-:S04]  /*c030*/  IMAD.WIDE R2, R9, 0x50, R4 ;  /* 0x0000005009027825 */ /* 0x000fc800078e0204 */
[----:B------:R-:W-:Y:S01]  /*c040*/  IMAD.IADD R11, R15, 0x1, R11 ;  /* 0x000000010f0b7824 */ /* 0x000fe200078e020b */
[----:B-1----:R-:W-:Y:S06]  /*c050*/  @P2 BRA `(.L_x_719) ;  /* 0x0000000000282947 */ /* 0x002fec0003800000 */
        /* <DEDUP_REMOVED lines=10> */
.L_x_719:
[----:B------:R-:W-:Y:S05]  /*c100*/  BSYNC B0 ;  /* 0x0000000000007941 */ /* 0x000fea0003800000 */
.L_x_718:
[----:B------:R-:W-:Y:S01]  /*c110*/  BSSY B0, `(.L_x_720) ;  /* 0x0000010000007945 */ /* 0x000fe20003800000 */
[----:B------:R-:W-:-:S03]  /*c120*/  ISETP.GE.OR P2, PT, R6, UR5, P4 ;  /* 0x0000000506007c0c */ /* 0x000fc6000a746670 */
[----:B------:R-:W-:Y:S10]  /*c130*/  @P1 BRA `(.L_x_721) ;  /* 0x0000000000341947 */ /* 0x000ff40003800000 */
        /* <DEDUP_REMOVED lines=13> */
.L_x_721:
[----:B------:R-:W-:Y:S05]  /*c210*/  BSYNC B0 ;  /* 0x0000000000007941 */ /* 0x000fea0003800000 */
.L_x_720:
[----:B------:R-:W-:Y:S01]  /*c220*/  BSSY B0, `(.L_x_722) ;  /* 0x0000010000007945 */ /* 0x000fe20003800000 */
[----:B------:R-:W-:-:S03]  /*c230*/  ISETP.GE.OR P1, PT, R6, UR5, P3 ;  /* 0x0000000506007c0c */ /* 0x000fc60009f26670 */
[----:B------:R-:W-:Y:S10]  /*c240*/  @P2 BRA `(.L_x_723) ;  /* 0x0000000000342947 */ /* 0x000ff40003800000 */
[----:B-12---:R-:W-:Y:S01]  /*c250*/  IADD3 R13, P2, R2, 0x10, RZ ;  /* 0x00000010020d7810 */ /* 0x006fe20007f5e0ff */
        /* <DEDUP_REMOVED lines=12> */
.L_x_723:
[----:B------:R-:W-:Y:S05]  /*c320*/  BSYNC B0 ;  /* 0x0000000000007941 */ /* 0x000fea0003800000 */
.L_x_722:
[----:B------:R-:W-:Y:S01]  /*c330*/  BSSY B0, `(.L_x_724) ;  /* 0x0000011000007945 */ /* 0x000fe20003800000 */
[----:B------:R-:W-:Y:S01]  /*c340*/  ISETP.GE.OR P2, PT, R6, UR5, P0 ;  /* 0x0000000506007c0c */ /* 0x000fe20008746670 */
[----:B-123--:R-:W-:Y:S02]  /*c350*/  VIADD R12, R4, 0x28 ;  /* 0x00000028040c7836 */ /* 0x00efe40000000000 */
[----:B------:R-:W-:Y:S10]  /*c360*/  @P1 BRA `(.L_x_725) ;  /* 0x0000000000341947 */ /* 0x000ff40003800000 */
        /* <DEDUP_REMOVED lines=13> */
.L_x_725:
[----:B------:R-:W-:Y:S05]  /*c440*/  BSYNC B0 ;  /* 0x0000000000007941 */ /* 0x000fea0003800000 */
.L_x_724:
[----:B------:R-:W-:Y:S01]  /*c450*/  BSSY B0, `(.L_x_726) ;  /* 0x0000010000007945 */ /* 0x000fe20003800000 */
[----:B------:R-:W-:-:S03]  /*c460*/  ISETP.GE.AND P1, PT, R12, UR4, PT ;  /* 0x000000040c007c0c */ /* 0x000fc6000bf26270 */
        /* <DEDUP_REMOVED lines=14> */
.L_x_727:
[----:B------:R-:W-:Y:S05]  /*c550*/  BSYNC B0 ;  /* 0x0000000000007941 */ /* 0x000fea0003800000 */
.L_x_726:
[----:B------:R-:W-:Y:S01]  /*c560*/  ISETP.GE.OR P2, PT, R6, UR5, P1 ;  /* 0x0000000506007c0c */ /* 0x000fe20008f46670 */
[----:B------:R-:W-:Y:S01]  /*c570*/  ULDC UR6, c[0x0][0x83c] ;  /* 0x00020f0000067ab9 */ /* 0x000fe20000000800 */
[----:B------:R-:W-:Y:S01]  /*c580*/  BSSY B0, `(.L_x_728) ;  /* 0x0000010000007945 */ /* 0x000fe20003800000 */
[----:B--2---:R-:W-:-:S10]  /*c590*/  VIADD R12, R4, 0x30 ;  /* 0x00000030040c7836 */ /* 0x004fd40000000000 */
        /* <DEDUP_REMOVED lines=14> */
.L_x_729:
[----:B------:R-:W-:Y:S05]  /*c680*/  BSYNC B0 ;  /* 0x0000000000007941 */ /* 0x000fea0003800000 */
.L_x_728:
[----:B------:R-:W-:Y:S01]  /*c690*/  ISETP.GE.OR P3, PT, R6, UR6, P3 ;  /* 0x0000000606007c0c */ /* 0x000fe20009f66670 */
[----:B------:R-:W-:Y:S01]  /*c6a0*/  BSSY B0, `(.L_x_730) ;  /* 0x000001c000007945 */ /* 0x000fe20003800000 */
[----:B------:R-:W-:Y:S01]  /*c6b0*/  ISETP.GE.AND P2, PT, R12, UR4, PT ;  /* 0x000000040c007c0c */ /* 0x000fe2000bf46270 */
[----:B------:R-:W-:Y:S01]  /*c6c0*/  VIADD R12, R4, 0x38 ;  /* 0x00000038040c7836 */ /* 0x000fe20000000000 */
[----:B------:R-:W-:Y:S02]  /*c6d0*/  P2R R23, PR, RZ, 0x8 ;  /* 0x00000008ff177803 */ /* 0x000fe40000000000 */
[C---:B------:R-:W-:Y:S02]  /*c6e0*/  ISETP.GE.OR P3, PT, R6.reuse, UR5, P2 ;  /* 0x0000000506007c0c */ /* 0x040fe40009766670 */
[C---:B------:R-:W-:Y:S02]  /*c6f0*/  ISETP.GE.OR P6, PT, R6.reuse, UR6, P6 ;  /* 0x0000000606007c0c */ /* 0x040fe4000b7c6670 */
[----:B------:R-:W-:-:S02]  /*c700*/  ISETP.GE.OR P5, PT, R6, UR6, P5 ;  /* 0x0000000606007c0c */ /* 0x000fc4000afa6670 */
[C---:B------:R-:W-:Y:S02]  /*c710*/  ISETP.GE.OR P4, PT, R6.reuse, UR6, P4 ;  /* 0x0000000606007c0c */ /* 0x040fe4000a786670 */
[----:B-12---:R-:W-:Y:S02]  /*c720*/  P2R R20, PR, RZ, 0x40 ;  /* 0x00000040ff147803 */ /* 0x006fe40000000000 */
[----:B------:R-:W-:Y:S02]  /*c730*/  P2R R21, PR, RZ, 0x20 ;  /* 0x00000020ff157803 */ /* 0x000fe40000000000 */
[C---:B------:R-:W-:Y:S02]  /*c740*/  ISETP.GE.OR P0, PT, R6.reuse, UR6, P0 ;  /* 0x0000000606007c0c */ /* 0x040fe40008706670 */
[----:B------:R-:W-:Y:S02]  /*c750*/  P2R R22, PR, RZ, 0x10 ;  /* 0x00000010ff167803 */ /* 0x000fe40000000000 */
[----:B------:R-:W-:-:S02]  /*c760*/  ISETP.GE.OR P1, PT, R6, UR6, P1 ;  /* 0x0000000606007c0c */ /* 0x000fc40008f26670 */
[----:B------:R-:W-:Y:S01]  /*c770*/  ISETP.GE.OR P2, PT, R6, UR6, P2 ;  /* 0x0000000606007c0c */ /* 0x000fe20009746670 */
[----:B------:R-:W-:-:S12]  /*c780*/  @P3 BRA `(.L_x_731) ;  /* 0x0000000000343947 */ /* 0x000fd80003800000 */
        /* <DEDUP_REMOVED lines=13> */
.L_x_731:
[----:B------:R-:W-:Y:S05]  /*c860*/  BSYNC B0 ;  /* 0x0000000000007941 */ /* 0x000fea0003800000 */
.L_x_730:
[----:B------:R-:W-:Y:S01]  /*c870*/  ISETP.GE.AND P3, PT, R12, UR4, PT ;  /* 0x000000040c007c0c */ /* 0x000fe2000bf66270 */
[----:B------:R-:W-:Y:S01]  /*c880*/  IMAD R0, R16, UR8, RZ ;  /* 0x0000000810007c24 */ /* 0x000fe2000f8e02ff */
[----:B------:R-:W-:Y:S01]  /*c890*/  BSSY B0, `(.L_x_732) ;  /* 0x0000013000007945 */ /* 0x000fe20003800000 */
[----:B------:R-:W-:Y:S01]  /*c8a0*/  VIADD R12, R4, 0x40 ;  /* 0x00000040040c7836 */ /* 0x000fe20000000000 */
[C---:B------:R-:W-:Y:S01]  /*c8b0*/  ISETP.GE.OR P4, PT, R6.reuse, UR5, P3 ;  /* 0x0000000506007c0c */ /* 0x040fe20009f86670 */
[----:B------:R-:W-:Y:S01]  /*c8c0*/  IMAD R17, R17, UR43, R0 ;  /* 0x0000002b11117c24 */ /* 0x000fe2000f8e0200 */
[----:B------:R-:W-:-:S11]  /*c8d0*/  ISETP.GE.OR P3, PT, R6, UR6, P3 ;  /* 0x0000000606007c0c */ /* 0x000fd60009f66670 */
        /* <DEDUP_REMOVED lines=14> */
.L_x_733:
[----:B------:R-:W-:Y:S05]  /*c9c0*/  BSYNC B0 ;  /* 0x0000000000007941 */ /* 0x000fea0003800000 */
.L_x_732:
[----:B------:R-:W-:Y:S01]  /*c9d0*/  ISETP.GE.AND P4, PT, R12, UR4, PT ;  /* 0x000000040c007c0c */ /* 0x000fe2000bf86270 */
[----:B------:R-:W-:Y:S01]  /*c9e0*/  IMAD.WIDE.U32 R8, R16, UR43, R6 ;  /* 0x0000002b10087c25 */ /* 0x000fe2000f8e0006 */
[----:B------:R-:W-:Y:S02]  /*c9f0*/  BSSY B0, `(.L_x_734) ;  /* 0x0000013000007945 */ /* 0x000fe40003800000 */
[----:B------:R-:W-:Y:S01]  /*ca00*/  ISETP.GE.OR P5, PT, R6, UR5, P4 ;  /* 0x0000000506007c0c */ /* 0x000fe2000a7a6670 */
[----:B------:R-:W-:Y:S01]  /*ca10*/  VIADD R0, R4, 0x48 ;  /* 0x0000004804007836 */ /* 0x000fe20000000000 */
[----:B------:R-:W-:Y:S01]  /*ca20*/  ISETP.GE.OR P4, PT, R6, UR6, P4 ;  /* 0x0000000606007c0c */ /* 0x000fe2000a786670 */
[----:B------:R-:W-:-:S10]  /*ca30*/  IMAD.IADD R13, R9, 0x1, R17 ;  /* 0x00000001090d7824 */ /* 0x000fd400078e0211 */
        /* <DEDUP_REMOVED lines=14> */
.L_x_735:
[----:B------:R-:W-:Y:S05]  /*cb20*/  BSYNC B0 ;  /* 0x0000000000007941 */ /* 0x000fea0003800000 */
.L_x_734:
[----:B------:R-:W-:Y:S01]  /*cb30*/  ISETP.GE.AND P6, PT, R0, UR4, PT ;  /* 0x0000000400007c0c */ /* 0x000fe2000bfc6270 */
[----:B------:R-:W-:Y:S01]  /*cb40*/  IMAD R0, R18, UR9, RZ ;  /* 0x0000000912007c24 */ /* 0x000fe2000f8e02ff */
[----:B------:R-:W-:Y:S01]  /*cb50*/  BSSY B0, `(.L_x_736) ;  /* 0x0000014000007945 */ /* 0x000fe20003800000 */
[----:B------:R-:W-:Y:S01]  /*cb60*/  IMAD.MOV.U32 R12, RZ, RZ, R8 ;  /* 0x000000ffff0c7224 */ /* 0x000fe200078e0008 */
[C---:B------:R-:W-:Y:S01]  /*cb70*/  ISETP.GE.OR P5, PT, R6.reuse, UR5, P6 ;  /* 0x0000000506007c0c */ /* 0x040fe2000b7a6670 */
        /* <DEDUP_REMOVED lines=17> */
.L_x_737:
[----:B------:R-:W-:Y:S05]  /*cc90*/  BSYNC B0 ;  /* 0x0000000000007941 */ /* 0x000fea0003800000 */
.L_x_736:
[----:B------:R-:W-:Y:S01]  /*cca0*/  ISETP.NE.AND P5, PT, R20, RZ, PT ;  /* 0x000000ff1400720c */ /* 0x000fe20003fa5270 */
[----:B------:R-:W-:Y:S01]  /*ccb0*/  BSSY B0, `(.L_x_738) ;  /* 0x000000d000007945 */ /* 0x000fe20003800000 */
[----:B----4-:R-:W-:-:S11]  /*ccc0*/  IMAD.IADD R7, R13, 0x1, R9 ;  /* 0x000000010d077824 */ /* 0x010fd600078e0209 */
        /* <DEDUP_REMOVED lines=11> */
.L_x_739:
[----:B------:R-:W-:Y:S05]  /*cd80*/  BSYNC B0 ;  /* 0x0000000000007941 */ /* 0x000fea0003800000 */
.L_x_738:
[----:B------:R-:W-:Y:S01]  /*cd90*/  ISETP.NE.AND P5, PT, R21, RZ, PT ;  /* 0x000000ff1500720c */ /* 0x000fe20003fa5270 */
[----:B------:R-:W-:-:S12]  /*cda0*/  BSSY B0, `(.L_x_740) ;  /* 0x000000f000007945 */ /* 0x000fd80003800000 */
[----:B------:R-:W-:Y:S05]  /*cdb0*/  @P5 BRA `(.L_x_741) ;  /* 0x0000000000345947 */ /* 0x000fea0003800000 */
[----:B----4-:R-:W-:Y:S01]  /*cdc0*/  IADD3 R9, P5, R2, 0x8, RZ ;  /* 0x0000000802097810 */ /* 0x010fe20007fbe0ff */
        /* <DEDUP_REMOVED lines=12> */
.L_x_741:
[----:B------:R-:W-:Y:S05]  /*ce90*/  BSYNC B0 ;  /* 0x0000000000007941 */ /* 0x000fea0003800000 */
.L_x_740:
        /* <DEDUP_REMOVED lines=16> */
.L_x_743:
[----:B------:R-:W-:Y:S05]  /*cfa0*/  BSYNC B0 ;  /* 0x0000000000007941 */ /* 0x000fea0003800000 */
.L_x_742:
        /* <DEDUP_REMOVED lines=16> */
.L_x_745:
[----:B------:R-:W-:Y:S05]  /*d0b0*/  BSYNC B0 ;  /* 0x0000000000007941 */ /* 0x000fea0003800000 */
.L_x_744:
[----:B------:R-:W-:Y:S04]  /*d0c0*/  BSSY B0, `(.L_x_746) ;  /* 0x000000f000007945 */ /* 0x000fe80003800000 */
        /* <DEDUP_REMOVED lines=14> */
.L_x_747:
[----:B------:R-:W-:Y:S05]  /*d1b0*/  BSYNC B0 ;  /* 0x0000000000007941 */ /* 0x000fea0003800000 */
.L_x_746:
        /* <DEDUP_REMOVED lines=15> */
.L_x_749:
[----:B------:R-:W-:Y:S05]  /*d2b0*/  BSYNC B0 ;  /* 0x0000000000007941 */ /* 0x000fea0003800000 */
.L_x_748:
        /* <DEDUP_REMOVED lines=15> */
.L_x_751:
[----:B------:R-:W-:Y:S05]  /*d3b0*/  BSYNC B0 ;  /* 0x0000000000007941 */ /* 0x000fea0003800000 */
.L_x_750:
        /* <DEDUP_REMOVED lines=15> */
.L_x_753:
[----:B------:R-:W-:Y:S05]  /*d4b0*/  BSYNC B0 ;  /* 0x0000000000007941 */ /* 0x000fea0003800000 */
.L_x_752:
        /* <DEDUP_REMOVED lines=15> */
.L_x_755:
[----:B------:R-:W-:Y:S05]  /*d5b0*/  BSYNC B0 ;  /* 0x0000000000007941 */ /* 0x000fea0003800000 */
.L_x_754:
        /* <DEDUP_REMOVED lines=15> */
.L_x_757:
[----:B------:R-:W-:Y:S05]  /*d6b0*/  BSYNC B0 ;  /* 0x0000000000007941 */ /* 0x000fea0003800000 */
.L_x_756:
[----:B------:R-:W-:Y:S05]  /*d6c0*/  EXIT ;  /* 0x000000000000794d */ /* 0x000fea0003800000 */
.L_x_693:
[----:B------:R-:W-:-:S08]  /*d6d0*/  NOP ;  /* 0x0000000000007918 */ /* 0x000fd00000000000 */
[----:B------:R-:W1:-:S00]  /*d6e0*/  USETMAXREG.DEALLOC.CTAPOOL 0x18 ;  /* 0x00000018000079c8 */ /* 0x000e4000080e0500 */
[----:B-1----:R-:W-:Y:S01]  /*d6f0*/  LOP3.LUT R2, R2, 0x3, RZ, 0xc0, !PT ;  /* 0x0000000302027812 */ /* 0x002fe200078ec0ff */
[----:B------:R-:W-:Y:S05]  /*d700*/  BSSY B0, `(.L_x_758) ;  /* 0x00001c8000007945 */ /* 0x000fea0003800000 */
[----:B------:R-:W1:Y:S02]  /*d710*/  SHFL.IDX PT, R2, R2, RZ, 0x1f ;  /* 0x00001fff02027589 */ /* 0x000e6400000e0000 */
[----:B-1----:R-:W-:-:S13]  /*d720*/  ISETP.NE.AND P0, PT, R2, RZ, PT ;  /* 0x000000ff0200720c */ /* 0x002fda0003f05270 */
[----:B------:R-:W-:Y:S05]  /*d730*/  @P0 BRA `(.L_x_759) ;  /* 0x0000001c00100947 */ /* 0x000fea0003800000 */
        /* <DEDUP_REMOVED lines=21> */
.L_x_760:
[----:B------:R-:W-:Y:S01]  /*d890*/  ULDC UR8, c[0x0][0xb44] ;  /* 0x0002d10000087ab9 */ /* 0x000fe20000000800 */
[----:B------:R-:W-:Y:S01]  /*d8a0*/  UMOV UR11, UR7 ;  /* 0x00000007000b7c82 */ /* 0x000fe20008000000 */
[----:B------:R-:W-:-:S11]  /*d8b0*/  UISETP.NE.AND UP0, UPT, UR8, 0x1, UPT ;  /* 0x000000010800788c */ /* 0x000fd6000bf05270 */
[----:B------:R-:W-:Y:S02]  /*d8c0*/  @UP0 ULDC.64 UR12, c[0x0][0xb48] ;  /* 0x0002d200000c0ab9 */ /* 0x000fe40000000a00 */
[----:B------:R-:W-:-:S04]  /*d8d0*/  UIMAD.WIDE.U32 UR4, UR7, UR12, URZ ;  /* 0x0000000c070472a5 */ /* 0x000fc8000f8e003f */
[----:B------:R-:W-:-:S04]  /*d8e0*/  @UP0 USHF.R.U32.HI UR11, URZ, UR13, UR5 ;  /* 0x0000000d3f0b0299 */ /* 0x000fc80008011605 */
[----:B------:R-:W-:-:S12]  /*d8f0*/  UIMAD UR4, UR11, UR8, URZ ;  /* 0x000000080b0472a4 */ /* 0x000fd8000f8e023f */
.L_x_761:
[----:B------:R-:W-:Y:S01]  /*d900*/  ULDC UR8, c[0x0][0xb38] ;  /* 0x0002ce0000087ab9 */ /* 0x000fe20000000800 */
[----:B------:R-:W-:Y:S01]  /*d910*/  UIADD3 UR4, UR7, -UR4, URZ ;  /* 0x8000000407047290 */ /* 0x000fe2000fffe03f */
[----:B------:R-:W-:Y:S01]  /*d920*/  IMAD.MOV.U32 R10, RZ, RZ, 0x1 ;  /* 0x00000001ff0a7424 */ /* 0x000fe200078e00ff */
[----:B------:R-:W-:Y:S01]  /*d930*/  UISETP.NE.AND UP0, UPT, UR8, 0x1, UPT ;  /* 0x000000010800788c */ /* 0x000fe2000bf05270 */
[----:B------:R-:W-:Y:S01]  /*d940*/  IMAD.MOV.U32 R17, RZ, RZ, RZ ;  /* 0x000000ffff117224 */ /* 0x000fe200078e00ff */
[----:B------:R-:W-:Y:S01]  /*d950*/  ULDC UR5, c[0x0][0xb44] ;  /* 0x0002d10000057ab9 */ /* 0x000fe20000000800 */
[----:B------:R-:W-:Y:S01]  /*d960*/  IMAD.MOV.U32 R6, RZ, RZ, 0x1 ;  /* 0x00000001ff067424 */ /* 0x000fe200078e00ff */
[----:B------:R-:W-:-:S07]  /*d970*/  UIMAD UR6, UR6, UR5, UR4 ;  /* 0x00000005060672a4 */ /* 0x000fce000f8e0204 */
        /* <DEDUP_REMOVED lines=8> */
[----:B------:R-:W-:Y:S05]  /*da00*/  @!P0 BRA `(.L_x_762) ;  /* 0x0000001400dc8947 */ /* 0x000fea0003800000 */
[----:B------:R-:W1:Y:S01]  /*da10*/  LDC R3, c[0x0][0x280] ;  /* 0x0000a000ff037b82 */ /* 0x000e620000000800 */
[----:B------:R-:W-:Y:S01]  /*da20*/  UIMAD UR11, UR11, 0x50, URZ ;  /* 0x000000500b0b78a4 */ /* 0x000fe2000f8e023f */
[----:B------:R-:W-:-:S06]  /*da30*/  ULDC UR4, c[0x0][0x74c] ;  /* 0x0001d30000047ab9 */ /* 0x000fcc0000000800 */
[----:B------:R-:W2:Y:S01]  /*da40*/  LDC R2, c[0x0][0x290] ;  /* 0x0000a400ff027b82 */ /* 0x000ea20000000800 */
[----:B-1----:R-:W-:-:S05]  /*da50*/  VIADD R4, R3, 0x3f ;  /* 0x0000003f03047836 */ /* 0x002fca0000000000 */
[----:B------:R-:W-:Y:S02]  /*da60*/  SHF.R.S32.HI R5, RZ, 0x1f, R4 ;  /* 0x0000001fff057819 */ /* 0x000fe40000011404 */
[----:B--2---:R-:W-:Y:S02]  /*da70*/  IADD3 R2, -R2, UR11, R3 ;  /* 0x0000000b02027c10 */ /* 0x004fe4000fffe103 */
[----:B------:R-:W-:-:S03]  /*da80*/  LEA.HI R5, R5, R4, RZ, 0x6 ;  /* 0x0000000405057211 */ /* 0x000fc600078f30ff */
[----:B------:R-:W-:Y:S01]  /*da90*/  VIADD R2, R2, -UR4 ;  /* 0x8000000402027c36 */ /* 0x000fe20008000000 */
[----:B------:R-:W-:-:S04]  /*daa0*/  SHF.R.S32.HI R8, RZ, 0x6, R5 ;  /* 0x00000006ff087819 */ /* 0x000fc80000011405 */
[----:B------:R-:W-:-:S04]  /*dab0*/  SHF.R.S32.HI R3, RZ, 0x1f, R2 ;  /* 0x0000001fff037819 */ /* 0x000fc80000011402 */
[----:B------:R-:W-:-:S04]  /*dac0*/  LEA.HI R3, R3, R2, RZ, 0x6 ;  /* 0x0000000203037211 */ /* 0x000fc800078f30ff */
[----:B------:R-:W-:-:S04]  /*dad0*/  SHF.R.S32.HI R3, RZ, 0x6, R3 ;  /* 0x00000006ff037819 */ /* 0x000fc80000011403 */
[----:B------:R-:W-:-:S04]  /*dae0*/  VIMNMX R9, RZ, R3, !PT ;  /* 0x00000003ff097248 */ /* 0x000fc80007fe0100 */
[----:B------:R-:W-:-:S13]  /*daf0*/  ISETP.GT.AND P0, PT, R8, R9, PT ;  /* 0x000000090800720c */ /* 0x000fda0003f04270 */
[----:B------:R-:W-:Y:S05]  /*db00*/  @!P0 BRA `(.L_x_762) ;  /* 0x00000014009c8947 */ /* 0x000fea0003800000 */
[----:B------:R-:W1:Y:S01]  /*db10*/  LDC.64 R2, c[0x0][0x718] ;  /* 0x0001c600ff027b82 */ /* 0x000e620000000a00 */
[----:B------:R-:W-:Y:S01]  /*db20*/  IMAD.U32 R5, RZ, RZ, UR20 ;  /* 0x00000014ff057e24 */ /* 0x000fe2000f8e00ff */
[----:B------:R-:W-:Y:S01]  /*db30*/  ULDC UR4, c[0x0][0x2e8] ;  /* 0x0000ba0000047ab9 */ /* 0x000fe20000000800 */
[----:B------:R-:W-:Y:S01]  /*db40*/  IMAD.U32 R15, RZ, RZ, UR21 ;  /* 0x00000015ff0f7e24 */ /* 0x000fe2000f8e00ff */
[----:B------:R-:W-:Y:S01]  /*db50*/  UISETP.NE.AND UP0, UPT, UR4, 0x1, UPT ;  /* 0x000000010400788c */ /* 0x000fe2000bf05270 */
[----:B------:R-:W-:Y:S01]  /*db60*/  BSSY B1, `(.L_x_762) ;  /* 0x0000161000017945 */ /* 0x000fe20003800000 */
[----:B------:R-:W-:Y:S02]  /*db70*/  SHF.R.S32.HI R5, RZ, 0x1f, R5 ;  /* 0x0000001fff057819 */ /* 0x000fe40000011405 */
[----:B------:R-:W-:Y:S01]  /*db80*/  ELECT P0, URZ, PT ;  /* 0x00000000003f782f */ /* 0x000fe20003800000 */
[----:B------:R-:W2:Y:S01]  /*db90*/  LDC.64 R6, c[0x0][0x730] ;  /* 0x0001cc00ff067b82 */ /* 0x000ea20000000a00 */
[----:B------:R-:W-:Y:S01]  /*dba0*/  SHF.R.S32.HI R15, RZ, 0x1f, R15 ;  /* 0x0000001fff0f7819 */ /* 0x000fe2000001140f */
[----:B------:R-:W-:Y:S01]  /*dbb0*/  UMOV UR12, UR20 ;  /* 0x00000014000c7c82 */ /* 0x000fe20008000000 */
[----:B------:R-:W-:-:S03]  /*dbc0*/  IMAD.MOV.U32 R17, RZ, RZ, RZ ;  /* 0x000000ffff117224 */ /* 0x000fc600078e00ff */
[----:B------:R-:W-:Y:S01]  /*dbd0*/  @UP0 ULDC UR4, c[0x0][0x2ec] ;  /* 0x0000bb0000040ab9 */ /* 0x000fe20000000800 */
[----:B------:R-:W-:Y:S01]  /*dbe0*/  @UP0 ULDC UR6, c[0x0][0x2f0] ;  /* 0x0000bc0000060ab9 */ /* 0x000fe20000000800 */
[----:B------:R-:W-:-:S04]  /*dbf0*/  UIMAD.WIDE.U32 UR4, UR20, UR4, URZ ;  /* 0x00000004140472a5 */ /* 0x000fc8000f8e003f */
[----:B------:R-:W-:Y:S01]  /*dc00*/  @UP0 USHF.R.U32.HI UR12, URZ, UR6, UR5 ;  /* 0x000000063f0c0299 */ /* 0x000fe20008011605 */
[C---:B-1----:R-:W-:Y:S02]  /*dc10*/  IMAD R4, R5.reuse, R2, RZ ;  /* 0x0000000205047224 */ /* 0x042fe400078e02ff */
[----:B--2---:R-:W-:Y:S02]  /*dc20*/  IMAD R12, R5, R6, RZ ;  /* 0x00000006050c7224 */ /* 0x004fe400078e02ff */
[----:B------:R-:W-:Y:S02]  /*dc30*/  IMAD R5, R3, UR20, R4 ;  /* 0x0000001403057c24 */ /* 0x000fe4000f8e0204 */
[----:B------:R-:W-:-:S04]  /*dc40*/  IMAD.WIDE.U32 R2, R2, UR20, RZ ;  /* 0x0000001402027c25 */ /* 0x000fc8000f8e00ff */
[----:B------:R-:W-:Y:S02]  /*dc50*/  IMAD.IADD R3, R3, 0x1, R5 ;  /* 0x0000000103037824 */ /* 0x000fe400078e0205 */
[----:B------:R-:W1:Y:S01]  /*dc60*/  LDC.64 R4, c[0x0][0x720] ;  /* 0x0001c800ff047b82 */ /* 0x000e620000000a00 */
[----:B------:R-:W-:Y:S02]  /*dc70*/  IMAD R11, R7, UR20, R12 ;  /* 0x00000014070b7c24 */ /* 0x000fe4000f8e020c */
[----:B------:R-:W-:-:S04]  /*dc80*/  IMAD.WIDE.U32 R6, R6, UR20, RZ ;  /* 0x0000001406067c25 */ /* 0x000fc8000f8e00ff */
[----:B------:R-:W-:Y:S01]  /*dc90*/  IMAD.IADD R7, R7, 0x1, R11 ;  /* 0x0000000107077824 */ /* 0x000fe200078e020b */
[----:B------:R-:W2:Y:S01]  /*dca0*/  LDC.64 R12, c[0x0][0x738] ;  /* 0x0001ce00ff0c7b82 */ /* 0x000ea20000000a00 */
[----:B-1----:R-:W-:-:S04]  /*dcb0*/  IMAD R14, R15, R4, RZ ;  /* 0x000000040f0e7224 */ /* 0x002fc800078e02ff */
[----:B------:R-:W-:Y:S02]  /*dcc0*/  IMAD R11, R5, UR21, R14 ;  /* 0x00000015050b7c24 */ /* 0x000fe4000f8e020e */
[----:B------:R-:W-:-:S04]  /*dcd0*/  IMAD.WIDE.U32 R4, R4, UR21, R2 ;  /* 0x0000001504047c25 */ /* 0x000fc8000f8e0002 */
        /* <DEDUP_REMOVED lines=13> */
.L_x_780:
        /* <DEDUP_REMOVED lines=10> */
.L_x_765:
[----:B------:R-:W1:Y:S01]  /*de50*/  LDC.64 R12, c[0x0][0x198] ;  /* 0x00006600ff0c7b82 */ /* 0x000e620000000a00 */
        /* <DEDUP_REMOVED lines=14> */
[----:B------:R-:W-:Y:S01]  /*df40*/  VIADD R8, R8, 0xffffffff ;  /* 0xffffffff08087836 */ /* 0x000fe20000000000 */
[----:B------:R-:W-:-:S02]  /*df50*/  UIADD3 UR16, UR8, 0x14100, URZ ;  /* 0x0001410008107890 */ /* 0x000fc4000fffe03f */
[----:B------:R-:W-:Y:S02]  /*df60*/  UIADD3 UR17, UR8, 0x31810, URZ ;  /* 0x0003181008117890 */ /* 0x000fe4000fffe03f */
[----:B------:R-:W-:Y:S01]  /*df70*/  IMAD.U32 R17, RZ, RZ, UR19 ;  /* 0x00000013ff117e24 */ /* 0x000fe2000f8e00ff */
[----:B------:R-:W-:Y:S02]  /*df80*/  UIADD3 UR40, UR8, 0x16100, URZ ;  /* 0x0001610008287890 */ /* 0x000fe4000fffe03f */
[----:B------:R-:W-:Y:S01]  /*df90*/  UIADD3 UR32, UR8, 0x18100, URZ ;  /* 0x0001810008207890 */ /* 0x000fe2000fffe03f */
[----:B-1----:R-:W-:Y:S01]  /*dfa0*/  IMAD.MOV.U32 R11, RZ, RZ, R12 ;  /* 0x000000ffff0b7224 */ /* 0x002fe200078e000c */
[----:B------:R-:W-:Y:S02]  /*dfb0*/  UIADD3 UR24, UR8, 0x1a100, URZ ;  /* 0x0001a10008187890 */ /* 0x000fe4000fffe03f */
[----:B------:R-:W-:Y:S02]  /*dfc0*/  UIADD3 UR30, UR8, 0x2c100, URZ ;  /* 0x0002c100081e7890 */ /* 0x000fe4000fffe03f */
        /* <DEDUP_REMOVED lines=9> */
[----:B------:R-:W-:Y:S01]  /*e060*/  IMAD.X R12, RZ, RZ, R10, P1 ;  /* 0x000000ffff0c7224 */ /* 0x000fe200008e060a */
[----:B------:R-:W-:Y:S01]  /*e070*/  IADD3 R15, P1, R4, UR19, RZ ;  /* 0x00000013040f7c10 */ /* 0x000fe2000ff3e0ff */
[----:B------:R-:W-:Y:S01]  /*e080*/  UMOV UR27, UR19 ;  /* 0x00000013001b7c82 */ /* 0x000fe20008000000 */
[----:B------:R-:W-:Y:S01]  /*e090*/  UMOV UR9, 0x10 ;  /* 0x0000001000097882 */ /* 0x000fe20000000000 */
[----:B------:R-:W-:Y:S01]  /*e0a0*/  UMOV UR31, UR17 ;  /* 0x00000011001f7c82 */ /* 0x000fe20008000000 */
[----:B------:R-:W-:Y:S01]  /*e0b0*/  R2UR UR7, R12 ;  /* 0x000000000c0772ca */ /* 0x000fe200000e0000 */
[----:B------:R-:W-:Y:S01]  /*e0c0*/  UMOV UR13, UR21 ;  /* 0x00000015000d7c82 */ /* 0x000fe20008000000 */
[----:B------:R-:W1:Y:S01]  /*e0d0*/  LDC.64 R12, c[0x0][0x700] ;  /* 0x0001c000ff0c7b82 */ /* 0x000e620000000a00 */
[----:B------:R-:W-:Y:S01]  /*e0e0*/  LEA.HI.X.SX32 R17, R17, R16, 0x1, P1 ;  /* 0x0000001011117211 */ /* 0x000fe200008f0eff */
[----:B------:R-:W-:Y:S01]  /*e0f0*/  UMOV UR10, UR18 ;  /* 0x00000012000a7c82 */ /* 0x000fe20008000000 */
[----:B------:R-:W-:-:S02]  /*e100*/  UIADD3 UR56, UR8, 0x5000, URZ ;  /* 0x0000500008387890 */ /* 0x000fc4000fffe03f */
[----:B------:R-:W-:Y:S01]  /*e110*/  UIADD3 UR48, UR8, 0x7800, URZ ;  /* 0x0000780008307890 */ /* 0x000fe2000fffe03f */
[----:B------:R-:W-:Y:S01]  /*e120*/  UMOV UR58, 0x80 ;  /* 0x00000080003a7882 */ /* 0x000fe20000000000 */
[----:B------:R-:W-:Y:S01]  /*e130*/  UMOV UR59, UR11 ;  /* 0x0000000b003b7c82 */ /* 0x000fe20008000000 */
[----:B------:R-:W-:Y:S01]  /*e140*/  UMOV UR60, UR12 ;  /* 0x0000000c003c7c82 */ /* 0x000fe20008000000 */
[----:B------:R-:W-:Y:S02]  /*e150*/  UMOV UR61, UR21 ;  /* 0x00000015003d7c82 */ /* 0x000fe40008000000 */
[----:B------:R2:W-:Y:S01]  /*e160*/  UTMALDG.4D [UR16], [UR6], desc[UR22] ;  /* 0x00001610060075b4 */ /* 0x0005e20008019000 */
[----:B------:R-:W-:Y:S01]  /*e170*/  UMOV UR50, 0xc0 ;  /* 0x000000c000327882 */ /* 0x000fe20000000000 */
[----:B------:R-:W-:Y:S01]  /*e180*/  UMOV UR51, UR11 ;  /* 0x0000000b00337c82 */ /* 0x000fe20008000000 */
[----:B------:R-:W-:Y:S01]  /*e190*/  UMOV UR52, UR12 ;  /* 0x0000000c00347c82 */ /* 0x000fe20008000000 */
[----:B------:R-:W-:Y:S01]  /*e1a0*/  UMOV UR53, UR21 ;  /* 0x0000001500357c82 */ /* 0x000fe20008000000 */
[----:B------:R3:W-:Y:S01]  /*e1b0*/  UTMALDG.4D [UR40], [UR6], desc[UR22] ;  /* 0x00001628060075b4 */ /* 0x0007e20008019000 */
[C---:B-1----:R-:W-:Y:S01]  /*e1c0*/  LEA R18, P1, R15.reuse, R12, 0x2 ;  /* 0x0000000c0f127211 */ /* 0x042fe200078210ff */
[----:B------:R1:W-:Y:S03]  /*e1d0*/  UTMALDG.4D [UR32], [UR6], desc[UR22] ;  /* 0x00001620060075b4 */ /* 0x0003e60008019000 */
[----:B------:R-:W-:-:S02]  /*e1e0*/  LEA.HI.X R17, R15, R13, R17, 0x2, P1 ;  /* 0x0000000d0f117211 */ /* 0x000fc400008f1411 */
[----:B------:R-:W-:Y:S02]  /*e1f0*/  IADD3 R15, P1, R11, 0x2f0, RZ ;  /* 0x000002f00b0f7810 */ /* 0x000fe40007f3e0ff */
[----:B------:R-:W-:Y:S01]  /*e200*/  R2UR UR4, R18 ;  /* 0x00000000120472ca */ /* 0x000fe200000e0000 */
[----:B------:R-:W-:Y:S01]  /*e210*/  IMAD.MOV.U32 R18, RZ, RZ, 0x14000 ;  /* 0x00014000ff127424 */ /* 0x000fe200078e00ff */
[----:B------:R-:W-:Y:S01]  /*e220*/  R2UR UR5, R17 ;  /* 0x00000000110572ca */ /* 0x000fe200000e0000 */
[----:B------:R4:W-:Y:S01]  /*e230*/  UTMALDG.4D [UR24], [UR6], desc[UR22] ;  /* 0x00001618060075b4 */ /* 0x0009e20008019000 */
[----:B------:R-:W-:Y:S01]  /*e240*/  R2UR UR14, R15 ;  /* 0x000000000f0e72ca */ /* 0x000fe200000e0000 */
[----:B------:R-:W-:Y:S01]  /*e250*/  IMAD.X R15, RZ, RZ, R10, P1 ;  /* 0x000000ffff0f7224 */ /* 0x000fe200008e060a */
[----:B--2---:R-:W-:Y:S01]  /*e260*/  UMOV UR16, 0x0 ;  /* 0x0000000000107882 */ /* 0x004fe20000000000 */
[----:B------:R-:W-:Y:S01]  /*e270*/  UMOV UR17, 0x10000000 ;  /* 0x1000000000117882 */ /* 0x000fe20000000000 */
[----:B------:R-:W-:-:S02]  /*e280*/  IMAD.MOV.U32 R17, RZ, RZ, 0x1 ;  /* 0x00000001ff117424 */ /* 0x000fc400078e00ff */
[----:B------:R-:W-:Y:S02]  /*e290*/  R2UR UR15, R15 ;  /* 0x000000000f0f72ca */ /* 0x000fe400000e0000 */
[----:B------:R-:W-:Y:S01]  /*e2a0*/  IADD3 R15, P1, R11, 0x3f0, RZ ;  /* 0x000003f00b0f7810 */ /* 0x000fe20007f3e0ff */
[----:B---3--:R-:W-:Y:S02]  /*e2b0*/  UIADD3 UR40, UR8, 0xa000, URZ ;  /* 0x0000a00008287890 */ /* 0x008fe4000fffe03f */
[----:B------:R2:W-:Y:S01]  /*e2c0*/  UBLKCP.S.G [UR30], [UR4], UR9 ;  /* 0x0000001e040073ba */ /* 0x0005e20008000209 */
[----:B------:R3:W-:Y:S01]  /*e2d0*/  SYNCS.ARRIVE.TRANS64 RZ, [R7+URZ+0x31800], R18 ;  /* 0x0318001207ff79a7 */ /* 0x0007e2000800003f */
[----:B------:R-:W-:Y:S01]  /*e2e0*/  UMOV UR43, UR11 ;  /* 0x0000000b002b7c82 */ /* 0x000fe20008000000 */
[----:B------:R-:W-:Y:S01]  /*e2f0*/  UMOV UR44, UR12 ;  /* 0x0000000c002c7c82 */ /* 0x000fe20008000000 */
[----:B------:R-:W-:Y:S01]  /*e300*/  UMOV UR42, UR18 ;  /* 0x00000012002a7c82 */ /* 0x000fe20008000000 */
[----:B-1----:R-:W-:Y:S01]  /*e310*/  UIADD3 UR32, UR8, 0xc800, URZ ;  /* 0x0000c80008207890 */ /* 0x002fe2000fffe03f */
[----:B------:R-:W-:Y:S01]  /*e320*/  UMOV UR34, 0x40 ;  /* 0x0000004000227882 */ /* 0x000fe20000000000 */
[----:B------:R-:W-:Y:S01]  /*e330*/  UMOV UR35, UR11 ;  /* 0x0000000b00237c82 */ /* 0x000fe20008000000 */
[----:B------:R-:W-:Y:S01]  /*e340*/  UMOV UR36, UR12 ;  /* 0x0000000c00247c82 */ /* 0x000fe20008000000 */
[----:B----4-:R-:W-:Y:S01]  /*e350*/  R2UR UR6, R15 ;  /* 0x000000000f0672ca */ /* 0x010fe200000e0000 */
[----:B------:R-:W-:Y:S01]  /*e360*/  IMAD.X R15, RZ, RZ, R10, P1 ;  /* 0x000000ffff0f7224 */ /* 0x000fe200008e060a */
[----:B--2---:R-:W-:Y:S01]  /*e370*/  UIADD3 UR9, UR8, 0x31800, URZ ;  /* 0x0003180008097890 */ /* 0x004fe2000fffe03f */
[----:B------:R-:W-:Y:S01]  /*e380*/  ISETP.GE.AND P1, PT, R9, R8, PT ;  /* 0x000000080900720c */ /* 0x000fe20003f26270 */
[----:B------:R-:W-:-:S02]  /*e390*/  UIADD3 UR24, UR8, 0x2800, URZ ;  /* 0x0000280008187890 */ /* 0x000fc4000fffe03f */
[----:B------:R-:W-:Y:S01]  /*e3a0*/  R2UR UR7, R15 ;  /* 0x000000000f0772ca */ /* 0x000fe200000e0000 */
[----:B------:R-:W-:Y:S01]  /*e3b0*/  UMOV UR26, 0x40 ;  /* 0x00000040001a7882 */ /* 0x000fe20000000000 */
[----:B------:R-:W-:Y:S01]  /*e3c0*/  UMOV UR27, UR11 ;  /* 0x0000000b001b7c82 */ /* 0x000fe20008000000 */
[----:B------:R-:W-:Y:S01]  /*e3d0*/  UMOV UR28, UR12 ;  /* 0x0000000c001c7c82 */ /* 0x000fe20008000000 */
[----:B------:R-:W-:Y:S01]  /*e3e0*/  UMOV UR25, UR9 ;  /* 0x0000000900197c82 */ /* 0x000fe20008000000 */
[----:B------:R1:W-:Y:S01]  /*e3f0*/  UTMALDG.4D [UR8], [UR14], desc[UR16] ;  /* 0x000010080e0075b4 */ /* 0x0003e20008019000 */
[----:B------:R-:W-:Y:S01]  /*e400*/  UMOV UR57, UR9 ;  /* 0x0000000900397c82 */ /* 0x000fe20008000000 */
[----:B------:R-:W-:Y:S01]  /*e410*/  UMOV UR49, UR9 ;  /* 0x0000000900317c82 */ /* 0x000fe20008000000 */
[----:B------:R-:W-:Y:S01]  /*e420*/  UMOV UR41, UR9 ;  /* 0x0000000900297c82 */ /* 0x000fe20008000000 */
[----:B------:R-:W-:Y:S01]  /*e430*/  UMOV UR33, UR9 ;  /* 0x0000000900217c82 */ /* 0x000fe20008000000 */
[----:B------:R-:W-:Y:S01]  /*e440*/  IMAD.MOV.U32 R15, RZ, RZ, 0x1 ;  /* 0x00000001ff0f7424 */ /* 0x000fe200078e00ff */
[----:B------:R2:W-:Y:S01]  /*e450*/  UTMALDG.4D [UR24], [UR14], desc[UR16] ;  /* 0x000010180e0075b4 */ /* 0x0005e20008019000 */
        /* <DEDUP_REMOVED lines=11> */
[----:B------:R-:W1:Y:S01]  /*e510*/  S2R R19, SR_TID.X ;  /* 0x0000000000137919 */ /* 0x000e620000002100 */
[----:B------:R-:W2:Y:S01]  /*e520*/  LDC.64 R10, c[0x0][0x728] ;  /* 0x0001ca00ff0a7b82 */ /* 0x000ea20000000a00 */
[----:B------:R-:W-:Y:S01]  /*e530*/  UIADD3 UR4, UR19, 0x40, URZ ;  /* 0x0000004013047890 */ /* 0x000fe2000fffe03f */
[----:B------:R-:W-:Y:S02]  /*e540*/  IMAD.MOV.U32 R15, RZ, RZ, 0x1 ;  /* 0x00000001ff0f7424 */ /* 0x000fe400078e00ff */
[----:B------:R-:W-:-:S03]  /*e550*/  IMAD.MOV.U32 R14, RZ, RZ, 0x1 ;  /* 0x00000001ff0e7424 */ /* 0x000fc600078e00ff */
[----:B------:R-:W-:Y:S01]  /*e560*/  IMAD.U32 R5, RZ, RZ, UR4 ;  /* 0x00000004ff057e24 */ /* 0x000fe2000f8e00ff */
[----:B------:R-:W-:Y:S01]  /*e570*/  IADD3 R4, P1, R4, UR4, RZ ;  /* 0x0000000404047c10 */ /* 0x000fe2000ff3e0ff */
[----:B------:R-:W-:-:S03]  /*e580*/  IMAD.U32 R18, RZ, RZ, UR4 ;  /* 0x00000004ff127e24 */ /* 0x000fc6000f8e00ff */
[----:B------:R-:W-:Y:S02]  /*e590*/  LEA.HI.X.SX32 R16, R5, R16, 0x1, P1 ;  /* 0x0000001005107211 */ /* 0x000fe400008f0eff */
[----:B------:R-:W-:-:S04]  /*e5a0*/  LEA R12, P1, R4, R12, 0x2 ;  /* 0x0000000c040c7211 */ /* 0x000fc800078210ff */
[----:B------:R-:W-:Y:S01]  /*e5b0*/  LEA.HI.X R13, R4, R13, R16, 0x2, P1 ;  /* 0x0000000d040d7211 */ /* 0x000fe200008f1410 */
[----:B------:R-:W-:Y:S01]  /*e5c0*/  IMAD.MOV.U32 R16, RZ, RZ, RZ ;  /* 0x000000ffff107224 */ /* 0x000fe200078e00ff */
[----:B------:R-:W-:-:S04]  /*e5d0*/  IADD3 R5, P1, R2, UR19, RZ ;  /* 0x0000001302057c10 */ /* 0x000fc8000ff3e0ff */
[----:B--2---:R-:W-:Y:S01]  /*e5e0*/  LEA R4, P2, R5, R10, 0x2 ;  /* 0x0000000a05047211 */ /* 0x004fe200078410ff */
[----:B------:R-:W-:-:S05]  /*e5f0*/  IMAD.X R10, RZ, RZ, R6, P1 ;  /* 0x000000ffff0a7224 */ /* 0x000fca00008e0606 */
[----:B------:R-:W-:Y:S02]  /*e600*/  LEA.HI.X R5, R5, R11, R10, 0x2, P2 ;  /* 0x0000000b05057211 */ /* 0x000fe400010f140a */
[----:B-1----:R-:W-:-:S07]  /*e610*/  LOP3.LUT R17, R19, 0x1f, RZ, 0xc0, !PT ;  /* 0x0000001f13117812 */ /* 0x002fce00078ec0ff */
.L_x_771:
[----:B------:R-:W-:-:S04]  /*e620*/  SHF.L.U32 R10, R15, 0x1f, RZ ;  /* 0x0000001f0f0a7819 */ /* 0x000fc800000006ff */
[----:B------:R-:W1:Y:S02]  /*e630*/  SYNCS.PHASECHK.TRANS64.TRYWAIT P1, [R7+URZ+0x31838], R10 ;  /* 0x0318380a070075a7 */ /* 0x000e64000802017f */
[----:B-1---5:R-:W-:Y:S05]  /*e640*/  @!P1 BRA `(.L_x_767) ;  /* 0x0000000c00a49947 */ /* 0x022fea0003800000 */
.L_x_781:
[----:B------:R-:W-:Y:S05]  /*e650*/  @P0 BRA `(.L_x_768) ;  /* 0x0000000000140947 */ /* 0x000fea0003800000 */
[----:B------:R-:W-:Y:S01]  /*e660*/  ISETP.NE.AND P1, PT, R17, RZ, PT ;  /* 0x000000ff1100720c */ /* 0x000fe20003f25270 */
[----:B-1----:R-:W-:-:S04]  /*e670*/  IMAD.MOV.U32 R10, RZ, RZ, 0x8100 ;  /* 0x00008100ff0a7424 */ /* 0x002fc800078e00ff */
[----:B------:R2:W-:Y:S08]  /*e680*/  SYNCS.ARRIVE.TRANS64 RZ, [R7+URZ+0x31830], R10 ;  /* 0x0318300a07ff79a7 */ /* 0x0005f0000800003f */
[----:B------:R-:W-:Y:S05]  /*e690*/  @!P1 BRA `(.L_x_768) ;  /* 0x0000000000049947 */ /* 0x000fea0003800000 */
[----:B------:R-:W-:Y:S01]  /*e6a0*/  BPT.TRAP 0x1 ;  /* 0x000000040000795c */ /* 0x000fe20000300000 */
.L_x_768:
[----:B------:R3:W-:Y:S01]  /*e6b0*/  STL.64 [R1+0x10], R2 ;  /* 0x0000100201007387 */ /* 0x0007e20000100a00 */
[----:B------:R-:W-:Y:S01]  /*e6c0*/  R2UR UR19, R18 ;  /* 0x00000000121372ca */ /* 0x000fe200000e0000 */
[----:B------:R-:W-:Y:S01]  /*e6d0*/  VIADD R16, R16, 0x1 ;  /* 0x0000000110107836 */ /* 0x000fe20000000000 */
        /* <DEDUP_REMOVED lines=8> */
[----:B------:R-:W-:Y:S01]  /*e760*/  UIADD3 UR19, UR19, -0x40, URZ ;  /* 0xffffffc013137890 */ /* 0x000fe2000fffe03f */
[----:B------:R-:W-:Y:S01]  /*e770*/  ISETP.NE.AND P1, PT, R16, 0x2, PT ;  /* 0x000000021000780c */ /* 0x000fe20003f25270 */
[----:B------:R-:W-:Y:S01]  /*e780*/  UMOV UR8, 0x0 ;  /* 0x0000000000087882 */ /* 0x000fe20000000000 */
[----:B------:R-:W-:Y:S01]  /*e790*/  UMOV UR9, 0x14f00000 ;  /* 0x14f0000000097882 */ /* 0x000fe20000000000 */
[----:B------:R-:W-:Y:S01]  /*e7a0*/  R2UR UR7, R19 ;  /* 0x00000000130772ca */ /* 0x000fe200000e0000 */
[----:B------:R-:W-:Y:S01]  /*e7b0*/  UMOV UR18, URZ ;  /* 0x0000003f00127c82 */ /* 0x000fe20008000000 */
[----:B------:R-:W-:Y:S01]  /*e7c0*/  R2UR UR4, R4 ;  /* 0x00000000040472ca */ /* 0x000fe200000e0000 */
[----:B------:R-:W-:Y:S01]  /*e7d0*/  UMOV UR34, 0x40 ;  /* 0x0000004000227882 */ /* 0x000fe20000000000 */
[----:B------:R-:W-:Y:S01]  /*e7e0*/  R2UR UR5, R5 ;  /* 0x00000000050572ca */ /* 0x000fe200000e0000 */
[----:B------:R-:W-:Y:S01]  /*e7f0*/  UMOV UR36, UR20 ;  /* 0x0000001400247c82 */ /* 0x000fe20008000000 */
[----:B------:R-:W-:Y:S01]  /*e800*/  SEL R19, RZ, 0x1, P1 ;  /* 0x00000001ff137807 */ /* 0x000fe20000800000 */
[----:B------:R-:W-:Y:S01]  /*e810*/  UIADD3 UR16, UR14, 0x24100, URZ ;  /* 0x000241000e107890 */ /* 0x000fe2000fffe03f */
[----:B------:R-:W-:Y:S01]  /*e820*/  SEL R16, R16, RZ, P1 ;  /* 0x000000ff10107207 */ /* 0x000fe20000800000 */
[----:B------:R-:W-:Y:S01]  /*e830*/  UIADD3 UR17, UR14, 0x31830, URZ ;  /* 0x000318300e117890 */ /* 0x000fe2000fffe03f */
[----:B------:R-:W-:Y:S01]  /*e840*/  LOP3.LUT R14, R14, R19, RZ, 0x3c, !PT ;  /* 0x000000130e0e7212 */ /* 0x000fe200078e3cff */
[----:B------:R-:W-:Y:S01]  /*e850*/  UIADD3 UR32, UR14, 0x26100, URZ ;  /* 0x000261000e207890 */ /* 0x000fe2000fffe03f */
[----:B------:R-:W-:Y:S01]  /*e860*/  ISETP.NE.AND P2, PT, R21, RZ, PT ;  /* 0x000000ff1500720c */ /* 0x000fe20003f45270 */
[----:B------:R-:W-:Y:S01]  /*e870*/  UIADD3 UR24, UR14, 0x28100, URZ ;  /* 0x000281000e187890 */ /* 0x000fe2000fffe03f */
[----:B------:R-:W-:Y:S01]  /*e880*/  IMAD R19, R16, 0x8, R7 ;  /* 0x0000000810137824 */ /* 0x000fe200078e0207 */
        /* <DEDUP_REMOVED lines=9> */
[----:B------:R-:W-:Y:S01]  /*e920*/  SHF.L.U32 R20, R14, 0x1f, RZ ;  /* 0x0000001f0e147819 */ /* 0x000fe200000006ff */
[----:B------:R-:W-:Y:S01]  /*e930*/  UMOV UR10, 0x10 ;  /* 0x00000010000a7882 */ /* 0x000fe20000000000 */
[----:B------:R1:W-:Y:S01]  /*e940*/  UTMALDG.4D [UR32], [UR6], desc[UR8] ;  /* 0x00000820060075b4 */ /* 0x0003e20008019000 */
        /* <DEDUP_REMOVED lines=9> */
.L_x_783:
[----:B------:R-:W-:Y:S01]  /*e9e0*/  LOP3.LUT R15, R15, 0x1, RZ, 0x3c, !PT ;  /* 0x000000010f0f7812 */ /* 0x000fe200078e3cff */
[----:B------:R-:W-:Y:S06]  /*e9f0*/  @P2 BRA `(.L_x_770) ;  /* 0x0000000000142947 */ /* 0x000fec0003800000 */
[----:B------:R-:W-:Y:S01]  /*ea00*/  ISETP.NE.AND P1, PT, R17, RZ, PT ;  /* 0x000000ff1100720c */ /* 0x000fe20003f25270 */
[----:B-1----:R-:W-:-:S04]  /*ea10*/  IMAD.MOV.U32 R20, RZ, RZ, 0x8100 ;  /* 0x00008100ff147424 */ /* 0x002fc800078e00ff */
[----:B------:R2:W-:Y:S08]  /*ea20*/  SYNCS.ARRIVE.TRANS64 RZ, [R19+URZ+0x31810], R20 ;  /* 0x0318101413ff79a7 */ /* 0x0005f0000800003f */
[----:B------:R-:W-:Y:S05]  /*ea30*/  @!P1 BRA `(.L_x_770) ;  /* 0x0000000000049947 */ /* 0x000fea0003800000 */
[----:B------:R-:W-:Y:S01]  /*ea40*/  BPT.TRAP 0x1 ;  /* 0x000000040000795c */ /* 0x000fe20000300000 */
.L_x_770:
[----:B------:R-:W-:Y:S01]  /*ea50*/  R2UR UR41, R19 ;  /* 0x00000000132972ca */ /* 0x000fe200000e0000 */
        /* <DEDUP_REMOVED lines=51> */
.L_x_766:
[----:B------:R-:W-:-:S04]  /*ed90*/  SHF.L.U32 R4, R15, 0x1f, RZ ;  /* 0x0000001f0f047819 */ /* 0x000fc800000006ff */
[----:B------:R-:W1:Y:S02]  /*eda0*/  SYNCS.PHASECHK.TRANS64.TRYWAIT P1, [R7+URZ+0x31838], R4 ;  /* 0x03183804070075a7 */ /* 0x000e64000802017f */
[----:B-1----:R-:W-:Y:S05]  /*edb0*/  @!P1 BRA `(.L_x_772) ;  /* 0x0000000400f49947 */ /* 0x002fea0003800000 */
.L_x_784:
[----:B------:R-:W-:Y:S05]  /*edc0*/  @P0 BRA `(.L_x_773) ;  /* 0x0000000000180947 */ /* 0x000fea0003800000 */
[----:B------:R-:W2:Y:S01]  /*edd0*/  S2R R5, SR_TID.X ;  /* 0x0000000000057919 */ /* 0x000ea20000002100 */
[----:B-1----:R-:W-:-:S04]  /*ede0*/  IMAD.MOV.U32 R4, RZ, RZ, 0x8100 ;  /* 0x00008100ff047424 */ /* 0x002fc800078e00ff */
[----:B------:R3:W-:Y:S01]  /*edf0*/  SYNCS.ARRIVE.TRANS64 RZ, [R7+URZ+0x31830], R4 ;  /* 0x0318300407ff79a7 */ /* 0x0007e2000800003f */
[----:B--2---:R-:W-:-:S13]  /*ee00*/  LOP3.LUT P0, RZ, R5, 0x1f, RZ, 0xc0, !PT ;  /* 0x0000001f05ff7812 */ /* 0x004fda000780c0ff */
[----:B---3--:R-:W-:Y:S05]  /*ee10*/  @!P0 BRA `(.L_x_773) ;  /* 0x0000000000048947 */ /* 0x008fea0003800000 */
[----:B------:R-:W-:Y:S01]  /*ee20*/  BPT.TRAP 0x1 ;  /* 0x000000040000795c */ /* 0x000fe20000300000 */
.L_x_773:
[----:B------:R-:W-:Y:S01]  /*ee30*/  R2UR UR43, R9 ;  /* 0x00000000092b72ca */ /* 0x000fe200000e0000 */
[----:B-1----:R-:W1:Y:S01]  /*ee40*/  LDC.64 R4, c[0x0][0x728] ;  /* 0x0001ca00ff047b82 */ /* 0x002e620000000a00 */
[----:B------:R-:W-:Y:S01]  /*ee50*/  R2UR UR8, R7 ;  /* 0x00000000070872ca */ /* 0x000fe200000e0000 */
[----:B------:R-:W-:Y:S01]  /*ee60*/  UMOV UR6, 0x0 ;  /* 0x0000000000067882 */ /* 0x000fe20000000000 */
[----:B------:R-:W-:Y:S01]  /*ee70*/  UMOV UR7, 0x14f00000 ;  /* 0x14f0000000077882 */ /* 0x000fe20000000000 */
[----:B------:R-:W-:Y:S01]  /*ee80*/  UMOV UR42, URZ ;  /* 0x0000003f002a7c82 */ /* 0x000fe20008000000 */
[----:B------:R-:W-:Y:S01]  /*ee90*/  UMOV UR44, UR20 ;  /* 0x00000014002c7c82 */ /* 0x000fe20008000000 */
[----:B------:R-:W-:Y:S01]  /*eea0*/  UMOV UR45, UR21 ;  /* 0x00000015002d7c82 */ /* 0x000fe20008000000 */
[----:B------:R-:W-:Y:S01]  /*eeb0*/  UMOV UR34, 0x40 ;  /* 0x0000004000227882 */ /* 0x000fe20000000000 */
[----:B------:R-:W-:Y:S01]  /*eec0*/  UMOV UR36, UR20 ;  /* 0x0000001400247c82 */ /* 0x000fe20008000000 */
[----:B------:R-:W-:Y:S01]  /*eed0*/  UMOV UR37, UR21 ;  /* 0x0000001500257c82 */ /* 0x000fe20008000000 */
[----:B------:R-:W-:Y:S01]  /*eee0*/  UMOV UR26, 0x80 ;  /* 0x00000080001a7882 */ /* 0x000fe20000000000 */
[----:B------:R-:W-:Y:S01]  /*eef0*/  UMOV UR28, UR20 ;  /* 0x00000014001c7c82 */ /* 0x000fe20008000000 */
[----:B------:R-:W-:-:S02]  /*ef00*/  USHF.L.U32 UR43, UR43, 0x6, URZ ;  /* 0x000000062b2b7899 */ /* 0x000fc4000800063f */
[----:B------:R-:W-:Y:S02]  /*ef10*/  UIADD3 UR40, UR8, 0x24100, URZ ;  /* 0x0002410008287890 */ /* 0x000fe4000fffe03f */
[----:B------:R-:W-:Y:S02]  /*ef20*/  UIADD3 UR41, UR8, 0x31830, URZ ;  /* 0x0003183008297890 */ /* 0x000fe4000fffe03f */
[----:B-----5:R-:W-:Y:S01]  /*ef30*/  IMAD.U32 R3, RZ, RZ, UR43 ;  /* 0x0000002bff037e24 */ /* 0x020fe2000f8e00ff */
[----:B------:R-:W-:Y:S01]  /*ef40*/  IADD3 R2, P0, R2, UR43, RZ ;  /* 0x0000002b02027c10 */ /* 0x000fe2000ff1e0ff */
[----:B------:R-:W-:Y:S02]  /*ef50*/  UIADD3 UR32, UR8, 0x26100, URZ ;  /* 0x0002610008207890 */ /* 0x000fe4000fffe03f */
[----:B------:R-:W-:Y:S01]  /*ef60*/  UIADD3 UR24, UR8, 0x28100, URZ ;  /* 0x0002810008187890 */ /* 0x000fe2000fffe03f */
[----:B------:R-:W-:Y:S01]  /*ef70*/  LEA.HI.X.SX32 R6, R3, R6, 0x1, P0 ;  /* 0x0000000603067211 */ /* 0x000fe200000f0eff */
[----:B------:R-:W-:Y:S01]  /*ef80*/  UIADD3 UR16, UR8, 0x2a100, URZ ;  /* 0x0002a10008107890 */ /* 0x000fe2000fffe03f */
[----:B-1----:R-:W-:Y:S01]  /*ef90*/  LEA R4, P0, R2, R4, 0x2 ;  /* 0x0000000402047211 */ /* 0x002fe200078010ff */
[----:B------:R-:W-:Y:S01]  /*efa0*/  UIADD3 UR8, UR8, 0x2c300, URZ ;  /* 0x0002c30008087890 */ /* 0x000fe2000fffe03f */
[----:B------:R-:W-:-:S02]  /*efb0*/  UMOV UR33, UR41 ;  /* 0x0000002900217c82 */ /* 0x000fc40008000000 */
        /* <DEDUP_REMOVED lines=27> */
.L_x_763:
[----:B------:R-:W-:Y:S05]  /*f170*/  BSYNC B1 ;  /* 0x0000000000017941 */ /* 0x000fea0003800000 */
.L_x_762:
[----:B------:R-:W-:-:S03]  /*f180*/  UMOV UR4, 0xffffffff ;  /* 0xffffffff00047882 */ /* 0x000fc60000000000 */
[----:B------:R-:W-:Y:S05]  /*f190*/  BRA.DIV UR4, `(.L_x_774) ;  /* 0x0000000604107947 */ /* 0x000fea000b800000 */
[----:B------:R-:W-:-:S13]  /*f1a0*/  ELECT P6, URZ, PT ;  /* 0x00000000003f782f */ /* 0x000fda00038c0000 */
.L_x_787:
[----:B------:R-:W-:Y:S05]  /*f1b0*/  @!P6 BRA `(.L_x_759) ;  /* 0x000000000070e947 */ /* 0x000fea0003800000 */
[----:B------:R-:W-:-:S04]  /*f1c0*/  LOP3.LUT R0, R0, 0x2, RZ, 0xfc, !PT ;  /* 0x0000000200007812 */ /* 0x000fc800078efcff */
[----:B------:R-:W-:-:S13]  /*f1d0*/  ISETP.NE.AND P1, PT, R0, 0x3, PT ;  /* 0x000000030000780c */ /* 0x000fda0003f25270 */
[----:B------:R-:W-:Y:S05]  /*f1e0*/  @!P1 BRA `(.L_x_775) ;  /* 0x0000000000049947 */ /* 0x000fea0003800000 */
[----:B------:R-:W-:Y:S01]  /*f1f0*/  BPT.TRAP 0x1 ;  /* 0x000000040000795c */ /* 0x000fe20000300000 */
.L_x_775:
[----:B------:R-:W1:Y:S01]  /*f200*/  S2R R3, SR_CgaCtaId ;  /* 0x0000000000037919 */ /* 0x000e620000008800 */
[----:B------:R-:W-:Y:S02]  /*f210*/  MOV R0, 0x400 ;  /* 0x0000040000007802 */ /* 0x000fe40000000f00 */
[----:B------:R-:W-:Y:S02]  /*f220*/  SHF.L.U32 R2, R10, 0x1f, RZ ;  /* 0x0000001f0a027819 */ /* 0x000fe400000006ff */
[----:B-1----:R-:W-:-:S05]  /*f230*/  LEA R5, R3, R0, 0x18 ;  /* 0x0000000003057211 */ /* 0x002fca00078ec0ff */
[----:B------:R-:W-:-:S04]  /*f240*/  VIADD R0, R5, 0x31820 ;  /* 0x0003182005007836 */ /* 0x000fc80000000000 */
[----:B------:R-:W-:-:S04]  /*f250*/  IMAD R3, R17, 0x8, R0 ;  /* 0x0000000811037824 */ /* 0x000fc800078e0200 */
[----:B------:R-:W1:Y:S02]  /*f260*/  SYNCS.PHASECHK.TRANS64.TRYWAIT P0, [R3+URZ], R2 ;  /* 0x00000002030075a7 */ /* 0x000e64000800017f */
[----:B-1----:R-:W-:Y:S05]  /*f270*/  @!P0 BRA `(.L_x_776) ;  /* 0x0000000000f88947 */ /* 0x002fea0003800000 */
.L_x_788:
        /* <DEDUP_REMOVED lines=9> */
.L_x_789:
[----:B------:R-:W-:Y:S05]  /*f310*/  @!P1 BRA `(.L_x_778) ;  /* 0x0000000000049947 */ /* 0x000fea0003800000 */
[----:B------:R-:W-:Y:S01]  /*f320*/  BPT.TRAP 0x1 ;  /* 0x000000040000795c */ /* 0x000fe20000300000 */
.L_x_778:
[----:B------:R-:W-:-:S07]  /*f330*/  SHF.L.U32 R6, R6, 0x1f, RZ ;  /* 0x0000001f06067819 */ /* 0x000fce00000006ff */
.L_x_779:
[----:B--2---:R2:W3:Y:S02]  /*f340*/  SYNCS.PHASECHK.TRANS64.TRYWAIT P0, [R5+URZ+0x31838], R6 ;  /* 0x03183806050075a7 */ /* 0x0044e4000800017f */
[----:B---3--:R-:W-:Y:S05]  /*f350*/  @!P0 NANOSLEEP.SYNCS 0x989680 ;  /* 0x009896800000895d */ /* 0x008fea0003900000 */
[----:B------:R-:W3:Y:S02]  /*f360*/  @!P0 SYNCS.PHASECHK.TRANS64 P0, [R5+URZ+0x31838], R6 ;  /* 0x03183806050085a7 */ /* 0x000ee4000800007f */
[----:B---3--:R-:W-:Y:S05]  /*f370*/  @!P0 BRA `(.L_x_779) ;  /* 0xfffffffc00f08947 */ /* 0x008fea000383ffff */
.L_x_759:
[----:B------:R-:W-:Y:S05]  /*f380*/  BSYNC B0 ;  /* 0x0000000000007941 */ /* 0x000fea0003800000 */
.L_x_758:
[----:B------:R-:W-:Y:S05]  /*f390*/  EXIT ;  /* 0x000000000000794d */ /* 0x000fea0003800000 */
.L_x_699:
[----:B-1----:R1:W2:Y:S02]  /*f3a0*/  SYNCS.PHASECHK.TRANS64.TRYWAIT P0, [R17+URZ+0x31800], R10 ;  /* 0x0318000a110075a7 */ /* 0x0022a4000800017f */
[----:B--2---:R-:W-:Y:S05]  /*f3b0*/  @!P0 NANOSLEEP.SYNCS 0x989680 ;  /* 0x009896800000895d */ /* 0x004fea0003900000 */
[----:B------:R-:W2:Y:S02]  /*f3c0*/  @!P0 SYNCS.PHASECHK.TRANS64 P0, [R17+URZ+0x31800], R10 ;  /* 0x0318000a110085a7 */ /* 0x000ea4000800007f */
[----:B--2---:R-:W-:Y:S05]  /*f3d0*/  @!P0 BRA `(.L_x_699) ;  /* 0xfffffffc00f08947 */ /* 0x004fea000383ffff */
[----:B------:R-:W-:Y:S05]  /*f3e0*/  BRA `(.L_x_698) ;  /* 0xffffff1c000c7947 */ /* 0x000fea000383ffff */
.L_x_703:
[----:B--2---:R2:W3:Y:S02]  /*f3f0*/  SYNCS.PHASECHK.TRANS64.TRYWAIT P1, [R16+URZ+0x31810], R7 ;  /* 0x03181007100075a7 */ /* 0x0044e4000802017f */
[----:B---3--:R-:W-:Y:S05]  /*f400*/  @!P1 NANOSLEEP.SYNCS 0x989680 ;  /* 0x009896800000995d */ /* 0x008fea0003900000 */
[----:B------:R-:W3:Y:S02]  /*f410*/  @!P1 SYNCS.PHASECHK.TRANS64 P1, [R16+URZ+0x31810], R7 ;  /* 0x03181007100095a7 */ /* 0x000ee4000802007f */
[----:B---3--:R-:W-:Y:S05]  /*f420*/  @!P1 BRA `(.L_x_703) ;  /* 0xfffffffc00f09947 */ /* 0x008fea000383ffff */
[----:B------:R-:W-:Y:S05]  /*f430*/  BRA `(.L_x_702) ;  /* 0xffffff2400547947 */ /* 0x000fea000383ffff */
.L_x_707:
[----:B----4-:R4:W1:Y:S02]  /*f440*/  SYNCS.PHASECHK.TRANS64.TRYWAIT P1, [R17+URZ+0x31830], R6 ;  /* 0x03183006110075a7 */ /* 0x010864000802017f */
[----:B-1----:R-:W-:Y:S05]  /*f450*/  @!P1 NANOSLEEP.SYNCS 0x989680 ;  /* 0x009896800000995d */ /* 0x002fea0003900000 */
[----:B------:R-:W1:Y:S02]  /*f460*/  @!P1 SYNCS.PHASECHK.TRANS64 P1, [R17+URZ+0x31830], R6 ;  /* 0x03183006110095a7 */ /* 0x000e64000802007f */
[----:B-1----:R-:W-:Y:S05]  /*f470*/  @!P1 BRA `(.L_x_707) ;  /* 0xfffffffc00f09947 */ /* 0x002fea000383ffff */
[----:B------:R-:W-:Y:S05]  /*f480*/  BRA `(.L_x_706) ;  /* 0xffffff4800ac7947 */ /* 0x000fea000383ffff */
.L_x_764:
[----:B-1----:R1:W2:Y:S02]  /*f490*/  SYNCS.PHASECHK.TRANS64.TRYWAIT P1, [R7+URZ+0x31820], R6 ;  /* 0x03182006070075a7 */ /* 0x0022a4000802017f */
[----:B--2---:R-:W-:Y:S05]  /*f4a0*/  @!P1 NANOSLEEP.SYNCS 0x989680 ;  /* 0x009896800000995d */ /* 0x004fea0003900000 */
[----:B------:R-:W2:Y:S02]  /*f4b0*/  @!P1 SYNCS.PHASECHK.TRANS64 P1, [R7+URZ+0x31820], R6 ;  /* 0x03182006070095a7 */ /* 0x000ea4000802007f */
[----:B--2---:R-:W-:Y:S05]  /*f4c0*/  @!P1 BRA `(.L_x_764) ;  /* 0xfffffffc00f09947 */ /* 0x004fea000383ffff */
[----:B------:R-:W-:Y:S05]  /*f4d0*/  BRA `(.L_x_780) ;  /* 0xffffffe800347947 */ /* 0x000fea000383ffff */
.L_x_767:
[----:B-1----:R1:W2:Y:S02]  /*f4e0*/  SYNCS.PHASECHK.TRANS64.TRYWAIT P1, [R7+URZ+0x31838], R10 ;  /* 0x0318380a070075a7 */ /* 0x0022a4000802017f */
[----:B--2---:R-:W-:Y:S05]  /*f4f0*/  @!P1 NANOSLEEP.SYNCS 0x989680 ;  /* 0x009896800000995d */ /* 0x004fea0003900000 */
[----:B------:R-:W2:Y:S02]  /*f500*/  @!P1 SYNCS.PHASECHK.TRANS64 P1, [R7+URZ+0x31838], R10 ;  /* 0x0318380a070095a7 */ /* 0x000ea4000802007f */
[----:B--2---:R-:W-:Y:S05]  /*f510*/  @!P1 BRA `(.L_x_767) ;  /* 0xfffffffc00f09947 */ /* 0x004fea000383ffff */
[----:B------:R-:W-:Y:S05]  /*f520*/  BRA `(.L_x_781) ;  /* 0xfffffff000487947 */ /* 0x000fea000383ffff */
.L_x_769:
[----:B------:R-:W-:-:S07]  /*f530*/  SHF.L.U32 R20, R14, 0x1f, RZ ;  /* 0x0000001f0e147819 */ /* 0x000fce00000006ff */
.L_x_782:
[----:B-1----:R1:W2:Y:S02]  /*f540*/  SYNCS.PHASECHK.TRANS64.TRYWAIT P1, [R19+URZ+0x31820], R20 ;  /* 0x03182014130075a7 */ /* 0x0022a4000802017f */
[----:B--2---:R-:W-:Y:S05]  /*f550*/  @!P1 NANOSLEEP.SYNCS 0x989680 ;  /* 0x009896800000995d */ /* 0x004fea0003900000 */
[----:B------:R-:W2:Y:S02]  /*f560*/  @!P1 SYNCS.PHASECHK.TRANS64 P1, [R19+URZ+0x31820], R20 ;  /* 0x03182014130095a7 */ /* 0x000ea4000802007f */
[----:B--2---:R-:W-:Y:S05]  /*f570*/  @!P1 BRA `(.L_x_782) ;  /* 0xfffffffc00f09947 */ /* 0x004fea000383ffff */
[----:B------:R-:W-:Y:S05]  /*f580*/  BRA `(.L_x_783) ;  /* 0xfffffff400147947 */ /* 0x000fea000383ffff */
.L_x_772:
[----:B-1----:R1:W2:Y:S02]  /*f590*/  SYNCS.PHASECHK.TRANS64.TRYWAIT P1, [R7+URZ+0x31838], R4 ;  /* 0x03183804070075a7 */ /* 0x0022a4000802017f */
[----:B--2---:R-:W-:Y:S05]  /*f5a0*/  @!P1 NANOSLEEP.SYNCS 0x989680 ;  /* 0x009896800000995d */ /* 0x004fea0003900000 */
[----:B------:R-:W2:Y:S02]  /*f5b0*/  @!P1 SYNCS.PHASECHK.TRANS64 P1, [R7+URZ+0x31838], R4 ;  /* 0x03183804070095a7 */ /* 0x000ea4000802007f */
[----:B--2---:R-:W-:Y:S05]  /*f5c0*/  @!P1 BRA `(.L_x_772) ;  /* 0xfffffffc00f09947 */ /* 0x004fea000383ffff */
[----:B------:R-:W-:Y:S05]  /*f5d0*/  BRA `(.L_x_784) ;  /* 0xfffffff400f87947 */ /* 0x000fea000383ffff */
.L_x_774:
[----:B------:R-:W-:Y:S01]  /*f5e0*/  BSSY B1, `(.L_x_785) ;  /* 0x0000006000017945 */ /* 0x000fe20003800000 */
[----:B------:R-:W-:-:S07]  /*f5f0*/  IMAD.MOV.U32 R15, RZ, RZ, -0x1 ;  /* 0xffffffffff0f7424 */ /* 0x000fce00078e00ff */
[----:B------:R-:W-:Y:S05]  /*f600*/  WARPSYNC.COLLECTIVE R15, `(.L_x_786) ;  /* 0x000000000f0c7348 */ /* 0x000fea0003c00000 */
[----:B------:R-:W-:Y:S02]  /*f610*/  ELECT P6, UR62, PT ;  /* 0x00000000003e782f */ /* 0x000fe400038c0000 */
[----:B------:R-:W-:Y:S01]  /*f620*/  MOV R14, UR62 ;  /* 0x0000003e000e7c02 */ /* 0x000fe20008000f00 */
[----:B------:R-:W-:Y:S10]  /*f630*/  ENDCOLLECTIVE ;  /* 0x000000000000791b */ /* 0x000ff40003800000 */
.L_x_786:
[----:B------:R-:W-:Y:S05]  /*f640*/  BSYNC B1 ;  /* 0x0000000000017941 */ /* 0x000fea0003800000 */
.L_x_785:
[----:B------:R-:W-:Y:S05]  /*f650*/  BRA `(.L_x_787) ;  /* 0xfffffff800d47947 */ /* 0x000fea000383ffff */
.L_x_776:
[----:B-1----:R1:W2:Y:S02]  /*f660*/  SYNCS.PHASECHK.TRANS64.TRYWAIT P0, [R3+URZ], R2 ;  /* 0x00000002030075a7 */ /* 0x0022a4000800017f */
[----:B--2---:R-:W-:Y:S05]  /*f670*/  @!P0 NANOSLEEP.SYNCS 0x989680 ;  /* 0x009896800000895d */ /* 0x004fea0003900000 */
[----:B------:R-:W2:Y:S02]  /*f680*/  @!P0 SYNCS.PHASECHK.TRANS64 P0, [R3+URZ], R2 ;  /* 0x00000002030085a7 */ /* 0x000ea4000800007f */
[----:B--2---:R-:W-:Y:S05]  /*f690*/  @!P0 BRA `(.L_x_776) ;  /* 0xfffffffc00f08947 */ /* 0x004fea000383ffff */
[----:B------:R-:W-:Y:S05]  /*f6a0*/  BRA `(.L_x_788) ;  /* 0xfffffff800f47947 */ /* 0x000fea000383ffff */
.L_x_777:
[----:B-1----:R1:W2:Y:S02]  /*f6b0*/  SYNCS.PHASECHK.TRANS64.TRYWAIT P0, [R17+URZ], R0 ;  /* 0x00000000110075a7 */ /* 0x0022a4000800017f */
[----:B--2---:R-:W-:Y:S05]  /*f6c0*/  @!P0 NANOSLEEP.SYNCS 0x989680 ;  /* 0x009896800000895d */ /* 0x004fea0003900000 */
[----:B------:R-:W2:Y:S02]  /*f6d0*/  @!P0 SYNCS.PHASECHK.TRANS64 P0, [R17+URZ], R0 ;  /* 0x00000000110085a7 */ /* 0x000ea4000800007f */
[----:B--2---:R-:W-:Y:S05]  /*f6e0*/  @!P0 BRA `(.L_x_777) ;  /* 0xfffffffc00f08947 */ /* 0x004fea000383ffff */
[----:B------:R-:W-:Y:S05]  /*f6f0*/  BRA `(.L_x_789) ;  /* 0xfffffffc00047947 */ /* 0x000fea000383ffff */
.L_x_790:
        /* <DEDUP_REMOVED lines=16> */
.L_x_2205:


//--------------------- .text._ZN7cutlass13device_kernelIN5flash11enable_sm90INS1_16FlashAttnBwdSm90INS1_25CollectiveMainloopBwdSm90ILi2ELi1ELi1EN4cute5tupleIJNS5_1CILi1EEES8_S8_EEENS6_IJNS7_ILi64EEENS7_ILi80EEENS7_ILi256EEEEEENS_6half_tEfNS_4arch4Sm90ELb1ELb0ELb1ELb0ELb0ELb0ELb1ELb1ELi2ELi1ELi1ELi1ELb0EEENS1_24CollectiveEpilogueBwdGQAISD_fSG_Li256ELb0ELb0EEENS1_25SingleTileBwdLPTSchedulerILb0ELi80ELb0EEEEEEEEEvNT_6ParamsE --------------------------
	.section	.text._ZN7cutlass13device_kernelIN5flash11enable_sm90INS1_16FlashAttnBwdSm90INS1_25CollectiveMainloopBwdSm90ILi2ELi1ELi1EN4cute5tupleIJNS5_1CILi1EEES8_S8_EEENS6_IJNS7_ILi64EEENS7_ILi80EEENS7_ILi256EEEEEENS_6half_tEfNS_4arch4Sm90ELb1ELb0ELb1ELb0ELb0ELb0ELb1ELb1ELi2ELi1ELi1ELi1ELb0EEENS1_24CollectiveEpilogueBwdGQAISD_fSG_Li256ELb0ELb0EEENS1_25SingleTileBwdLPTSchedulerILb0ELi80ELb0EEEEEEEEEvNT_6ParamsE,"ax",@progbits
	.align	128
.text._ZN7cutlass13device_kernelIN5flash11enable_sm90INS1_16FlashAttnBwdSm90INS1_25CollectiveMainloopBwdSm90ILi2ELi1ELi1EN4cute5tupleIJNS5_1CILi1EEES8_S8_EEENS6_IJNS7_ILi64EEENS7_ILi80EEENS7_ILi256EEEEEENS_6half_tEfNS_4arch4Sm90ELb1ELb0ELb1ELb0ELb0ELb0ELb1ELb1ELi2ELi1ELi1ELi1ELb0EEENS1_24CollectiveEpilogueBwdGQAISD_fSG_Li256ELb0ELb0EEENS1_25SingleTileBwdLPTSchedulerILb0ELi80ELb0EEEEEEEEEvNT_6ParamsE:
        .type           _ZN7cutlass13device_kernelIN5flash11enable_sm90INS1_16FlashAttnBwdSm90INS1_25CollectiveMainloopBwdSm90ILi2ELi1ELi1EN4cute5tupleIJNS5_1CILi1EEES8_S8_EEENS6_IJNS7_ILi64EEENS7_ILi80EEENS7_ILi256EEEEEENS_6half_tEfNS_4arch4Sm90ELb1ELb0ELb1ELb0ELb0ELb0ELb1ELb1ELi2ELi1ELi1ELi1ELb0EEENS1_24CollectiveEpilogueBwdGQAISD_fSG_Li256ELb0ELb0EEENS1_25SingleTileBwdLPTSchedulerILb0ELi80ELb0EEEEEEEEEvNT_6ParamsE,@function
        .size           _ZN7cutlass13device_kernelIN5flash11enable_sm90INS1_16FlashAttnBwdSm90INS1_25CollectiveMainloopBwdSm90ILi2ELi1ELi1EN4cute5tupleIJNS5_1CILi1EEES8_S8_EEENS6_IJNS7_ILi64EEENS7_ILi80EEENS7_ILi256EEEEEENS_6half_tEfNS_4arch4Sm90ELb1ELb0ELb1ELb0ELb0ELb0ELb1ELb1ELi2ELi1ELi1ELi1ELb0EEENS1_24CollectiveEpilogueBwdGQAISD_fSG_Li256ELb0ELb0EEENS1_25SingleTileBwdLPTSchedulerILb0ELi80ELb0EEEEEEEEEvNT_6ParamsE,(.L_x_2206 - _ZN7cutlass13device_kernelIN5flash11enable_sm90INS1_16FlashAttnBwdSm90INS1_25CollectiveMainloopBwdSm90ILi2ELi1ELi1EN4cute5tupleIJNS5_1CILi1EEES8_S8_EEENS6_IJNS7_ILi64EEENS7_ILi80EEENS7_ILi256EEEEEENS_6half_tEfNS_4arch4Sm90ELb1ELb0ELb1ELb0ELb0ELb0ELb1ELb1ELi2ELi1ELi1ELi1ELb0EEENS1_24CollectiveEpilogueBwdGQAISD_fSG_Li256ELb0ELb0EEENS1_25SingleTileBwdLPTSchedulerILb0ELi80ELb0EEEEEEEEEvNT_6ParamsE)
        .other          _ZN7cutlass13device_kernelIN5flash11enable_sm90INS1_16FlashAttnBwdSm90INS1_25CollectiveMainloopBwdSm90ILi2ELi1ELi1EN4cute5tupleIJNS5_1CILi1EEES8_S8_EEENS6_IJNS7_ILi64EEENS7_ILi80EEENS7_ILi256EEEEEENS_6half_tEfNS_4arch4Sm90ELb1ELb0ELb1ELb0ELb0ELb0ELb1ELb1ELi2ELi1ELi1ELi1ELb0EEENS1_24CollectiveEpilogueBwdGQAISD_fSG_Li256ELb0ELb0EEENS1_25SingleTileBwdLPTSchedulerILb0ELi80ELb0EEEEEEEEEvNT_6ParamsE,@"STO_CUDA_ENTRY STV_DEFAULT"
_ZN7cutlass13device_kernelIN5flash11enable_sm90INS1_16FlashAttnBwdSm90INS1_25CollectiveMainloopBwdSm90ILi2ELi1ELi1EN4cute5tupleIJNS5_1CILi1EEES8_S8_EEENS6_IJNS7_ILi64EEENS7_ILi80EEENS7_ILi256EEEEEENS_6half_tEfNS_4arch4Sm90ELb1ELb0ELb1ELb0ELb0ELb0ELb1ELb1ELi2ELi1ELi1ELi1ELb0EEENS1_24CollectiveEpilogueBwdGQAISD_fSG_Li256ELb0ELb0EEENS1_25SingleTileBwdLPTSchedulerILb0ELi80ELb0EEEEEEEEEvNT_6ParamsE:
        /* <DEDUP_REMOVED lines=23> */
.L_x_792:
[----:B------:R-:W-:Y:S05]  /*0170*/  BSYNC B0 ;  /* 0x0000000000007941 */ /* 0x000fea0003800000 */
.L_x_791:
        /* <DEDUP_REMOVED lines=34> */
.L_x_793:
        /* <DEDUP_REMOVED lines=20> */
.L_x_794:
        /* <DEDUP_REMOVED lines=8> */
.L_x_797:
        /* <DEDUP_REMOVED lines=23> */
[----:B------:R-:W-:Y:S02]  /*06d0*/  UIMAD UR4, UR11, UR7, URZ ;  /* 0x000000070b0472a4 */ /* 0x000fe4000f8e023f */
[----:B------:R-:W-:-:S05]  /*06e0*/  IMAD.U32 R2, RZ, RZ, UR11 ;  /* 0x0000000bff027e24 */ /* 0x000fca000f8e00ff */
[----:B------:R1:W-:Y:S01]  /*06f0*/  STL [R1+0x10], R2 ;  /* 0x0000100201007387 */ /* 0x0003e20000100800 */
[----:B------:R-:W-:Y:S05]  /*0700*/  BRA `(.L_x_799) ;  /* 0x0000000000247947 */ /* 0x000fea0003800000 */
.L_x_798:
        /* <DEDUP_REMOVED lines=8> */
[----:B------:R2:W-:Y:S05]  /*0790*/  STL [R1+0x10], R2 ;  /* 0x0000100201007387 */ /* 0x0005ea0000100800 */
.L_x_799:
        /* <DEDUP_REMOVED lines=11> */
[----:B-12---:R-:W-:Y:S01]  /*0850*/  IMAD.U32 R2, RZ, RZ, UR9 ;  /* 0x00000009ff027e24 */ /* 0x006fe2000f8e00ff */
[----:B------:R-:W-:Y:S01]  /*0860*/  ISETP.LE.AND P0, PT, RZ, UR9, PT ;  /* 0x00000009ff007c0c */ /* 0x000fe2000bf03270 */
[----:B------:R-:W-:-:S03]  /*0870*/  UIMAD UR4, UR7, UR4, UR6 ;  /* 0x00000004070472a4 */ /* 0x000fc6000f8e0206 */
[----:B------:R1:W-:Y:S09]  /*0880*/  STL [R1+0x14], R2 ;  /* 0x0000140201007387 */ /* 0x0003f20000100800 */
[----:B------:R-:W-:Y:S05]  /*0890*/  @!P0 BRA `(.L_x_800) ;  /* 0x000000a800308947 */ /* 0x000fea0003800000 */
[----:B-1----:R-:W2:Y:S01]  /*08a0*/  LDL R2, [R1+0x10] ;  /* 0x0000100001027983 */ /* 0x002ea20000100800 */
[----:B------:R-:W-:Y:S01]  /*08b0*/  ULDC UR9, c[0x0][0x280] ;  /* 0x0000a00000097ab9 */ /* 0x000fe20000000800 */
[----:B------:R-:W-:Y:S01]  /*08c0*/  ULDC UR10, c[0x0][0x290] ;  /* 0x0000a400000a7ab9 */ /* 0x000fe20000000800 */
[----:B------:R-:W-:Y:S01]  /*08d0*/  ULDC UR7, c[0x0][0x74c] ;  /* 0x0001d30000077ab9 */ /* 0x000fe20000000800 */
        /* <DEDUP_REMOVED lines=81> */
[----:B--2---:R-:W-:-:S13]  /*0df0*/  R2UR UR5, R2 ;  /* 0x00000000020572ca */ /* 0x004fda00000e0000 */
[----:B------:R-:W-:-:S04]  /*0e00*/  UIMAD UR5, UR5, 0x50, UR9 ;  /* 0x00000050050578a4 */ /* 0x000fc8000f8e0209 */
[----:B------:R-:W-:Y:S02]  /*0e10*/  UIADD3 UR7, -UR7, UR5, -UR10 ;  /* 0x0000000507077290 */ /* 0x000fe4000fffe90a */
[----:B------:R-:W-:Y:S02]  /*0e20*/  UIADD3 UR5, UR9, 0x3f, URZ ;  /* 0x0000003f09057890 */ /* 0x000fe4000fffe03f */
[----:B------:R-:W-:Y:S02]  /*0e30*/  USHF.R.S32.HI UR8, URZ, 0x1f, UR7 ;  /* 0x0000001f3f087899 */ /* 0x000fe40008011407 */
[----:B------:R-:W-:Y:S02]  /*0e40*/  USHF.R.S32.HI UR6, URZ, 0x1f, UR5 ;  /* 0x0000001f3f067899 */ /* 0x000fe40008011405 */
[----:B------:R-:W-:Y:S02]  /*0e50*/  ULEA.HI UR8, UR8, UR7, URZ, 0x6 ;  /* 0x0000000708087291 */ /* 0x000fe4000f8f303f */
[----:B------:R-:W-:-:S02]  /*0e60*/  ULEA.HI UR6, UR6, UR5, URZ, 0x6 ;  /* 0x0000000506067291 */ /* 0x000fc4000f8f303f */
[----:B------:R-:W-:Y:S02]  /*0e70*/  USHF.R.S32.HI UR8, URZ, 0x6, UR8 ;  /* 0x000000063f087899 */ /* 0x000fe40008011408 */
[----:B------:R-:W-:-:S04]  /*0e80*/  USHF.R.S32.HI UR11, URZ, 0x6, UR6 ;  /* 0x000000063f0b7899 */ /* 0x000fc80008011406 */
[----:B------:R-:W-:Y:S02]  /*0e90*/  VIMNMX R5, RZ, UR8, !PT ;  /* 0x00000008ff057c48 */ /* 0x000fe4000ffe0100 */
[----:B------:R-:W-:Y:S02]  /*0ea0*/  IMAD.U32 R2, RZ, RZ, UR11 ;  /* 0x0000000bff027e24 */ /* 0x000fe4000f8e00ff */
[----:B------:R-:W-:-:S03]  /*0eb0*/  ISETP.LT.AND P1, PT, R5, UR11, PT ;  /* 0x0000000b05007c0c */ /* 0x000fc6000bf21270 */
[----:B------:R1:W-:Y:S02]  /*0ec0*/  STL [R1+0x8], R2 ;  /* 0x0000080201007387 */ /* 0x0003e40000100800 */
[----:B-1----:R-:W-:-:S05]  /*0ed0*/  IMAD.U32 R2, RZ, RZ, UR4 ;  /* 0x00000004ff027e24 */ /* 0x002fca000f8e00ff */
[----:B------:R1:W-:Y:S03]  /*0ee0*/  STL [R1+0xc], R2 ;  /* 0x00000c0201007387 */ /* 0x0003e60000100800 */
[----:B------:R-:W-:Y:S05]  /*0ef0*/  @!P1 BRA `(.L_x_801) ;  /* 0x0000007c00549947 */ /* 0x000fea0003800000 */
[----:B-1----:R-:W1:Y:S01]  /*0f00*/  S2R R2, SR_CgaCtaId ;  /* 0x0000000000027919 */ /* 0x002e620000008800 */
        /* <DEDUP_REMOVED lines=9> */
[CC--:B------:R-:W-:Y:S02]  /*0fa0*/  LEA.HI R8, R3.reuse, R2.reuse, RZ, 0x4 ;  /* 0x0000000203087211 */ /* 0x0c0fe400078f20ff */
[----:B------:R-:W-:Y:S02]  /*0fb0*/  SHF.R.S32.HI R6, RZ, 0x7, R4 ;  /* 0x00000007ff067819 */ /* 0x000fe40000011404 */
[----:B------:R-:W-:Y:S02]  /*0fc0*/  LOP3.LUT R9, R4, 0xffffff80, RZ, 0xc0, !PT ;  /* 0xffffff8004097812 */ /* 0x000fe400078ec0ff */
[----:B------:R-:W-:Y:S01]  /*0fd0*/  LOP3.LUT R11, R8, 0xffffff0, RZ, 0xc0, !PT ;  /* 0x0ffffff0080b7812 */ /* 0x000fe200078ec0ff */
[----:B------:R3:W4:Y:S01]  /*0fe0*/  SHFL.IDX PT, R7, R6, RZ, 0x1f ;  /* 0x00001fff06077589 */ /* 0x00072200000e0000 */
[----:B------:R-:W-:Y:S01]  /*0ff0*/  LEA.HI R3, R3, R2, RZ, 0x5 ;  /* 0x0000000203037211 */ /* 0x000fe200078f28ff */
[----:B------:R-:W-:-:S02]  /*1000*/  IMAD.IADD R9, R2, 0x1, -R9 ;  /* 0x0000000102097824 */ /* 0x000fc400078e0a09 */
[----:B------:R-:W-:Y:S01]  /*1010*/  IMAD.IADD R11, R2, 0x1, -R11 ;  /* 0x00000001020b7824 */ /* 0x000fe200078e0a0b */
[--C-:B------:R-:W-:Y:S02]  /*1020*/  SHF.R.S32.HI R12, RZ, 0x5, R3.reuse ;  /* 0x00000005ff0c7819 */ /* 0x100fe40000011403 */
[----:B------:R-:W-:Y:S02]  /*1030*/  SHF.R.S32.HI R3, RZ, 0x1f, R3 ;  /* 0x0000001fff037819 */ /* 0x000fe40000011403 */
[----:B------:R-:W-:Y:S01]  /*1040*/  LEA.HI R2, R6, R6, RZ, 0x1 ;  /* 0x0000000606027211 */ /* 0x000fe200078f08ff */
[----:B-123--:R-:W-:Y:S06]  /*1050*/  @P0 BRA `(.L_x_802) ;  /* 0x0000000000080947 */ /* 0x00efec0003800000 */
[----:B------:R-:W1:Y:S02]  /*1060*/  SYNCS.PHASECHK.TRANS64.TRYWAIT P0, [R17+URZ+0x31800], R10 ;  /* 0x0318000a110075a7 */ /* 0x000e64000800017f */
[----:B-1----:R-:W-:Y:S05]  /*1070*/  @!P0 BRA `(.L_x_803) ;  /* 0x000000a000408947 */ /* 0x002fea0003800000 */
.L_x_802:
[----:B------:R-:W2:Y:S01]  /*1080*/  LDL R8, [R1+0xc] ;  /* 0x00000c0001087983 */ /* 0x000ea20000100800 */
[----:B------:R-:W3:Y:S03]  /*1090*/  LDC.64 R232, c[0x0][0x2e0] ;  /* 0x0000b800ffe87b82 */ /* 0x000ee60000000a00 */
[----:B------:R-:W5:Y:S04]  /*10a0*/  LDL R4, [R1+0x14] ;  /* 0x0000140001047983 */ /* 0x000f680000100800 */
[----:B------:R-:W3:Y:S01]  /*10b0*/  LDL R16, [R1+0x10] ;  /* 0x0000100001107983 */ /* 0x000ee20000100800 */
[----:B------:R-:W-:Y:S01]  /*10c0*/  LOP3.LUT R13, R2, 0x1ffffffe, RZ, 0xc0, !PT ;  /* 0x1ffffffe020d7812 */ /* 0x000fe200078ec0ff */
[C---:B------:R-:W-:Y:S01]  /*10d0*/  IMAD R14, R6.reuse, 0x40, R11 ;  /* 0x00000040060e7824 */ /* 0x040fe200078e020b */
[----:B----4-:R-:W-:Y:S01]  /*10e0*/  LEA.HI R2, R7, R7, RZ, 0x1 ;  /* 0x0000000707027211 */ /* 0x010fe200078f08ff */
[----:B-1----:R-:W-:-:S02]  /*10f0*/  IMAD R10, R6, 0x800, R9 ;  /* 0x00000800060a7824 */ /* 0x002fc400078e0209 */
[----:B------:R-:W-:Y:S01]  /*1100*/  IMAD.IADD R15, R6, 0x1, -R13 ;  /* 0x00000001060f7824 */ /* 0x000fe200078e0a0d */
[----:B------:R-:W-:-:S04]  /*1110*/  LEA.HI R3, R3, R12, RZ, 0x2 ;  /* 0x0000000c03037211 */ /* 0x000fc800078f10ff */
[----:B------:R-:W-:-:S05]  /*1120*/  LOP3.LUT R13, R3, 0xfffffc, RZ, 0xc0, !PT ;  /* 0x00fffffc030d7812 */ /* 0x000fca00078ec0ff */
[----:B------:R-:W-:Y:S01]  /*1130*/  IMAD.IADD R13, R12, 0x1, -R13 ;  /* 0x000000010c0d7824 */ /* 0x000fe200078e0a0d */
[----:B------:R-:W-:-:S03]  /*1140*/  LOP3.LUT R231, R0, 0x1, RZ, 0xfc, !PT ;  /* 0x0000000100e77812 */ /* 0x000fc600078efcff */
[----:B------:R-:W-:-:S04]  /*1150*/  IMAD R13, R13, 0x10, R14 ;  /* 0x000000100d0d7824 */ /* 0x000fc800078e020e */
[----:B------:R-:W-:Y:S01]  /*1160*/  IMAD.SHL.U32 R0, R13, 0x8, RZ ;  /* 0x000000080d007824 */ /* 0x000fe200078e00ff */
[----:B------:R-:W-:Y:S01]  /*1170*/  CS2R R214, SRZ ;  /* 0x0000000000d67805 */ /* 0x000fe2000001ff00 */
[----:B------:R-:W-:Y:S01]  /*1180*/  IMAD.MOV.U32 R228, RZ, RZ, RZ ;  /* 0x000000ffffe47224 */ /* 0x000fe200078e00ff */
        /* <DEDUP_REMOVED lines=80> */
[----:B------:R-:W-:Y:S01]  /*1690*/  ULDC.64 UR60, c[0x0][0x208] ;  /* 0x00008200003c7ab9 */ /* 0x000fe20000000a00 */
[----:B--2---:R-:W-:Y:S02]  /*16a0*/  R2UR UR6, R8 ;  /* 0x00000000080672ca */ /* 0x004fe400000e0000 */
[----:B------:R-:W-:Y:S02]  /*16b0*/  SHF.R.S32.HI R8, RZ, 0x1f, R9 ;  /* 0x0000001fff087819 */ /* 0x000fe40000011409 */
[----:B-----5:R-:W-:Y:S02]  /*16c0*/  R2UR UR5, R4 ;  /* 0x00000000040572ca */ /* 0x020fe400000e0000 */
[----:B------:R-:W-:-:S02]  /*16d0*/  LEA.HI R6, R8, R9, RZ, 0x2 ;  /* 0x0000000908067211 */ /* 0x000fc400078f10ff */
[----:B------:R-:W-:Y:S01]  /*16e0*/  LOP3.LUT R4, R2, 0xfffffffe, RZ, 0xc0, !PT ;  /* 0xfffffffe02047812 */ /* 0x000fe200078ec0ff */
[----:B------:R-:W-:Y:S01]  /*16f0*/  IMAD.SHL.U32 R2, R10, 0x4, RZ ;  /* 0x000000040a027824 */ /* 0x000fe200078e00ff */
[--C-:B------:R-:W-:Y:S02]  /*1700*/  SHF.R.S32.HI R10, RZ, 0x2, R6.reuse ;  /* 0x00000002ff0a7819 */ /* 0x100fe40000011406 */
[----:B------:R-:W-:Y:S01]  /*1710*/  SHF.R.S32.HI R11, RZ, 0x1f, R6 ;  /* 0x0000001fff0b7819 */ /* 0x000fe20000011406 */
[----:B------:R-:W-:Y:S01]  /*1720*/  USHF.R.S32.HI UR4, URZ, 0x1f, UR6 ;  /* 0x0000001f3f047899 */ /* 0x000fe20008011406 */
[----:B------:R-:W-:Y:S02]  /*1730*/  SHF.R.S32.HI R3, RZ, 0x1f, R2 ;  /* 0x0000001fff037819 */ /* 0x000fe40000011402 */
[----:B------:R-:W-:-:S03]  /*1740*/  LEA.HI R11, R11, R10, RZ, 0x3 ;  /* 0x0000000a0b0b7211 */ /* 0x000fc600078f18ff */
[C---:B------:R-:W-:Y:S01]  /*1750*/  IMAD R12, R18.reuse, UR4, RZ ;  /* 0x00000004120c7c24 */ /* 0x040fe2000f8e02ff */
[----:B------:R-:W-:Y:S01]  /*1760*/  LOP3.LUT R11, R11, 0xfffffff8, RZ, 0xc0, !PT ;  /* 0xfffffff80b0b7812 */ /* 0x000fe200078ec0ff */
[----:B------:R-:W-:Y:S01]  /*1770*/  USHF.R.S32.HI UR4, URZ, 0x1f, UR5 ;  /* 0x0000001f3f047899 */ /* 0x000fe20008011405 */
[----:B------:R-:W-:Y:S02]  /*1780*/  IMAD.IADD R4, R7, 0x1, -R4 ;  /* 0x0000000107047824 */ /* 0x000fe400078e0a04 */
[----:B------:R-:W-:-:S04]  /*1790*/  IMAD.WIDE.U32 R2, R18, UR6, R2 ;  /* 0x0000000612027c25 */ /* 0x000fc8000f8e0002 */
[----:B------:R-:W-:Y:S02]  /*17a0*/  IMAD R7, R19, UR6, R12 ;  /* 0x0000000613077c24 */ /* 0x000fe4000f8e020c */
[----:B------:R-:W-:Y:S02]  /*17b0*/  IMAD.IADD R11, R10, 0x1, -R11 ;  /* 0x000000010a0b7824 */ /* 0x000fe400078e0a0b */
[C---:B---3--:R-:W-:Y:S02]  /*17c0*/  IMAD R10, R232.reuse, UR4, RZ ;  /* 0x00000004e80a7c24 */ /* 0x048fe4000f8e02ff */
[----:B------:R-:W-:Y:S02]  /*17d0*/  IMAD.IADD R3, R3, 0x1, R7 ;  /* 0x0000000103037824 */ /* 0x000fe400078e0207 */
[----:B------:R-:W-:Y:S02]  /*17e0*/  IMAD R7, R233, UR5, R10 ;  /* 0x00000005e9077c24 */ /* 0x000fe4000f8e020a */
[----:B------:R-:W-:Y:S01]  /*17f0*/  IMAD.WIDE.U32 R232, R232, UR5, R2 ;  /* 0x00000005e8e87c25 */ /* 0x000fe2000f8e0002 */
[----:B------:R-:W-:-:S03]  /*1800*/  R2UR UR4, R16 ;  /* 0x00000000100472ca */ /* 0x000fc600000e0000 */
[----:B------:R-:W-:Y:S02]  /*1810*/  IMAD.MOV.U32 R3, RZ, RZ, R5 ;  /* 0x000000ffff037224 */ /* 0x000fe400078e0005 */
[----:B------:R-:W-:Y:S01]  /*1820*/  IMAD.IADD R5, R233, 0x1, R7 ;  /* 0x00000001e9057824 */ /* 0x000fe200078e0207 */
[----:B------:R-:W-:-:S04]  /*1830*/  LOP3.LUT R6, R6, 0x7ffffffc, RZ, 0xc0, !PT ;  /* 0x7ffffffc06067812 */ /* 0x000fc800078ec0ff */
[----:B------:R1:W-:Y:S01]  /*1840*/  STL [R1+0x4], R5 ;  /* 0x0000040501007387 */ /* 0x0003e20000100800 */
[----:B------:R-:W-:Y:S01]  /*1850*/  IMAD.IADD R6, R9, 0x1, -R6 ;  /* 0x0000000109067824 */ /* 0x000fe200078e0a06 */
[----:B------:R-:W-:Y:S01]  /*1860*/  LEA.HI R8, R8, R9, RZ, 0x5 ;  /* 0x0000000908087211 */ /* 0x000fe200078f28ff */
[----:B------:R-:W-:Y:S02]  /*1870*/  UIMAD UR4, UR4, -0x50, UR10 ;  /* 0xffffffb0040478a4 */ /* 0x000fe4000f8e020a */
[----:B------:R-:W-:Y:S01]  /*1880*/  IMAD R6, R15, 0x4, R6 ;  /* 0x000000040f067824 */ /* 0x000fe200078e0206 */
[----:B------:R-:W-:Y:S01]  /*1890*/  SHF.R.S32.HI R8, RZ, 0x5, R8 ;  /* 0x00000005ff087819 */ /* 0x000fe20000011408 */
[----:B------:R-:W-:Y:S02]  /*18a0*/  UIADD3 UR5, UR4, 0x1, -UR9 ;  /* 0x0000000104057890 */ /* 0x000fe4000fffe809 */
[----:B------:R-:W-:Y:S02]  /*18b0*/  IMAD.SHL.U32 R229, R6, 0x2, RZ ;  /* 0x0000000206e57824 */ /* 0x000fe400078e00ff */
[----:B------:R-:W-:-:S02]  /*18c0*/  IMAD R19, R8, 0x10, R11 ;  /* 0x0000001008137824 */ /* 0x000fc400078e020b */
[----:B------:R-:W-:Y:S01]  /*18d0*/  IMAD.MOV.U32 R2, RZ, RZ, RZ ;  /* 0x000000ffff027224 */ /* 0x000fe200078e00ff */
[C---:B------:R-:W-:Y:S01]  /*18e0*/  IADD3 R230, -R229.reuse, UR4, RZ ;  /* 0x00000004e5e67c10 */ /* 0x040fe2000fffe1ff */
[----:B------:R-:W-:Y:S01]  /*18f0*/  IMAD.MOV.U32 R18, RZ, RZ, RZ ;  /* 0x000000ffff127224 */ /* 0x000fe200078e00ff */
[----:B-1----:R-:W-:-:S07]  /*1900*/  IADD3 R229, -R229, UR5, RZ ;  /* 0x00000005e5e57c10 */ /* 0x002fce000fffe1ff */
.L_x_814:
[----:B------:R-:W-:-:S13]  /*1910*/  ISETP.NE.AND P0, PT, R231, 0x3, PT ;  /* 0x00000003e700780c */ /* 0x000fda0003f05270 */
[----:B------:R-:W-:Y:S05]  /*1920*/  @!P0 BRA `(.L_x_804) ;  /* 0x0000000000048947 */ /* 0x000fea0003800000 */
[----:B------:R-:W-:Y:S01]  /*1930*/  BPT.TRAP 0x1 ;  /* 0x000000040000795c */ /* 0x000fe20000300000 */
.L_x_804:
[----:B------:R-:W-:Y:S01]  /*1940*/  IMAD R16, R2, 0x8, R17 ;  /* 0x0000000802107824 */ /* 0x000fe200078e0211 */
[----:B------:R-:W-:-:S04]  /*1950*/  SHF.L.U32 R9, R228, 0x1f, RZ ;  /* 0x0000001fe4097819 */ /* 0x000fc800000006ff */
[----:B------:R1:W2:Y:S01]  /*1960*/  SYNCS.PHASECHK.TRANS64.TRYWAIT P1, [R16+URZ+0x31810], R9 ;  /* 0x03181009100075a7 */ /* 0x0002a2000802017f */
[----:B------:R-:W-:Y:S05]  /*1970*/  @!P0 BRA `(.L_x_805) ;  /* 0x0000000000048947 */ /* 0x000fea0003800000 */
[----:B------:R-:W-:Y:S01]  /*1980*/  BPT.TRAP 0x1 ;  /* 0x000000040000795c */ /* 0x000fe20000300000 */
.L_x_805:
        /* <DEDUP_REMOVED lines=11> */
.L_x_806:
[----:B------:R-:W-:Y:S01]  /*1a40*/  IMAD R7, R2, 0x800, R11 ;  /* 0x0000080002077824 */ /* 0x000fe200078e020b */
[C---:B------:R-:W-:Y:S01]  /*1a50*/  R2UR UR6, R6.reuse ;  /* 0x00000000060672ca */ /* 0x040fe200000e0000 */
[C---:B------:R-:W-:Y:S01]  /*1a60*/  VIADD R8, R6.reuse, 0x80 ;  /* 0x0000008006087836 */ /* 0x040fe20000000000 */
[----:B------:R-:W-:Y:S01]  /*1a70*/  WARPGROUP.ARRIVE ;  /* 0x00000000000079c5 */ /* 0x000fe20000000000 */
[----:B-12---:R-:W-:Y:S01]  /*1a80*/  VIADD R9, R6, 0x100 ;  /* 0x0000010006097836 */ /* 0x006fe20000000000 */
        /* <DEDUP_REMOVED lines=414> */
[----:B------:R-:W-:-:S04]  /*3470*/  IMAD R6, R2, 0x40, R19 ;  /* 0x0000004002067824 */ /* 0x000fc800078e0213 */
[----:B------:R-:W-:-:S05]  /*3480*/  IMAD R8, R6, 0x4, R17 ;  /* 0x0000000406087824 */ /* 0x000fca00078e0211 */
        /* <DEDUP_REMOVED lines=15> */
[----:B-1----:R-:W-:Y:S05]  /*3580*/  @!P0 BRA `(.L_x_808) ;  /* 0x0000000000048947 */ /* 0x002fea0003800000 */
[----:B------:R-:W-:Y:S01]  /*3590*/  BPT.TRAP 0x1 ;  /* 0x000000040000795c */ /* 0x000fe20000300000 */
.L_x_808:
[----:B------:R-:W-:-:S04]  /*35a0*/  SHF.L.U32 R10, R18, 0x1f, RZ ;  /* 0x0000001f120a7819 */ /* 0x000fc800000006ff */
[----:B------:R1:W4:Y:S01]  /*35b0*/  SYNCS.PHASECHK.TRANS64.TRYWAIT P1, [R17+URZ+0x31830], R10 ;  /* 0x0318300a110075a7 */ /* 0x000322000802017f */
[----:B------:R-:W-:Y:S05]  /*35c0*/  @!P0 BRA `(.L_x_809) ;  /* 0x0000000000048947 */ /* 0x000fea0003800000 */
[----:B------:R-:W-:Y:S01]  /*35d0*/  BPT.TRAP 0x1 ;  /* 0x000000040000795c */ /* 0x000fe20000300000 */
.L_x_809:
        /* <DEDUP_REMOVED lines=11> */
.L_x_810:
[C---:B-1--4-:R-:W-:Y:S01]  /*3690*/  VIADD R10, R8.reuse, 0x80 ;  /* 0x00000080080a7836 */ /* 0x052fe20000000000 */
[----:B------:R-:W-:Y:S01]  /*36a0*/  R2UR UR4, R9 ;  /* 0x00000000090472ca */ /* 0x000fe200000e0000 */
[C---:B------:R-:W-:Y:S01]  /*36b0*/  VIADD R11, R8.reuse, 0x100 ;  /* 0x00000100080b7836 */ /* 0x040fe20000000000 */
        /* <DEDUP_REMOVED lines=11> */
[C---:B------:R-:W-:Y:S01]  /*3770*/  VIADD R11, R8.reuse, 0x82 ;  /* 0x00000082080b7836 */ /* 0x040fe20000000000 */
[----:B------:R1:W-:Y:S01]  /*3780*/  STL [R1+0x18], R16 ;  /* 0x0000181001007387 */ /* 0x0003e20000100800 */
[----:B------:R-:W-:Y:S01]  /*3790*/  HGMMA.64x8x16.F32 R44, gdesc[UR4], RZ, !UPT ;  /* 0x00000000042c79f0 */ /* 0x000fe2000c7008ff */
[----:B------:R-:W-:Y:S01]  /*37a0*/  UMOV UR7, 0x40000000 ;  /* 0x4000000000077882 */ /* 0x000fe20000000000 */
[----:B------:R-:W-:Y:S01]  /*37b0*/  UMOV UR6, UR8 ;  /* 0x0000000800067c82 */ /* 0x000fe20008000000 */
[----:B------:R-:W-:Y:S01]  /*37c0*/  R2UR UR8, R11 ;  /* 0x000000000b0872ca */ /* 0x000fe200000e0000 */
[----:B------:R-:W-:Y:S01]  /*37d0*/  HGMMA.64x8x16.F32 R48, gdesc[UR4], RZ, !UPT ;  /* 0x00000000043079f0 */ /* 0x000fe2000c7008ff */
[----:B------:R-:W-:Y:S01]  /*37e0*/  UMOV UR6, UR9 ;  /* 0x0000000900067c82 */ /* 0x000fe20008000000 */
[----:B------:R-:W-:Y:S01]  /*37f0*/  UMOV UR7, 0x40000000 ;  /* 0x4000000000077882 */ /* 0x000fe20000000000 */
[----:B------:R-:W-:Y:S01]  /*3800*/  VIADD R11, R8, 0x182 ;  /* 0x00000182080b7836 */ /* 0x000fe20000000000 */
[----:B------:R-:W-:Y:S01]  /*3810*/  HGMMA.64x8x16.F32 R52, gdesc[UR4], RZ, !UPT ;  /* 0x00000000043479f0 */ /* 0x000fe2000c7008ff */
[----:B------:R-:W-:Y:S01]  /*3820*/  UMOV UR6, UR10 ;  /* 0x0000000a00067c82 */ /* 0x000fe20008000000 */
[----:B------:R-:W-:-:S02]  /*3830*/  UMOV UR7, 0x40000000 ;  /* 0x4000000000077882 */ /* 0x000fc40000000000 */
[----:B------:R-:W-:Y:S01]  /*3840*/  HGMMA.64x8x16.F32 R216, gdesc[UR4], RZ, !UPT ;  /* 0x0000000004d879f0 */ /* 0x000fe2000c7008ff */
[----:B------:R-:W-:Y:S01]  /*3850*/  UMOV UR6, UR11 ;  /* 0x0000000b00067c82 */ /* 0x000fe20008000000 */
[----:B------:R-:W-:Y:S01]  /*3860*/  UMOV UR7, 0x40000000 ;  /* 0x4000000000077882 */ /* 0x000fe20000000000 */
[----:B------:R-:W-:Y:S01]  /*3870*/  R2UR UR10, R11 ;  /* 0x000000000b0a72ca */ /* 0x000fe200000e0000 */
[----:B------:R-:W-:Y:S01]  /*3880*/  HGMMA.64x8x16.F32 R220, gdesc[UR4], RZ, !UPT ;  /* 0x0000000004dc79f0 */ /* 0x000fe2000c7008ff */
[----:B------:R-:W-:Y:S01]  /*3890*/  R2UR UR6, R10 ;  /* 0x000000000a0672ca */ /* 0x000fe200000e0000 */
[----:B------:R-:W-:Y:S01]  /*38a0*/  VIADD R10, R9, 0x2 ;  /* 0x00000002090a7836 */ /* 0x000fe20000000000 */
        /* <DEDUP_REMOVED lines=8> */
[C---:B------:R-:W-:Y:S01]  /*3930*/  VIADD R10, R8.reuse, 0x4 ;  /* 0x00000004080a7836 */ /* 0x040fe20000000000 */
[----:B------:R-:W-:Y:S01]  /*3940*/  HGMMA.64x8x16.F32 R44, gdesc[UR4], R44 ;  /* 0x00000000042c79f0 */ /* 0x000fe2000870082c */
        /* <DEDUP_REMOVED lines=9> */
[----:B------:R-:W-:-:S02]  /*39e0*/  UMOV UR7, 0x40000000 ;  /* 0x4000000000077882 */ /* 0x000fc40000000000 */
[----:B------:R-:W-:Y:S01]  /*39f0*/  HGMMA.64x8x16.F32 R216, gdesc[UR4], R216 ;  /* 0x0000000004d879f0 */ /* 0x000fe200087008d8 */
[----:B------:R-:W-:Y:S01]  /*3a00*/  UMOV UR6, UR11 ;  /* 0x0000000b00067c82 */ /* 0x000fe20008000000 */
[----:B------:R-:W-:Y:S01]  /*3a10*/  UMOV UR7, 0x40000000 ;  /* 0x4000000000077882 */ /* 0x000fe20000000000 */
[----:B------:R-:W-:Y:S01]  /*3a20*/  R2UR UR10, R11 ;  /* 0x000000000b0a72ca */ /* 0x000fe200000e0000 */
[----:B------:R-:W-:Y:S01]  /*3a30*/  HGMMA.64x8x16.F32 R220, gdesc[UR4], R220 ;  /* 0x0000000004dc79f0 */ /* 0x000fe200087008dc */
        /* <DEDUP_REMOVED lines=334> */
[----:B------:R-:W-:Y:S01]  /*4f20*/  VIADD R10, R8, 0x786 ;  /* 0x00000786080a7836 */ /* 0x000fe20000000000 */
        /* <DEDUP_REMOVED lines=39> */
[----:B------:R-:W-:Y:S02]  /*51a0*/  ULDC UR4, c[0x0][0x744] ;  /* 0x0001d10000047ab9 */ /* 0x000fe40000000800 */
[----:B------:R-:W-:-:S02]  /*51b0*/  WARPGROUP.DEPBAR.LE gsb0, 0x1 ;  /* 0x00008000000079c5 */ /* 0x000fc40000010100 */
[----:B------:R-:W-:Y:S01]  /*51c0*/  FMUL.FTZ R237, R24, UR8 ;  /* 0x0000000818ed7c20 */ /* 0x000fe20008410000 */
[----:B------:R-:W-:Y:S01]  /*51d0*/  FMUL.FTZ R8, R25, UR8 ;  /* 0x0000000819087c20 */ /* 0x000fe20008410000 */
[----:B------:R-:W-:Y:S01]  /*51e0*/  FMUL.FTZ R10, R28, UR8 ;  /* 0x000000081c0a7c20 */ /* 0x000fe20008410000 */
[----:B------:R-:W-:Y:S01]  /*51f0*/  FMUL.FTZ R11, R29, UR8 ;  /* 0x000000081d0b7c20 */ /* 0x000fe20008410000 */
[----:B------:R-:W-:Y:S01]  /*5200*/  FMUL.FTZ R26, R26, UR8 ;  /* 0x000000081a1a7c20 */ /* 0x000fe20008410000 */
[----:B------:R-:W-:Y:S01]  /*5210*/  FMUL.FTZ R14, R32, UR8 ;  /* 0x00000008200e7c20 */ /* 0x000fe20008410000 */
[----:B------:R-:W4:Y:S01]  /*5220*/  MUFU.TANH R237, R237 ;  /* 0x000000ed00ed7308 */ /* 0x000f220000002400 */
[----:B------:R-:W-:Y:S01]  /*5230*/  FMUL.FTZ R15, R33, UR8 ;  /* 0x00000008210f7c20 */ /* 0x000fe20008410000 */
[----:B------:R-:W-:Y:S01]  /*5240*/  FMUL.FTZ R22, R36, UR8 ;  /* 0x0000000824167c20 */ /* 0x000fe20008410000 */
[----:B------:R-:W-:Y:S01]  /*5250*/  FMUL.FTZ R23, R37, UR8 ;  /* 0x0000000825177c20 */ /* 0x000fe20008410000 */
[----:B------:R-:W-:Y:S01]  /*5260*/  FMUL.FTZ R9, R27, UR8 ;  /* 0x000000081b097c20 */ /* 0x000fe20008410000 */
[----:B------:R-:W-:Y:S01]  /*5270*/  FMUL.FTZ R12, R30, UR8 ;  /* 0x000000081e0c7c20 */ /* 0x000fe20008410000 */
[----:B------:R-:W-:Y:S01]  /*5280*/  FMUL.FTZ R13, R31, UR8 ;  /* 0x000000081f0d7c20 */ /* 0x000fe20008410000 */
[----:B------:R-:W-:Y:S01]  /*5290*/  FMUL.FTZ R24, R40, UR8 ;  /* 0x0000000828187c20 */ /* 0x000fe20008410000 */
[----:B------:R-:W2:Y:S01]  /*52a0*/  MUFU.TANH R8, R8 ;  /* 0x0000000800087308 */ /* 0x000ea20000002400 */
[----:B------:R-:W-:Y:S01]  /*52b0*/  FMUL.FTZ R21, R35, UR8 ;  /* 0x0000000823157c20 */ /* 0x000fe20008410000 */
[----:B------:R-:W-:Y:S01]  /*52c0*/  FMUL.FTZ R27, R39, UR8 ;  /* 0x00000008271b7c20 */ /* 0x000fe20008410000 */
[----:B------:R-:W-:Y:S01]  /*52d0*/  FMUL.FTZ R20, R34, UR8 ;  /* 0x0000000822147c20 */ /* 0x000fe20008410000 */
[----:B------:R-:W-:-:S04]  /*52e0*/  FMUL.FTZ R28, R42, UR8 ;  /* 0x000000082a1c7c20 */ /* 0x000fc80008410000 */
[----:B------:R-:W3:Y:S08]  /*52f0*/  MUFU.TANH R10, R10 ;  /* 0x0000000a000a7308 */ /* 0x000ef00000002400 */
[----:B------:R-:W3:Y:S08]  /*5300*/  MUFU.TANH R11, R11 ;  /* 0x0000000b000b7308 */ /* 0x000ef00000002400 */
[----:B-1----:R1:W-:Y:S08]  /*5310*/  MUFU.TANH R16, R26 ;  /* 0x0000001a00107308 */ /* 0x0023f00000002400 */
[----:B------:R-:W3:Y:S01]  /*5320*/  MUFU.TANH R14, R14 ;  /* 0x0000000e000e7308 */ /* 0x000ee20000002400 */
[----:B-1----:R-:W-:-:S05]  /*5330*/  IMAD R26, R3, 0x40, R19 ;  /* 0x00000040031a7824 */ /* 0x002fca00078e0213 */
[----:B------:R-:W-:Y:S02]  /*5340*/  VIADDMNMX R25, R26, R229, R230, PT ;  /* 0x000000e51a197246 */ /* 0x000fe400038001e6 */
[----:B------:R-:W1:Y:S01]  /*5350*/  MUFU.TANH R15, R15 ;  /* 0x0000000f000f7308 */ /* 0x000e620000002400 */
[----:B------:R-:W-:Y:S01]  /*5360*/  IADD3 R31, R229, 0x8, R26 ;  /* 0x00000008e51f7810 */ /* 0x000fe20007ffe01a */
[----:B------:R-:W-:Y:S01]  /*5370*/  FMUL.FTZ R26, R38, UR8 ;  /* 0x00000008261a7c20 */ /* 0x000fe20008410000 */
[C---:B------:R-:W-:Y:S02]  /*5380*/  ISETP.GT.AND P6, PT, R25.reuse, RZ, PT ;  /* 0x000000ff1900720c */ /* 0x040fe40003fc4270 */
[C---:B------:R-:W-:Y:S02]  /*5390*/  ISETP.GT.AND P1, PT, R25.reuse, 0x1, PT ;  /* 0x000000011900780c */ /* 0x040fe40003f24270 */
[C---:B------:R-:W-:Y:S01]  /*53a0*/  ISETP.GT.AND P2, PT, R25.reuse, 0x10, PT ;  /* 0x000000101900780c */ /* 0x040fe20003f44270 */
[----:B------:R-:W1:Y:S01]  /*53b0*/  MUFU.TANH R22, R22 ;  /* 0x0000001600167308 */ /* 0x000e620000002400 */
[----:B------:R-:W-:-:S02]  /*53c0*/  ISETP.GT.AND P3, PT, R25, 0x11, PT ;  /* 0x000000111900780c */ /* 0x000fc40003f64270 */
[----:B----4-:R-:W-:Y:S02]  /*53d0*/  FSEL R235, R237, -INF , P6 ;  /* 0xff800000edeb7808 */ /* 0x010fe40003000000 */
[C---:B--2---:R-:W-:Y:S01]  /*53e0*/  FSEL R227, R8.reuse, -INF , P1 ;  /* 0xff80000008e37808 */ /* 0x044fe20000800000 */
[----:B------:R-:W-:Y:S01]  /*53f0*/  FFMA.FTZ R8, -R8, R8, 1 ;  /* 0x3f80000008087423 */ /* 0x000fe20000010108 */
[----:B---3--:R-:W-:Y:S01]  /*5400*/  FSEL R226, R10, -INF , P2 ;  /* 0xff8000000ae27808 */ /* 0x008fe20001000000 */
[----:B------:R-:W2:Y:S01]  /*5410*/  MUFU.TANH R23, R23 ;  /* 0x0000001700177308 */ /* 0x000ea20000002400 */
[----:B------:R-:W-:Y:S01]  /*5420*/  FSEL R225, R11, -INF , P3 ;  /* 0xff8000000be17808 */ /* 0x000fe20001800000 */
[--C-:B------:R-:W-:Y:S01]  /*5430*/  FFMA.FTZ R235, R235, UR4, -R7.reuse ;  /* 0x00000004ebeb7c23 */ /* 0x100fe20008010807 */
[----:B------:R-:W-:Y:S01]  /*5440*/  ISETP.GT.AND P4, PT, R25, 0x20, PT ;  /* 0x000000201900780c */ /* 0x000fe20003f84270 */
[--C-:B------:R-:W-:Y:S01]  /*5450*/  FFMA.FTZ R227, R227, UR4, -R7.reuse ;  /* 0x00000004e3e37c23 */ /* 0x100fe20008010807 */
[C---:B------:R-:W-:Y:S01]  /*5460*/  ISETP.GT.AND P5, PT, R25.reuse, 0x21, PT ;  /* 0x000000211900780c */ /* 0x040fe20003fa4270 */
[--C-:B------:R-:W-:Y:S01]  /*5470*/  FFMA.FTZ R226, R226, UR4, -R7.reuse ;  /* 0x00000004e2e27c23 */ /* 0x100fe20008010807 */
[C---:B------:R-:W-:Y:S01]  /*5480*/  ISETP.GT.AND P6, PT, R25.reuse, 0x30, PT ;  /* 0x000000301900780c */ /* 0x040fe20003fc4270 */
[----:B------:R-:W3:Y:S01]  /*5490*/  MUFU.TANH R9, R9 ;  /* 0x0000000900097308 */ /* 0x000ee20000002400 */
[----:B------:R-:W-:Y:S01]  /*54a0*/  ISETP.GT.AND P1, PT, R25, 0x31, PT ;  /* 0x000000311900780c */ /* 0x000fe20003f24270 */
[--C-:B------:R-:W-:Y:S01]  /*54b0*/  FFMA.FTZ R225, R225, UR4, -R7.reuse ;  /* 0x00000004e1e17c23 */ /* 0x100fe20008010807 */
[C---:B------:R-:W-:Y:S01]  /*54c0*/  ISETP.GT.AND P2, PT, R25.reuse, 0x40, PT ;  /* 0x000000401900780c */ /* 0x040fe20003f44270 */
[----:B------:R-:W-:Y:S01]  /*54d0*/  FFMA.FTZ R10, -R10, R10, 1 ;  /* 0x3f8000000a0a7423 */ /* 0x000fe2000001010a */
[----:B------:R-:W-:Y:S01]  /*54e0*/  ISETP.GT.AND P3, PT, R25, 0x41, PT ;  /* 0x000000411900780c */ /* 0x000fe20003f64270 */
[----:B------:R-:W-:Y:S01]  /*54f0*/  FMUL.FTZ R25, R41, UR8 ;  /* 0x0000000829197c20 */ /* 0x000fe20008410000 */
[----:B------:R-:W-:Y:S01]  /*5500*/  VIMNMX R31, R230, R31, PT ;  /* 0x0000001fe61f7248 */ /* 0x000fe20003fe0100 */
[----:B------:R-:W4:Y:S01]  /*5510*/  MUFU.TANH R12, R12 ;  /* 0x0000000c000c7308 */ /* 0x000f220000002400 */
[C---:B------:R-:W-:Y:S01]  /*5520*/  FSEL R35, R14.reuse, -INF , P4 ;  /* 0xff8000000e237808 */ /* 0x040fe20002000000 */
[----:B------:R-:W-:Y:S01]  /*5530*/  FFMA.FTZ R14, -R14, R14, 1 ;  /* 0x3f8000000e0e7423 */ /* 0x000fe2000001010e */
[----:B-1----:R-:W-:Y:S01]  /*5540*/  FSEL R39, R15, -INF , P5 ;  /* 0xff8000000f277808 */ /* 0x002fe20002800000 */
[----:B------:R-:W-:Y:S01]  /*5550*/  FFMA.FTZ R11, -R11, R11, 1 ;  /* 0x3f8000000b0b7423 */ /* 0x000fe2000001010b */
[----:B------:R-:W-:Y:S01]  /*5560*/  FSEL R30, R22, -INF , P6 ;  /* 0xff800000161e7808 */ /* 0x000fe20003000000 */
[--C-:B------:R-:W-:Y:S01]  /*5570*/  FFMA.FTZ R42, R35, UR4, -R7.reuse ;  /* 0x00000004232a7c23 */ /* 0x100fe20008010807 */
[----:B--2---:R-:W-:Y:S01]  /*5580*/  FSEL R29, R23, -INF , P1 ;  /* 0xff800000171d7808 */ /* 0x004fe20000800000 */
[----:B------:R-:W1:Y:S01]  /*5590*/  MUFU.TANH R13, R13 ;  /* 0x0000000d000d7308 */ /* 0x000e620000002400 */
[----:B------:R-:W-:Y:S01]  /*55a0*/  ISETP.GT.AND P4, PT, R31, RZ, PT ;  /* 0x000000ff1f00720c */ /* 0x000fe20003f84270 */
[--C-:B------:R-:W-:Y:S01]  /*55b0*/  FFMA.FTZ R39, R39, UR4, -R7.reuse ;  /* 0x0000000427277c23 */ /* 0x100fe20008010807 */
[C---:B------:R-:W-:Y:S01]  /*55c0*/  ISETP.GT.AND P5, PT, R31.reuse, 0x1, PT ;  /* 0x000000011f00780c */ /* 0x040fe20003fa4270 */
[--C-:B------:R-:W-:Y:S01]  /*55d0*/  FFMA.FTZ R30, R30, UR4, -R7.reuse ;  /* 0x000000041e1e7c23 */ /* 0x100fe20008010807 */
[----:B------:R-:W-:Y:S01]  /*55e0*/  ISETP.GT.AND P6, PT, R31, 0x10, PT ;  /* 0x000000101f00780c */ /* 0x000fe20003fc4270 */
[----:B------:R-:W-:Y:S01]  /*55f0*/  FFMA.FTZ R29, R29, UR4, -R7 ;  /* 0x000000041d1d7c23 */ /* 0x000fe20008010807 */
[----:B------:R-:W-:Y:S01]  /*5600*/  ISETP.GT.AND P1, PT, R31, 0x11, PT ;  /* 0x000000111f00780c */ /* 0x000fe20003f24270 */
[----:B------:R-:W2:Y:S01]  /*5610*/  MUFU.TANH R24, R24 ;  /* 0x0000001800187308 */ /* 0x000ea20000002400 */
[----:B------:R-:W-:Y:S01]  /*5620*/  FSEL R33, R16, -INF , P4 ;  /* 0xff80000010217808 */ /* 0x000fe20002000000 */
[----:B------:R-:W-:Y:S01]  /*5630*/  FFMA.FTZ R22, -R22, R22, 1 ;  /* 0x3f80000016167423 */ /* 0x000fe20000010116 */
[----:B---3--:R-:W-:-:S02]  /*5640*/  FSEL R234, R9, -INF , P5 ;  /* 0xff80000009ea7808 */ /* 0x008fc40002800000 */
[----:B----4-:R-:W-:Y:S02]  /*5650*/  FSEL R37, R12, -INF , P6 ;  /* 0xff8000000c257808 */ /* 0x010fe40003000000 */
[----:B------:R-:W-:Y:S01]  /*5660*/  ISETP.GT.AND P4, PT, R31, 0x30, PT ;  /* 0x000000301f00780c */ /* 0x000fe20003f84270 */
[----:B------:R-:W3:Y:S01]  /*5670*/  MUFU.TANH R25, R25 ;  /* 0x0000001900197308 */ /* 0x000ee20000002400 */
[----:B-1----:R-:W-:Y:S01]  /*5680*/  FSEL R34, R13, -INF , P1 ;  /* 0xff8000000d227808 */ /* 0x002fe20000800000 */
[--C-:B------:R-:W-:Y:S01]  /*5690*/  FFMA.FTZ R234, R234, UR4, -R6.reuse ;  /* 0x00000004eaea7c23 */ /* 0x100fe20008010806 */
[----:B------:R-:W-:Y:S01]  /*56a0*/  ISETP.GT.AND P5, PT, R31, 0x31, PT ;  /* 0x000000311f00780c */ /* 0x000fe20003fa4270 */
[--C-:B------:R-:W-:Y:S01]  /*56b0*/  FFMA.FTZ R37, R37, UR4, -R6.reuse ;  /* 0x0000000425257c23 */ /* 0x100fe20008010806 */
[C---:B------:R-:W-:Y:S01]  /*56c0*/  ISETP.GT.AND P6, PT, R31.reuse, 0x40, PT ;  /* 0x000000401f00780c */ /* 0x040fe20003fc4270 */
[----:B------:R-:W-:Y:S01]  /*56d0*/  FFMA.FTZ R34, R34, UR4, -R6 ;  /* 0x0000000422227c23 */ /* 0x000fe20008010806 */
[C---:B------:R-:W-:Y:S01]  /*56e0*/  ISETP.GT.AND P1, PT, R31.reuse, 0x41, PT ;  /* 0x000000411f00780c */ /* 0x040fe20003f24270 */
[----:B------:R-:W1:Y:S01]  /*56f0*/  MUFU.TANH R20, R20 ;  /* 0x0000001400147308 */ /* 0x000e620000002400 */
[C---:B--2---:R-:W-:Y:S01]  /*5700*/  FSEL R32, R24.reuse, -INF , P2 ;  /* 0xff80000018207808 */ /* 0x044fe20001000000 */
[----:B------:R-:W-:Y:S01]  /*5710*/  FFMA.FTZ R24, -R24, R24, 1 ;  /* 0x3f80000018187423 */ /* 0x000fe20000010118 */
[----:B------:R-:W-:-:S03]  /*5720*/  ISETP.GT.AND P2, PT, R31, 0x20, PT ;  /* 0x000000201f00780c */ /* 0x000fc60003f44270 */
[--C-:B------:R-:W-:Y:S02]  /*5730*/  FFMA.FTZ R32, R32, UR4, -R7.reuse ;  /* 0x0000000420207c23 */ /* 0x100fe40008010807 */
[----:B------:R-:W2:Y:S01]  /*5740*/  MUFU.TANH R21, R21 ;  /* 0x0000001500157308 */ /* 0x000ea20000002400 */
[----:B---3--:R-:W-:Y:S02]  /*5750*/  FSEL R36, R25, -INF , P3 ;  /* 0xff80000019247808 */ /* 0x008fe40001800000 */
[----:B------:R-:W-:Y:S01]  /*5760*/  ISETP.GT.AND P3, PT, R31, 0x21, PT ;  /* 0x000000211f00780c */ /* 0x000fe20003f64270 */
[----:B------:R-:W-:Y:S02]  /*5770*/  FMUL.FTZ R31, R43, UR8 ;  /* 0x000000082b1f7c20 */ /* 0x000fe40008410000 */
[----:B------:R-:W-:Y:S01]  /*5780*/  FFMA.FTZ R36, R36, UR4, -R7 ;  /* 0x0000000424247c23 */ /* 0x000fe20008010807 */
[----:B------:R-:W-:Y:S01]  /*5790*/  FFMA.FTZ R7, R33, UR4, -R6 ;  /* 0x0000000421077c23 */ /* 0x000fe20008010806 */
[----:B------:R-:W3:Y:S01]  /*57a0*/  MUFU.TANH R26, R26 ;  /* 0x0000001a001a7308 */ /* 0x000ee20000002400 */
[----:B-1----:R-:W-:-:S05]  /*57b0*/  FSEL R41, R20, -INF , P2 ;  /* 0xff80000014297808 */ /* 0x002fca0001000000 */
[----:B------:R-:W-:Y:S02]  /*57c0*/  FFMA.FTZ R41, R41, UR4, -R6 ;  /* 0x0000000429297c23 */ /* 0x000fe40008010806 */
[----:B------:R-:W1:Y:S01]  /*57d0*/  MUFU.TANH R27, R27 ;  /* 0x0000001b001b7308 */ /* 0x000e620000002400 */
[----:B--2---:R-:W-:-:S05]  /*57e0*/  FSEL R33, R21, -INF , P3 ;  /* 0xff80000015217808 */ /* 0x004fca0001800000 */
[----:B------:R-:W-:Y:S02]  /*57f0*/  FFMA.FTZ R33, R33, UR4, -R6 ;  /* 0x0000000421217c23 */ /* 0x000fe40008010806 */
[----:B------:R-:W2:Y:S01]  /*5800*/  MUFU.TANH R28, R28 ;  /* 0x0000001c001c7308 */ /* 0x000ea20000002400 */
[----:B---3--:R-:W-:-:S05]  /*5810*/  FSEL R35, R26, -INF , P4 ;  /* 0xff8000001a237808 */ /* 0x008fca0002000000 */
[----:B------:R-:W-:Y:S02]  /*5820*/  FFMA.FTZ R35, R35, UR4, -R6 ;  /* 0x0000000423237c23 */ /* 0x000fe40008010806 */
[----:B------:R-:W3:Y:S01]  /*5830*/  MUFU.TANH R31, R31 ;  /* 0x0000001f001f7308 */ /* 0x000ee20000002400 */
[----:B-1----:R-:W-:-:S05]  /*5840*/  FSEL R40, R27, -INF , P5 ;  /* 0xff8000001b287808 */ /* 0x002fca0002800000 */
[----:B------:R-:W-:Y:S02]  /*5850*/  FFMA.FTZ R40, R40, UR4, -R6 ;  /* 0x0000000428287c23 */ /* 0x000fe40008010806 */
[----:B------:R-:W-:Y:S01]  /*5860*/  MUFU.EX2 R235, R235 ;  /* 0x000000eb00eb7308 */ /* 0x000fe20000000800 */
[----:B--2---:R-:W-:-:S05]  /*5870*/  FSEL R38, R28, -INF , P6 ;  /* 0xff8000001c267808 */ /* 0x004fca0003000000 */
[----:B------:R-:W-:Y:S02]  /*5880*/  FFMA.FTZ R38, R38, UR4, -R6 ;  /* 0x0000000426267c23 */ /* 0x000fe40008010806 */
[----:B------:R-:W-:Y:S01]  /*5890*/  MUFU.EX2 R227, R227 ;  /* 0x000000e300e37308 */ /* 0x000fe20000000800 */
[----:B---3--:R-:W-:-:S05]  /*58a0*/  FSEL R224, R31, -INF , P1 ;  /* 0xff8000001fe07808 */ /* 0x008fca0000800000 */
[----:B------:R-:W-:Y:S01]  /*58b0*/  FFMA.FTZ R224, R224, UR4, -R6 ;  /* 0x00000004e0e07c23 */ /* 0x000fe20008010806 */
[----:B------:R-:W-:Y:S01]  /*58c0*/  IMAD R6, R19, 0x4, R17 ;  /* 0x0000000413067824 */ /* 0x000fe200078e0211 */
[----:B------:R-:W-:Y:S04]  /*58d0*/  MUFU.EX2 R234, R234 ;  /* 0x000000ea00ea7308 */ /* 0x000fe80000000800 */
[----:B------:R-:W1:Y:S04]  /*58e0*/  LDS R43, [R6+0x2c300] ;  /* 0x02c30000062b7984 */ /* 0x000e680000000800 */
[----:B------:R2:W3:Y:S01]  /*58f0*/  LDS R236, [R6+0x2c320] ;  /* 0x02c3200006ec7984 */ /* 0x0004e20000000800 */
[----:B------:R-:W-:-:S02]  /*5900*/  WARPGROUP.DEPBAR.LE gsb0, 0x0 ;  /* 0x00008000000079c5 */ /* 0x000fc40000010000 */
[----:B------:R-:W-:Y:S01]  /*5910*/  MUFU.EX2 R226, R226 ;  /* 0x000000e200e27308 */ /* 0x000fe20000000800 */
[----:B--2---:R-:W-:-:S07]  /*5920*/  FFMA.FTZ R6, -R237, R237, 1 ;  /* 0x3f800000ed067423 */ /* 0x004fce00000101ed */
[----:B------:R-:W2:Y:S08]  /*5930*/  MUFU.EX2 R237, R7 ;  /* 0x0000000700ed7308 */ /* 0x000eb00000000800 */
[----:B------:R-:W-:Y:S08]  /*5940*/  MUFU.EX2 R42, R42 ;  /* 0x0000002a002a7308 */ /* 0x000ff00000000800 */
[----:B------:R-:W-:Y:S01]  /*5950*/  MUFU.EX2 R30, R30 ;  /* 0x0000001e001e7308 */ /* 0x000fe20000000800 */
[----:B--2---:R-:W-:-:S07]  /*5960*/  F2FP.F16.F32.PACK_AB R7, R234, R237 ;  /* 0x000000edea07723e */ /* 0x004fce00000000ff */
[----:B------:R-:W2:Y:S01]  /*5970*/  MUFU.EX2 R36, R36 ;  /* 0x0000002400247308 */ /* 0x000ea20000000800 */
[--C-:B-1----:R-:W-:Y:S01]  /*5980*/  FADD.FTZ R44, R44, -R43.reuse ;  /* 0x8000002b2c2c7221 */ /* 0x102fe20000010000 */
[--C-:B------:R-:W-:Y:S01]  /*5990*/  FADD.FTZ R45, R45, -R43.reuse ;  /* 0x8000002b2d2d7221 */ /* 0x100fe20000010000 */
[--C-:B------:R-:W-:Y:S01]  /*59a0*/  FADD.FTZ R48, R48, -R43.reuse ;  /* 0x8000002b30307221 */ /* 0x100fe20000010000 */
[--C-:B------:R-:W-:Y:S01]  /*59b0*/  FADD.FTZ R217, R217, -R43.reuse ;  /* 0x8000002bd9d97221 */ /* 0x100fe20000010000 */
[----:B------:R-:W-:Y:S01]  /*59c0*/  FMUL.FTZ R44, R235, R44 ;  /* 0x0000002ceb2c7220 */ /* 0x000fe20000410000 */
[C---:B------:R-:W-:Y:S01]  /*59d0*/  FMUL.FTZ R45, R227.reuse, R45 ;  /* 0x0000002de32d7220 */ /* 0x040fe20000410000 */
[----:B------:R-:W-:Y:S01]  /*59e0*/  FMUL.FTZ R48, R226, R48 ;  /* 0x00000030e2307220 */ /* 0x000fe20000410000 */
[----:B------:R-:W-:Y:S01]  /*59f0*/  MUFU.EX2 R37, R37 ;  /* 0x0000002500257308 */ /* 0x000fe20000000800 */
[----:B------:R-:W-:Y:S01]  /*5a00*/  FMUL.FTZ R44, R6, R44 ;  /* 0x0000002c062c7220 */ /* 0x000fe20000410000 */
[----:B------:R-:W-:Y:S01]  /*5a10*/  F2FP.F16.F32.PACK_AB R6, R227, R235 ;  /* 0x000000ebe306723e */ /* 0x000fe200000000ff */
[----:B------:R-:W-:Y:S01]  /*5a20*/  BAR.SYNC.DEFER_BLOCKING 0x9, 0x100 ;  /* 0x0244000000007b1d */ /* 0x000fe20000010000 */
[----:B------:R-:W-:Y:S01]  /*5a30*/  FMUL.FTZ R8, R8, R45 ;  /* 0x0000002d08087220 */ /* 0x000fe20000410000 */
[--C-:B------:R-:W-:Y:S01]  /*5a40*/  FADD.FTZ R45, R52, -R43.reuse ;  /* 0x8000002b342d7221 */ /* 0x100fe20000010000 */
[----:B------:R-:W-:Y:S01]  /*5a50*/  FMUL.FTZ R10, R10, R48 ;  /* 0x000000300a0a7220 */ /* 0x000fe20000410000 */
[--C-:B------:R-:W-:Y:S01]  /*5a60*/  FADD.FTZ R48, R49, -R43.reuse ;  /* 0x8000002b31307221 */ /* 0x100fe20000010000 */
[--C-:B------:R-:W-:Y:S01]  /*5a70*/  FADD.FTZ R49, R216, -R43.reuse ;  /* 0x8000002bd8317221 */ /* 0x100fe20000010000 */
[--C-:B------:R-:W-:Y:S01]  /*5a80*/  FADD.FTZ R52, R53, -R43.reuse ;  /* 0x8000002b35347221 */ /* 0x100fe20000010000 */
[--C-:B------:R-:W-:Y:S01]  /*5a90*/  FADD.FTZ R220, R220, -R43.reuse ;  /* 0x8000002bdcdc7221 */ /* 0x100fe20000010000 */
[----:B------:R-:W-:Y:S01]  /*5aa0*/  FADD.FTZ R43, R221, -R43 ;  /* 0x8000002bdd2b7221 */ /* 0x000fe20000010000 */
[----:B------:R-:W-:Y:S01]  /*5ab0*/  MUFU.EX2 R41, R41 ;  /* 0x0000002900297308 */ /* 0x000fe20000000800 */
[--C-:B---3--:R-:W-:Y:S01]  /*5ac0*/  FADD.FTZ R46, R46, -R236.reuse ;  /* 0x800000ec2e2e7221 */ /* 0x108fe20000010000 */
[--C-:B------:R-:W-:Y:S01]  /*5ad0*/  FADD.FTZ R50, R50, -R236.reuse ;  /* 0x800000ec32327221 */ /* 0x100fe20000010000 */
[----:B--2---:R-:W-:Y:S01]  /*5ae0*/  FMUL.FTZ R43, R36, R43 ;  /* 0x0000002b242b7220 */ /* 0x004fe20000410000 */
[----:B------:R-:W-:Y:S01]  /*5af0*/  FFMA.FTZ R12, -R12, R12, 1 ;  /* 0x3f8000000c0c7423 */ /* 0x000fe2000001010c */
[----:B------:R-:W-:Y:S01]  /*5b00*/  FMUL.FTZ R46, R237, R46 ;  /* 0x0000002eed2e7220 */ /* 0x000fe20000410000 */
[----:B------:R-:W-:-:S02]  /*5b10*/  FADD.FTZ R54, R54, -R236 ;  /* 0x800000ec36367221 */ /* 0x000fc40000010000 */
[----:B------:R-:W1:Y:S08]  /*5b20*/  MUFU.EX2 R225, R225 ;  /* 0x000000e100e17308 */ /* 0x000e700000000800 */
[----:B------:R-:W2:Y:S01]  /*5b30*/  MUFU.EX2 R34, R34 ;  /* 0x0000002200227308 */ /* 0x000ea20000000800 */
[----:B------:R3:W-:Y:S07]  /*5b40*/  STSM.16.M88.2 [R0+0x2c500], R6 ;  /* 0x02c5000600007844 */ /* 0x0007ee0000000100 */
[----:B------:R-:W4:Y:S01]  /*5b50*/  MUFU.EX2 R39, R39 ;  /* 0x0000002700277308 */ /* 0x000f220000000800 */
[----:B------:R-:W-:Y:S01]  /*5b60*/  FFMA.FTZ R20, -R20, R20, 1 ;  /* 0x3f80000014147423 */ /* 0x000fe20000010114 */
[--C-:B------:R-:W-:Y:S01]  /*5b70*/  FADD.FTZ R218, R218, -R236.reuse ;  /* 0x800000ecdada7221 */ /* 0x100fe20000010000 */
[----:B------:R-:W-:-:S05]  /*5b80*/  FADD.FTZ R223, R223, -R236 ;  /* 0x800000ecdfdf7221 */ /* 0x000fca0000010000 */
[----:B------:R-:W-:Y:S01]  /*5b90*/  MUFU.EX2 R35, R35 ;  /* 0x0000002300237308 */ /* 0x000fe20000000800 */
[----:B---3--:R-:W-:Y:S01]  /*5ba0*/  FFMA.FTZ R6, -R15, R15, 1 ;  /* 0x3f8000000f067423 */ /* 0x008fe2000001010f */
[----:B------:R-:W-:-:S06]  /*5bb0*/  FMUL.FTZ R15, R42, R45 ;  /* 0x0000002d2a0f7220 */ /* 0x000fcc0000410000 */
[----:B------:R-:W-:Y:S01]  /*5bc0*/  MUFU.EX2 R224, R224 ;  /* 0x000000e000e07308 */ /* 0x000fe20000000800 */
[----:B------:R-:W-:Y:S01]  /*5bd0*/  FMUL.FTZ R15, R14, R15 ;  /* 0x0000000f0e0f7220 */ /* 0x000fe20000410000 */
[----:B------:R-:W-:Y:S01]  /*5be0*/  FFMA.FTZ R14, -R23, R23, 1 ;  /* 0x3f800000170e7423 */ /* 0x000fe20000010117 */
[----:B------:R-:W-:-:S05]  /*5bf0*/  FMUL.FTZ R23, R30, R49 ;  /* 0x000000311e177220 */ /* 0x000fca0000410000 */
[----:B------:R-:W3:Y:S01]  /*5c00*/  MUFU.EX2 R29, R29 ;  /* 0x0000001d001d7308 */ /* 0x000ee20000000800 */
[----:B------:R-:W-:Y:S01]  /*5c10*/  FMUL.FTZ R23, R22, R23 ;  /* 0x0000001716177220 */ /* 0x000fe20000410000 */
[----:B------:R-:W-:-:S06]  /*5c20*/  FFMA.FTZ R22, -R25, R25, 1 ;  /* 0x3f80000019167423 */ /* 0x000fcc0000010119 */
[----:B------:R-:W-:Y:S01]  /*5c30*/  MUFU.EX2 R40, R40 ;  /* 0x0000002800287308 */ /* 0x000fe20000000800 */
[----:B------:R-:W-:Y:S01]  /*5c40*/  FFMA.FTZ R26, -R26, R26, 1 ;  /* 0x3f8000001a1a7423 */ /* 0x000fe2000001011a */
[----:B------:R-:W-:Y:S01]  /*5c50*/  FFMA.FTZ R31, -R31, R31, 1 ;  /* 0x3f8000001f1f7423 */ /* 0x000fe2000001011f */
[----:B-1----:R-:W-:Y:S01]  /*5c60*/  F2FP.F16.F32.PACK_AB R226, R225, R226 ;  /* 0x000000e2e1e2723e */ /* 0x002fe200000000ff */
[--C-:B------:R-:W-:Y:S01]  /*5c70*/  FADD.FTZ R47, R47, -R236.reuse ;  /* 0x800000ec2f2f7221 */ /* 0x100fe20000010000 */
[----:B------:R-:W-:Y:S01]  /*5c80*/  FMUL.FTZ R48, R225, R48 ;  /* 0x00000030e1307220 */ /* 0x000fe20000410000 */
[--C-:B------:R-:W-:Y:S01]  /*5c90*/  FADD.FTZ R51, R51, -R236.reuse ;  /* 0x800000ec33337221 */ /* 0x100fe20000010000 */
[--C-:B------:R-:W-:Y:S01]  /*5ca0*/  FADD.FTZ R55, R55, -R236.reuse ;  /* 0x800000ec37377221 */ /* 0x100fe20000010000 */
[----:B------:R1:W1:Y:S01]  /*5cb0*/  MUFU.EX2 R7, R32 ;  /* 0x0000002000077308 */ /* 0x0002620000000800 */
[----:B--2---:R-:W-:Y:S01]  /*5cc0*/  F2FP.F16.F32.PACK_AB R227, R34, R37 ;  /* 0x0000002522e3723e */ /* 0x004fe200000000ff */
[----:B------:R-:W-:Y:S01]  /*5cd0*/  FMUL.FTZ R47, R234, R47 ;  /* 0x0000002fea2f7220 */ /* 0x000fe20000410000 */
[----:B----4-:R-:W-:Y:S01]  /*5ce0*/  F2FP.F16.F32.PACK_AB R42, R39, R42 ;  /* 0x0000002a272a723e */ /* 0x010fe200000000ff */
[----:B------:R-:W-:Y:S01]  /*5cf0*/  FMUL.FTZ R11, R11, R48 ;  /* 0x000000300b0b7220 */ /* 0x000fe20000410000 */
[----:B---3--:R-:W-:Y:S01]  /*5d00*/  F2FP.F16.F32.PACK_AB R30, R29, R30 ;  /* 0x0000001e1d1e723e */ /* 0x008fe200000000ff */
[----:B------:R-:W-:Y:S01]  /*5d10*/  FFMA.FTZ R13, -R13, R13, 1 ;  /* 0x3f8000000d0d7423 */ /* 0x000fe2000001010d */
[----:B------:R-:W-:Y:S01]  /*5d20*/  FADD.FTZ R219, R219, -R236 ;  /* 0x800000ecdbdb7221 */ /* 0x000fe20000010000 */
[----:B------:R-:W-:Y:S01]  /*5d30*/  FMUL.FTZ R45, R39, R52 ;  /* 0x00000034272d7220 */ /* 0x000fe20000410000 */
[----:B-1----:R-:W-:Y:S01]  /*5d40*/  FFMA.FTZ R32, -R9, R9, 1 ;  /* 0x3f80000009207423 */ /* 0x002fe20000010109 */
[----:B------:R-:W-:-:S02]  /*5d50*/  VIADD R9, R17, 0x2c500 ;  /* 0x0002c50011097836 */ /* 0x000fc40000000000 */
[----:B------:R-:W-:Y:S01]  /*5d60*/  FADD.FTZ R222, R222, -R236 ;  /* 0x800000ecdede7221 */ /* 0x000fe20000010000 */
[----:B------:R-:W-:Y:S01]  /*5d70*/  FMUL.FTZ R217, R29, R217 ;  /* 0x000000d91dd97220 */ /* 0x000fe20000410000 */
[----:B------:R-:W-:Y:S01]  /*5d80*/  FMUL.FTZ R25, R7, R220 ;  /* 0x000000dc07197220 */ /* 0x000fe20000410000 */
[----:B------:R-:W-:Y:S02]  /*5d90*/  SHF.R.U32.HI R9, RZ, 0x4, R9 ;  /* 0x00000004ff097819 */ /* 0x000fe40000011609 */
[----:B------:R-:W-:Y:S01]  /*5da0*/  F2FP.F16.F32.PACK_AB R36, R36, R7 ;  /* 0x000000072424723e */ /* 0x000fe200000000ff */
[----:B------:R-:W-:Y:S01]  /*5db0*/  FMUL.FTZ R25, R24, R25 ;  /* 0x0000001918197220 */ /* 0x000fe20000410000 */
[----:B------:R-:W-:Y:S01]  /*5dc0*/  LOP3.LUT R9, R9, 0x3fff, RZ, 0xc0, !PT ;  /* 0x00003fff09097812 */ /* 0x000fe200078ec0ff */
[----:B------:R-:W-:Y:S01]  /*5dd0*/  FMUL.FTZ R24, R22, R43 ;  /* 0x0000002b16187220 */ /* 0x000fe20000410000 */
[----:B------:R-:W-:Y:S01]  /*5de0*/  FFMA.FTZ R43, -R16, R16, 1 ;  /* 0x3f800000102b7423 */ /* 0x000fe20000010110 */
[----:B------:R1:W2:Y:S01]  /*5df0*/  MUFU.EX2 R22, R33 ;  /* 0x0000002100167308 */ /* 0x0002a20000000800 */
[----:B------:R-:W-:Y:S01]  /*5e00*/  LOP3.LUT R9, R9, 0x80000, RZ, 0xfc, !PT ;  /* 0x0008000009097812 */ /* 0x000fe200078efcff */
[----:B------:R-:W-:Y:S01]  /*5e10*/  STSM.16.M88.2 [R0+0x2cd00], R226 ;  /* 0x02cd00e200007844 */ /* 0x000fe20000000100 */
[----:B------:R-:W-:Y:S01]  /*5e20*/  FMUL.FTZ R46, R43, R46 ;  /* 0x0000002e2b2e7220 */ /* 0x000fe20000410000 */
[----:B------:R-:W-:Y:S01]  /*5e30*/  FMUL.FTZ R47, R32, R47 ;  /* 0x0000002f202f7220 */ /* 0x000fe20000410000 */
[----:B------:R-:W-:Y:S01]  /*5e40*/  FMUL.FTZ R48, R34, R51 ;  /* 0x0000003322307220 */ /* 0x000fe20000410000 */
[----:B------:R-:W-:Y:S01]  /*5e50*/  FMUL.FTZ R6, R6, R45 ;  /* 0x0000002d06067220 */ /* 0x000fe20000410000 */
[----:B------:R-:W-:Y:S01]  /*5e60*/  FFMA.FTZ R27, -R27, R27, 1 ;  /* 0x3f8000001b1b7423 */ /* 0x000fe2000001011b */
[----:B------:R-:W-:Y:S01]  /*5e70*/  FFMA.FTZ R28, -R28, R28, 1 ;  /* 0x3f8000001c1c7423 */ /* 0x000fe2000001011c */
[----:B-1----:R-:W-:Y:S01]  /*5e80*/  FMUL.FTZ R33, R37, R50 ;  /* 0x0000003225217220 */ /* 0x002fe20000410000 */
[----:B------:R-:W-:-:S02]  /*5e90*/  VIADD R43, R9, 0x100 ;  /* 0x00000100092b7836 */ /* 0x000fc40000000000 */
[----:B------:R-:W-:Y:S01]  /*5ea0*/  FMUL.FTZ R14, R14, R217 ;  /* 0x000000d90e0e7220 */ /* 0x000fe20000410000 */
[----:B------:R-:W-:Y:S01]  /*5eb0*/  F2FP.F16.F32.PACK_AB R44, R8, R44 ;  /* 0x0000002c082c723e */ /* 0x000fe200000000ff */
[----:B------:R-:W-:Y:S01]  /*5ec0*/  FMUL.FTZ R12, R12, R33 ;  /* 0x000000210c0c7220 */ /* 0x000fe20000410000 */
[----:B------:R-:W-:Y:S01]  /*5ed0*/  F2FP.F16.F32.PACK_AB R10, R11, R10 ;  /* 0x0000000a0b0a723e */ /* 0x000fe200000000ff */
[----:B------:R1:W3:Y:S01]  /*5ee0*/  MUFU.EX2 R33, R38 ;  /* 0x0000002600217308 */ /* 0x0002e20000000800 */
[----:B------:R-:W-:Y:S01]  /*5ef0*/  R2UR UR5, R43 ;  /* 0x000000002b0572ca */ /* 0x000fe200000e0000 */
[----:B------:R-:W-:Y:S01]  /*5f00*/  FMUL.FTZ R43, R41, R54 ;  /* 0x00000036292b7220 */ /* 0x000fe20000410000 */
[----:B------:R-:W-:Y:S01]  /*5f10*/  F2FP.F16.F32.PACK_AB R24, R24, R25 ;  /* 0x000000191818723e */ /* 0x000fe200000000ff */
[----:B------:R-:W-:Y:S01]  /*5f20*/  UMOV UR57, 0x40000040 ;  /* 0x4000004000397882 */ /* 0x000fe20000000000 */
[----:B------:R-:W-:Y:S01]  /*5f30*/  UMOV UR59, 0x40 ;  /* 0x00000040003b7882 */ /* 0x000fe20000000000 */
[----:B------:R-:W-:Y:S01]  /*5f40*/  FMUL.FTZ R20, R20, R43 ;  /* 0x0000002b14147220 */ /* 0x000fe20000410000 */
[----:B------:R-:W-:Y:S01]  /*5f50*/  FMUL.FTZ R43, R35, R218 ;  /* 0x000000da232b7220 */ /* 0x000fe20000410000 */
[----:B------:R-:W-:Y:S01]  /*5f60*/  UMOV UR15, 0x40 ;  /* 0x00000040000f7882 */ /* 0x000fe20000000000 */
[----:B-1----:R-:W-:Y:S01]  /*5f70*/  FMUL.FTZ R38, R224, R223 ;  /* 0x000000dfe0267220 */ /* 0x002fe20000410000 */
[----:B------:R-:W-:Y:S01]  /*5f80*/  UMOV UR11, 0x40 ;  /* 0x00000040000b7882 */ /* 0x000fe20000000000 */
[----:B------:R-:W-:Y:S01]  /*5f90*/  FMUL.FTZ R26, R26, R43 ;  /* 0x0000002b1a1a7220 */ /* 0x000fe20000410000 */
[----:B--2---:R-:W-:Y:S01]  /*5fa0*/  F2FP.F16.F32.PACK_AB R43, R22, R41 ;  /* 0x00000029162b723e */ /* 0x004fe200000000ff */
[----:B------:R-:W-:Y:S01]  /*5fb0*/  FMUL.FTZ R49, R31, R38 ;  /* 0x000000261f317220 */ /* 0x000fe20000410000 */
[----:B------:R-:W-:Y:S01]  /*5fc0*/  F2FP.F16.F32.PACK_AB R31, R40, R35 ;  /* 0x00000023281f723e */ /* 0x000fe200000000ff */
[----:B------:R-:W-:Y:S01]  /*5fd0*/  UMOV UR19, 0x40 ;  /* 0x0000004000137882 */ /* 0x000fe20000000000 */
[----:B------:R-:W-:Y:S01]  /*5fe0*/  UMOV UR49, 0x40000040 ;  /* 0x4000004000317882 */ /* 0x000fe20000000000 */
[----:B---3--:R-:W-:Y:S01]  /*5ff0*/  F2FP.F16.F32.PACK_AB R37, R224, R33 ;  /* 0x00000021e025723e */ /* 0x008fe200000000ff */
[----:B------:R-:W-:Y:S04]  /*6000*/  STSM.16.M88.2 [R0+0x2d500], R42 ;  /* 0x02d5002a00007844 */ /* 0x000fe80000000100 */
[----:B------:R-:W-:Y:S04]  /*6010*/  STSM.16.M88.2 [R0+0x2dd00], R30 ;  /* 0x02dd001e00007844 */ /* 0x000fe80000000100 */
[----:B------:R-:W-:Y:S01]  /*6020*/  STSM.16.M88.2 [R0+0x2e500], R36 ;  /* 0x02e5002400007844 */ /* 0x000fe20000000100 */
[----:B------:R1:W-:Y:S06]  /*6030*/  MEMBAR.ALL.CTA ;  /* 0x0000000000007992 */ /* 0x0003ec0000008000 */
[----:B-1----:R-:W1:Y:S01]  /*6040*/  FENCE.VIEW.ASYNC.S ;  /* 0x00000000000073c6 */ /* 0x002e620000000000 */
[----:B------:R-:W-:-:S02]  /*6050*/  VIADD R32, R9, 0x80 ;  /* 0x0000008009207836 */ /* 0x000fc40000000000 */
[----:B------:R-:W-:Y:S01]  /*6060*/  FMUL.FTZ R55, R22, R55 ;  /* 0x0000003716377220 */ /* 0x000fe20000410000 */
[----:B------:R-:W-:Y:S01]  /*6070*/  UMOV UR51, 0x40 ;  /* 0x0000004000337882 */ /* 0x000fe20000000000 */
[----:B------:R-:W-:Y:S01]  /*6080*/  UMOV UR55, 0x40 ;  /* 0x0000004000377882 */ /* 0x000fe20000000000 */
[----:B------:R-:W-:Y:S01]  /*6090*/  UMOV UR47, 0x40 ;  /* 0x00000040002f7882 */ /* 0x000fe20000000000 */
[----:B------:R-:W-:Y:S01]  /*60a0*/  R2UR UR4, R32 ;  /* 0x00000000200472ca */ /* 0x000fe200000e0000 */
[----:B------:R-:W-:Y:S01]  /*60b0*/  FFMA.FTZ R32, -R21, R21, 1 ;  /* 0x3f80000015207423 */ /* 0x000fe20000010115 */
[----:B------:R-:W-:Y:S01]  /*60c0*/  VIADD R21, R9, 0x180 ;  /* 0x0000018009157836 */ /* 0x000fe20000000000 */
[----:B------:R-:W-:Y:S01]  /*60d0*/  UMOV UR29, 0x40000040 ;  /* 0x40000040001d7882 */ /* 0x000fe20000000000 */
[----:B------:R-:W-:Y:S01]  /*60e0*/  IMAD R22, R4, 0x2000, R5 ;  /* 0x0000200004167824 */ /* 0x000fe200078e0205 */
[----:B------:R-:W-:Y:S01]  /*60f0*/  UMOV UR31, 0x40 ;  /* 0x00000040001f7882 */ /* 0x000fe20000000000 */
[----:B------:R-:W-:Y:S01]  /*6100*/  UMOV UR43, 0x40 ;  /* 0x00000040002b7882 */ /* 0x000fe20000000000 */
[----:B------:R-:W-:Y:S01]  /*6110*/  R2UR UR6, R21 ;  /* 0x00000000150672ca */ /* 0x000fe200000e0000 */
[----:B------:R-:W-:Y:S01]  /*6120*/  FMUL.FTZ R21, R13, R48 ;  /* 0x000000300d157220 */ /* 0x000fe20000410000 */
[----:B------:R-:W-:Y:S01]  /*6130*/  FMUL.FTZ R13, R32, R55 ;  /* 0x00000037200d7220 */ /* 0x000fe20000410000 */
[----:B------:R-:W-:Y:S01]  /*6140*/  FMUL.FTZ R32, R40, R219 ;  /* 0x000000db28207220 */ /* 0x000fe20000410000 */
[----:B------:R-:W-:Y:S01]  /*6150*/  SHF.R.U32.HI R7, RZ, 0x4, R22 ;  /* 0x00000004ff077819 */ /* 0x000fe20000011616 */
[----:B------:R-:W-:Y:S01]  /*6160*/  FMUL.FTZ R45, R33, R222 ;  /* 0x000000de212d7220 */ /* 0x000fe20000410000 */
[----:B------:R-:W-:Y:S01]  /*6170*/  UMOV UR39, 0x40 ;  /* 0x0000004000277882 */ /* 0x000fe20000000000 */
[----:B------:R-:W-:Y:S01]  /*6180*/  FMUL.FTZ R27, R27, R32 ;  /* 0x000000201b1b7220 */ /* 0x000fe20000410000 */
[----:B------:R-:W-:Y:S01]  /*6190*/  LOP3.LUT R7, R7, 0x3fff, RZ, 0xc0, !PT ;  /* 0x00003fff07077812 */ /* 0x000fe200078ec0ff */
[----:B------:R-:W-:Y:S01]  /*61a0*/  FMUL.FTZ R28, R28, R45 ;  /* 0x0000002d1c1c7220 */ /* 0x000fe20000410000 */
[----:B------:R-:W-:Y:S01]  /*61b0*/  F2FP.F16.F32.PACK_AB R45, R47, R46 ;  /* 0x0000002e2f2d723e */ /* 0x000fe200000000ff */
[----:B-1----:R-:W-:Y:S01]  /*61c0*/  BAR.SYNC.DEFER_BLOCKING 0x9, 0x100 ;  /* 0x0244000000007b1d */ /* 0x002fe20000010000 */
[----:B------:R-:W-:Y:S01]  /*61d0*/  F2FP.F16.F32.PACK_AB R11, R21, R12 ;  /* 0x0000000c150b723e */ /* 0x000fe200000000ff */
[----:B------:R-:W-:Y:S01]  /*61e0*/  VIADD R5, R9, 0x200 ;  /* 0x0000020009057836 */ /* 0x000fe20000000000 */
[----:B------:R-:W-:-:S02]  /*61f0*/  F2FP.F16.F32.PACK_AB R12, R6, R15 ;  /* 0x0000000f060c723e */ /* 0x000fc400000000ff */
[----:B------:R-:W-:Y:S02]  /*6200*/  F2FP.F16.F32.PACK_AB R13, R13, R20 ;  /* 0x000000140d0d723e */ /* 0x000fe400000000ff */
[----:B------:R-:W-:Y:S01]  /*6210*/  R2UR UR56, R7 ;  /* 0x00000000073872ca */ /* 0x000fe200000e0000 */
[----:B------:R-:W-:Y:S01]  /*6220*/  UMOV UR35, 0x40 ;  /* 0x0000004000237882 */ /* 0x000fe20000000000 */
[----:B------:R-:W-:Y:S01]  /*6230*/  F2FP.F16.F32.PACK_AB R14, R14, R23 ;  /* 0x000000170e0e723e */ /* 0x000fe200000000ff */
[----:B------:R-:W-:Y:S01]  /*6240*/  UMOV UR27, 0x40 ;  /* 0x00000040001b7882 */ /* 0x000fe20000000000 */
[----:B------:R-:W-:Y:S01]  /*6250*/  R2UR UR58, R9 ;  /* 0x00000000093a72ca */ /* 0x000fe200000e0000 */
[----:B------:R-:W-:Y:S01]  /*6260*/  UMOV UR23, 0x40 ;  /* 0x0000004000177882 */ /* 0x000fe20000000000 */
[----:B------:R-:W-:Y:S01]  /*6270*/  F2FP.F16.F32.PACK_AB R15, R27, R26 ;  /* 0x0000001a1b0f723e */ /* 0x000fe200000000ff */
[----:B------:R1:W5:Y:S01]  /*6280*/  LDL.LU R16, [R1+0x18] ;  /* 0x0000180001107983 */ /* 0x0003620000300800 */
[----:B------:R-:W-:-:S02]  /*6290*/  F2FP.F16.F32.PACK_AB R25, R49, R28 ;  /* 0x0000001c3119723e */ /* 0x000fc400000000ff */
[----:B------:R-:W-:Y:S01]  /*62a0*/  R2UR UR7, R5 ;  /* 0x00000000050772ca */ /* 0x000fe200000e0000 */
[----:B------:R-:W-:Y:S04]  /*62b0*/  STSM.16.M88.2 [R0+0x2ed00], R44 ;  /* 0x02ed002c00007844 */ /* 0x000fe80000000100 */
[----:B------:R-:W-:Y:S04]  /*62c0*/  STSM.16.M88.2 [R0+0x2f500], R10 ;  /* 0x02f5000a00007844 */ /* 0x000fe80000000100 */
[----:B------:R-:W-:Y:S04]  /*62d0*/  STSM.16.M88.2 [R0+0x2fd00], R12 ;  /* 0x02fd000c00007844 */ /* 0x000fe80000000100 */
[----:B------:R2:W-:Y:S04]  /*62e0*/  STSM.16.M88.2 [R0+0x30500], R14 ;  /* 0x0305000e00007844 */ /* 0x0005e80000000100 */
[----:B------:R3:W-:Y:S01]  /*62f0*/  STSM.16.M88.2 [R0+0x30d00], R24 ;  /* 0x030d001800007844 */ /* 0x0007e20000000100 */
[----:B------:R-:W-:Y:S01]  /*6300*/  WARPGROUP.ARRIVE ;  /* 0x00000000000079c5 */ /* 0x000fe20000000000 */
[----:B------:R-:W-:Y:S01]  /*6310*/  UMOV UR12, UR56 ;  /* 0x00000038000c7c82 */ /* 0x000fe20008000000 */
[----:B------:R-:W-:Y:S01]  /*6320*/  UMOV UR13, UR57 ;  /* 0x00000039000d7c82 */ /* 0x000fe20008000000 */
        /* <DEDUP_REMOVED lines=9> */
[----:B------:R-:W-:Y:S01]  /*63c0*/  VIADD R6, R9, 0x10 ;  /* 0x0000001009067836 */ /* 0x000fe20000000000 */
        /* <DEDUP_REMOVED lines=10> */
[----:B------:R-:W-:Y:S01]  /*6470*/  UMOV UR41, UR29 ;  /* 0x0000001d00297c82 */ /* 0x000fe20008000000 */
[----:B------:R-:W-:Y:S01]  /*6480*/  HGMMA.64x16x16.F32 R88, gdesc[UR16].tnspA.tnspB, R88 ;  /* 0x60200000105879f0 */ /* 0x000fe20008700858 */
[----:B------:R-:W-:Y:S01]  /*6490*/  VIADD R5, R7, 0x80 ;  /* 0x0000008007057836 */ /* 0x000fe20000000000 */
[----:B------:R-:W-:Y:S01]  /*64a0*/  UMOV UR37, UR29 ;  /* 0x0000001d00257c82 */ /* 0x000fe20008000000 */
[----:B------:R-:W-:Y:S01]  /*64b0*/  UMOV UR33, UR29 ;  /* 0x0000001d00217c82 */ /* 0x000fe20008000000 */
[----:B------:R-:W-:Y:S01]  /*64c0*/  UMOV UR25, UR29 ;  /* 0x0000001d00197c82 */ /* 0x000fe20008000000 */
[----:B------:R-:W-:Y:S01]  /*64d0*/  MOV R216, UR58 ;  /* 0x0000003a00d87c02 */ /* 0x000fe20008000f00 */
[----:B------:R-:W-:Y:S01]  /*64e0*/  VIADD R20, R9, 0xb0 ;  /* 0x000000b009147836 */ /* 0x000fe20000000000 */
[----:B------:R-:W-:Y:S01]  /*64f0*/  R2UR UR48, R5 ;  /* 0x00000000053072ca */ /* 0x000fe200000e0000 */
[C---:B------:R-:W-:Y:S01]  /*6500*/  VIADD R5, R9.reuse, 0x90 ;  /* 0x0000009009057836 */ /* 0x040fe20000000000 */
[----:B------:R-:W-:Y:S01]  /*6510*/  R2UR UR50, R6 ;  /* 0x00000000063272ca */ /* 0x000fe200000e0000 */
[----:B------:R-:W-:Y:S01]  /*6520*/  VIADD R6, R9, 0x110 ;  /* 0x0000011009067836 */ /* 0x000fe20000000000 */
[----:B------:R-:W-:Y:S01]  /*6530*/  MOV R217, UR59 ;  /* 0x0000003b00d97c02 */ /* 0x000fe20008000f00 */
[----:B------:R-:W4:Y:S01]  /*6540*/  LDL R234, [R1+0x4] ;  /* 0x0000040001ea7983 */ /* 0x000f220000100800 */
[----:B------:R-:W-:Y:S01]  /*6550*/  R2UR UR4, R5 ;  /* 0x00000000050472ca */ /* 0x000fe200000e0000 */
[----:B------:R-:W-:Y:S01]  /*6560*/  VIADD R5, R9, 0x190 ;  /* 0x0000019009057836 */ /* 0x000fe20000000000 */
[----:B------:R-:W-:Y:S01]  /*6570*/  R2UR UR5, R6 ;  /* 0x00000000060572ca */ /* 0x000fe200000e0000 */
[----:B------:R-:W-:Y:S01]  /*6580*/  UMOV UR6, UR18 ;  /* 0x0000001200067c82 */ /* 0x000fe20008000000 */
[----:B------:R-:W-:Y:S01]  /*6590*/  UMOV UR7, UR19 ;  /* 0x0000001300077c82 */ /* 0x000fe20008000000 */
[----:B------:R-:W-:Y:S01]  /*65a0*/  UMOV UR17, UR49 ;  /* 0x0000003100117c82 */ /* 0x000fe20008000000 */
[----:B------:R-:W-:Y:S01]  /*65b0*/  R2UR UR54, R5 ;  /* 0x00000000053672ca */ /* 0x000fe200000e0000 */
[----:B------:R-:W-:Y:S01]  /*65c0*/  VIADD R5, R9, 0x210 ;  /* 0x0000021009057836 */ /* 0x000fe20000000000 */
[----:B------:R-:W-:Y:S01]  /*65d0*/  UMOV UR16, UR48 ;  /* 0x0000003000107c82 */ /* 0x000fe20008000000 */
[----:B------:R-:W-:Y:S01]  /*65e0*/  UMOV UR19, 0x40 ;  /* 0x0000004000137882 */ /* 0x000fe20000000000 */
[----:B------:R-:W-:Y:S01]  /*65f0*/  UMOV UR52, UR48 ;  /* 0x0000003000347c82 */ /* 0x000fe20008000000 */
[----:B------:R-:W-:Y:S01]  /*6600*/  UMOV UR57, UR19 ;  /* 0x0000001300397c82 */ /* 0x000fe20008000000 */
[----:B------:R-:W-:Y:S01]  /*6610*/  R2UR UR46, R5 ;  /* 0x00000000052e72ca */ /* 0x000fe200000e0000 */
[----:B------:R-:W-:Y:S01]  /*6620*/  UMOV UR18, UR4 ;  /* 0x0000000400127c82 */ /* 0x000fe20008000000 */
[----:B------:R-:W-:Y:S01]  /*6630*/  UMOV UR44, UR48 ;  /* 0x00000030002c7c82 */ /* 0x000fe20008000000 */
[----:B------:R-:W-:Y:S01]  /*6640*/  UMOV UR56, UR18 ;  /* 0x0000001200387c82 */ /* 0x000fe20008000000 */
[----:B------:R-:W-:Y:S01]  /*6650*/  VIADD R5, R7, 0x100 ;  /* 0x0000010007057836 */ /* 0x000fe20000000000 */
[----:B------:R-:W-:Y:S01]  /*6660*/  UMOV UR12, UR14 ;  /* 0x0000000e000c7c82 */ /* 0x000fe20008000000 */
[----:B------:R-:W-:Y:S01]  /*6670*/  VIADD R6, R9, 0x20 ;  /* 0x0000002009067836 */ /* 0x000fe20000000000 */
[----:B------:R-:W-:Y:S01]  /*6680*/  MOV R8, UR56 ;  /* 0x0000003800087c02 */ /* 0x000fe20008000f00 */
[----:B--2---:R-:W-:Y:S01]  /*6690*/  VIADD R14, R7, 0x180 ;  /* 0x00000180070e7836 */ /* 0x004fe20000000000 */
[----:B------:R-:W-:Y:S01]  /*66a0*/  HGMMA.64x16x16.F32 R56, gdesc[UR48].tnspA.tnspB, R56 ;  /* 0x60200000303879f0 */ /* 0x000fe20008700838 */
[----:B------:R-:W-:Y:S01]  /*66b0*/  R2UR UR28, R5 ;  /* 0x00000000051c72ca */ /* 0x000fe200000e0000 */
[----:B------:R-:W-:Y:S01]  /*66c0*/  VIADD R5, R9, 0xa0 ;  /* 0x000000a009057836 */ /* 0x000fe20000000000 */
[----:B------:R-:W-:Y:S01]  /*66d0*/  R2UR UR30, R6 ;  /* 0x00000000061e72ca */ /* 0x000fe200000e0000 */
[----:B------:R-:W-:Y:S01]  /*66e0*/  HGMMA.64x16x16.F32 R64, gdesc[UR16].tnspA.tnspB, R64 ;  /* 0x60200000104079f0 */ /* 0x000fe20008700840 */
[----:B------:R-:W-:Y:S01]  /*66f0*/  UMOV UR16, UR48 ;  /* 0x0000003000107c82 */ /* 0x000fe20008000000 */
[----:B------:R-:W-:Y:S01]  /*6700*/  UMOV UR17, UR49 ;  /* 0x0000003100117c82 */ /* 0x000fe20008000000 */
[----:B------:R-:W-:Y:S01]  /*6710*/  UMOV UR18, UR5 ;  /* 0x0000000500127c82 */ /* 0x000fe20008000000 */
[----:B------:R-:W-:Y:S01]  /*6720*/  UMOV UR19, 0x40 ;  /* 0x0000004000137882 */ /* 0x000fe20000000000 */
[----:B------:R-:W-:Y:S01]  /*6730*/  R2UR UR42, R5 ;  /* 0x00000000052a72ca */ /* 0x000fe200000e0000 */
[----:B------:R-:W-:Y:S01]  /*6740*/  HGMMA.64x16x16.F32 R72, gdesc[UR16].tnspA.tnspB, R72 ;  /* 0x60200000104879f0 */ /* 0x000fe20008700848 */
[C---:B------:R-:W-:Y:S01]  /*6750*/  VIADD R5, R9.reuse, 0x1a0 ;  /* 0x000001a009057836 */ /* 0x040fe20000000000 */
[----:B------:R-:W-:Y:S01]  /*6760*/  UMOV UR58, UR18 ;  /* 0x00000012003a7c82 */ /* 0x000fe20008000000 */
[----:B------:R-:W-:Y:S01]  /*6770*/  VIADD R6, R9, 0x120 ;  /* 0x0000012009067836 */ /* 0x000fe20000000000 */
[----:B------:R-:W-:Y:S01]  /*6780*/  HGMMA.64x16x16.F32 R80, gdesc[UR52].tnspA.tnspB, R80 ;  /* 0x60200000345079f0 */ /* 0x000fe20008700850 */
[----:B------:R-:W-:Y:S01]  /*6790*/  UMOV UR40, UR28 ;  /* 0x0000001c00287c82 */ /* 0x000fe20008000000 */
[----:B------:R-:W-:Y:S01]  /*67a0*/  R2UR UR34, R5 ;  /* 0x00000000052272ca */ /* 0x000fe200000e0000 */
[----:B------:R-:W-:Y:S01]  /*67b0*/  VIADD R5, R9, 0x220 ;  /* 0x0000022009057836 */ /* 0x000fe20000000000 */
[----:B------:R-:W-:Y:S01]  /*67c0*/  HGMMA.64x16x16.F32 R88, gdesc[UR44].tnspA.tnspB, R88 ;  /* 0x602000002c5879f0 */ /* 0x000fe20008700858 */
[----:B------:R-:W-:Y:S01]  /*67d0*/  R2UR UR38, R6 ;  /* 0x00000000062672ca */ /* 0x000fe200000e0000 */
[----:B------:R-:W-:Y:S01]  /*67e0*/  UMOV UR36, UR28 ;  /* 0x0000001c00247c82 */ /* 0x000fe20008000000 */
[----:B------:R-:W-:Y:S01]  /*67f0*/  UMOV UR32, UR28 ;  /* 0x0000001c00207c82 */ /* 0x000fe20008000000 */
[----:B------:R-:W-:Y:S01]  /*6800*/  R2UR UR26, R5 ;  /* 0x00000000051a72ca */ /* 0x000fe200000e0000 */
[----:B------:R-:W-:Y:S01]  /*6810*/  UMOV UR24, UR28 ;  /* 0x0000001c00187c82 */ /* 0x000fe20008000000 */
[----:B------:R-:W-:Y:S01]  /*6820*/  VIADD R6, R17, 0x2ed00 ;  /* 0x0002ed0011067836 */ /* 0x000fe20000000000 */
[----:B------:R-:W-:Y:S01]  /*6830*/  MOV R219, UR58 ;  /* 0x0000003a00db7c02 */ /* 0x000fe20008000f00 */
[----:B------:R-:W-:Y:S01]  /*6840*/  IMAD R5, R4, 0x2800, R17 ;  /* 0x0000280004057824 */ /* 0x000fe200078e0211 */
[----:B------:R-:W-:Y:S01]  /*6850*/  UMOV UR58, UR6 ;  /* 0x00000006003a7c82 */ /* 0x000fe20008000000 */
[C---:B------:R-:W-:Y:S01]  /*6860*/  VIADD R15, R9.reuse, 0x30 ;  /* 0x00000030090f7836 */ /* 0x040fe20000000000 */
[----:B------:R-:W-:Y:S01]  /*6870*/  SHF.R.U32.HI R6, RZ, 0x4, R6 ;  /* 0x00000004ff067819 */ /* 0x000fe20000011606 */
[----:B------:R-:W-:Y:S01]  /*6880*/  UMOV UR52, UR8 ;  /* 0x0000000800347c82 */ /* 0x000fe20008000000 */
[----:B------:R-:W-:Y:S01]  /*6890*/  SHF.R.U32.HI R5, RZ, 0x4, R5 ;  /* 0x00000004ff057819 */ /* 0x000fe20000011605 */
[----:B------:R-:W-:Y:S01]  /*68a0*/  UMOV UR59, UR19 ;  /* 0x00000013003b7c82 */ /* 0x000fe20008000000 */
[----:B------:R-:W-:Y:S01]  /*68b0*/  LOP3.LUT R23, R6, 0x3fff, RZ, 0xc0, !PT ;  /* 0x00003fff06177812 */ /* 0x000fe200078ec0ff */
[----:B------:R-:W-:Y:S01]  /*68c0*/  UMOV UR53, UR9 ;  /* 0x0000000900357c82 */ /* 0x000fe20008000000 */
[----:B------:R-:W-:Y:S01]  /*68d0*/  MOV R10, UR58 ;  /* 0x0000003a000a7c02 */ /* 0x000fe20008000f00 */
[----:B------:R-:W-:Y:S01]  /*68e0*/  UMOV UR58, UR10 ;  /* 0x0000000a003a7c82 */ /* 0x000fe20008000000 */
[----:B------:R-:W-:Y:S01]  /*68f0*/  R2UR UR8, R14 ;  /* 0x000000000e0872ca */ /* 0x000fe200000e0000 */
[----:B------:R-:W-:Y:S01]  /*6900*/  VIADD R14, R9, 0x130 ;  /* 0x00000130090e7836 */ /* 0x000fe20000000000 */
[----:B------:R-:W-:Y:S01]  /*6910*/  R2UR UR10, R15 ;  /* 0x000000000f0a72ca */ /* 0x000fe200000e0000 */
[----:B------:R-:W-:Y:S01]  /*6920*/  VIADD R15, R9, 0x1b0 ;  /* 0x000001b0090f7836 */ /* 0x000fe20000000000 */
[----:B------:R-:W-:Y:S01]  /*6930*/  LOP3.LUT R5, R5, 0x3fff, RZ, 0xc0, !PT ;  /* 0x00003fff05057812 */ /* 0x000fe200078ec0ff */
[----:B------:R-:W-:Y:S01]  /*6940*/  VIADD R9, R9, 0x230 ;  /* 0x0000023009097836 */ /* 0x000fe20000000000 */
[----:B------:R-:W-:Y:S01]  /*6950*/  LOP3.LUT R6, R23, 0x400000, RZ, 0xfc, !PT ;  /* 0x0040000017067812 */ /* 0x000fe200078efcff */
[----:B------:R-:W-:Y:S01]  /*6960*/  UMOV UR9, 0x40000040 ;  /* 0x4000004000097882 */ /* 0x000fe20000000000 */
[----:B------:R-:W-:Y:S01]  /*6970*/  R2UR UR18, R20 ;  /* 0x00000000141272ca */ /* 0x000fe200000e0000 */
[----:B------:R-:W-:Y:S01]  /*6980*/  UMOV UR13, UR15 ;  /* 0x0000000f000d7c82 */ /* 0x000fe20008000000 */
[----:B------:R-:W-:Y:S01]  /*6990*/  R2UR UR5, R5 ;  /* 0x00000000050572ca */ /* 0x000fe200000e0000 */
[----:B------:R-:W-:Y:S01]  /*69a0*/  UMOV UR56, UR12 ;  /* 0x0000000c00387c82 */ /* 0x000fe20008000000 */
[----:B------:R-:W-:Y:S01]  /*69b0*/  R2UR UR4, R6 ;  /* 0x00000000060472ca */ /* 0x000fe200000e0000 */
[----:B------:R-:W-:Y:S01]  /*69c0*/  UMOV UR16, UR8 ;  /* 0x0000000800107c82 */ /* 0x000fe20008000000 */
[----:B------:R-:W-:Y:S01]  /*69d0*/  R2UR UR22, R14 ;  /* 0x000000000e1672ca */ /* 0x000fe200000e0000 */
[----:B------:R-:W-:Y:S01]  /*69e0*/  HGMMA.64x16x16.F32 R56, gdesc[UR28].tnspA.tnspB, R56 ;  /* 0x602000001c3879f0 */ /* 0x000fe20008700838 */
[----:B------:R-:W-:Y:S01]  /*69f0*/  R2UR UR14, R15 ;  /* 0x000000000f0e72ca */ /* 0x000fe200000e0000 */
[----:B------:R-:W-:Y:S01]  /*6a00*/  UMOV UR17, UR9 ;  /* 0x0000000900117c82 */ /* 0x000fe20008000000 */
[----:B------:R-:W-:Y:S01]  /*6a10*/  R2UR UR6, R9 ;  /* 0x00000000090672ca */ /* 0x000fe200000e0000 */
[----:B------:R-:W-:Y:S01]  /*6a20*/  HGMMA.64x16x16.F32 R64, gdesc[UR40].tnspA.tnspB, R64 ;  /* 0x60200000284079f0 */ /* 0x000fe20008700840 */
[----:B------:R-:W-:Y:S01]  /*6a30*/  MOV R218, UR59 ;  /* 0x0000003b00da7c02 */ /* 0x000fe20008000f00 */
[----:B------:R-:W-:Y:S01]  /*6a40*/  UMOV UR59, UR7 ;  /* 0x00000007003b7c82 */ /* 0x000fe20008000000 */
[----:B------:R-:W-:Y:S01]  /*6a50*/  MOV R220, UR57 ;  /* 0x0000003900dc7c02 */ /* 0x000fe20008000f00 */
[----:B------:R-:W-:Y:S01]  /*6a60*/  UMOV UR19, 0x40 ;  /* 0x0000004000137882 */ /* 0x000fe20000000000 */
[----:B------:R-:W-:Y:S01]  /*6a70*/  MOV R11, UR59 ;  /* 0x0000003b000b7c02 */ /* 0x000fe20008000f00 */
[----:B------:R-:W-:Y:S01]  /*6a80*/  HGMMA.64x16x16.F32 R72, gdesc[UR36].tnspA.tnspB, R72 ;  /* 0x60200000244879f0 */ /* 0x000fe20008700848 */
[----:B------:R-:W-:Y:S01]  /*6a90*/  UMOV UR59, UR11 ;  /* 0x0000000b003b7c82 */ /* 0x000fe20008000000 */
[----:B------:R-:W-:Y:S01]  /*6aa0*/  UMOV UR11, 0x40 ;  /* 0x00000040000b7882 */ /* 0x000fe20000000000 */
[----:B------:R-:W-:Y:S01]  /*6ab0*/  UMOV UR57, UR13 ;  /* 0x0000000d00397c82 */ /* 0x000fe20008000000 */
[----:B------:R-:W-:Y:S01]  /*6ac0*/  HGMMA.64x16x16.F32 R80, gdesc[UR32].tnspA.tnspB, R80 ;  /* 0x60200000205079f0 */ /* 0x000fe20008700850 */
[----:B------:R-:W-:Y:S01]  /*6ad0*/  MOV R221, UR58 ;  /* 0x0000003a00dd7c02 */ /* 0x000fe20008000f00 */
[----:B------:R-:W-:Y:S01]  /*6ae0*/  UMOV UR20, UR8 ;  /* 0x0000000800147c82 */ /* 0x000fe20008000000 */
[----:B------:R-:W-:Y:S01]  /*6af0*/  MOV R12, UR56 ;  /* 0x00000038000c7c02 */ /* 0x000fe20008000f00 */
        /* <DEDUP_REMOVED lines=9> */
[----:B------:R-:W-:Y:S01]  /*6b90*/  UMOV UR7, 0x40 ;  /* 0x0000004000077882 */ /* 0x000fe20000000000 */
[----:B------:R-:W-:Y:S01]  /*6ba0*/  MOV R222, UR59 ;  /* 0x0000003b00de7c02 */ /* 0x000fe20008000f00 */
[----:B------:R-:W-:Y:S01]  /*6bb0*/  UMOV UR59, 0x8 ;  /* 0x00000008003b7882 */ /* 0x000fe20000000000 */
[----:B------:R-:W-:Y:S01]  /*6bc0*/  MOV R13, UR57 ;  /* 0x00000039000d7c02 */ /* 0x000fe20008000f00 */
[----:B------:R-:W-:Y:S01]  /*6bd0*/  UMOV UR57, 0x40000040 ;  /* 0x4000004000397882 */ /* 0x000fe20000000000 */
[----:B------:R-:W-:Y:S01]  /*6be0*/  VIADD R9, R5, 0x80 ;  /* 0x0000008005097836 */ /* 0x000fe20000000000 */
[----:B------:R-:W-:Y:S01]  /*6bf0*/  UMOV UR40, UR52 ;  /* 0x0000003400287c82 */ /* 0x000fe20008000000 */
[----:B------:R-:W-:Y:S01]  /*6c00*/  VIADD R14, R6, 0x80 ;  /* 0x00000080060e7836 */ /* 0x000fe20000000000 */
[----:B------:R-:W-:Y:S01]  /*6c10*/  UMOV UR41, UR53 ;  /* 0x0000003500297c82 */ /* 0x000fe20008000000 */
[----:B------:R-:W-:Y:S01]  /*6c20*/  IMAD.U32 R20, RZ, RZ, UR58 ;  /* 0x0000003aff147e24 */ /* 0x000fe2000f8e00ff */
[----:B------:R-:W-:Y:S01]  /*6c30*/  UMOV UR29, 0x40000040 ;  /* 0x40000040001d7882 */ /* 0x000fe20000000000 */
[----:B------:R-:W-:Y:S01]  /*6c40*/  IMAD.U32 R21, RZ, RZ, UR59 ;  /* 0x0000003bff157e24 */ /* 0x000fe2000f8e00ff */
[----:B------:R-:W-:Y:S01]  /*6c50*/  UMOV UR25, UR29 ;  /* 0x0000001d00197c82 */ /* 0x000fe20008000000 */
        /* <DEDUP_REMOVED lines=10> */
[----:B--2---:R-:W2:Y:S01]  /*6d00*/  FENCE.VIEW.ASYNC.S ;  /* 0x00000000000073c6 */ /* 0x004ea20000000000 */
[----:B------:R-:W-:Y:S01]  /*6d10*/  R2UR UR4, R9 ;  /* 0x00000000090472ca */ /* 0x000fe200000e0000 */
[----:B------:R-:W-:Y:S01]  /*6d20*/  VIADD R9, R5, 0x100 ;  /* 0x0000010005097836 */ /* 0x000fe20000000000 */
[----:B------:R-:W-:Y:S01]  /*6d30*/  R2UR UR5, R14 ;  /* 0x000000000e0572ca */ /* 0x000fe200000e0000 */
[----:B--2---:R-:W-:Y:S06]  /*6d40*/  BAR.SYNC.DEFER_BLOCKING 0x9, 0x100 ;  /* 0x0244000000007b1d */ /* 0x004fec0000010000 */
[----:B---3--:R-:W-:-:S06]  /*6d50*/  WARPGROUP.ARRIVE ;  /* 0x00000000000079c5 */ /* 0x008fcc0000000000 */
        /* <DEDUP_REMOVED lines=41> */
[----:B------:R-:W-:Y:S02]  /*6ff0*/  IMAD.U32 R10, RZ, RZ, UR58 ;  /* 0x0000003aff0a7e24 */ /* 0x000fe4000f8e00ff */
[----:B------:R-:W-:Y:S01]  /*7000*/  VIADD R6, R7, 0x400 ;  /* 0x0000040007067836 */ /* 0x000fe20000000000 */
[----:B------:R-:W-:Y:S01]  /*7010*/  HGMMA.64x64x16.F32 R24, gdesc[UR56].tnspA, R24 ;  /* 0x20e00000381879f0 */ /* 0x000fe20008700818 */
[----:B------:R-:W-:Y:S01]  /*7020*/  R2UR UR56, R8 ;  /* 0x00000000083872ca */ /* 0x000fe200000e0000 */
[----:B------:R-:W-:Y:S01]  /*7030*/  VIADD R8, R5, 0x200 ;  /* 0x0000020005087836 */ /* 0x000fe20000000000 */
[----:B------:R-:W-:Y:S02]  /*7040*/  R2UR UR59, R218 ;  /* 0x00000000da3b72ca */ /* 0x000fe400000e0000 */
[----:B------:R-:W-:-:S02]  /*7050*/  R2UR UR58, R219 ;  /* 0x00000000db3a72ca */ /* 0x000fc400000e0000 */
[----:B------:R-:W-:Y:S02]  /*7060*/  R2UR UR57, R220 ;  /* 0x00000000dc3972ca */ /* 0x000fe400000e0000 */
        /* <DEDUP_REMOVED lines=43> */
[----:B----4-:R-:W-:Y:S01]  /*7320*/  LEA.HI.X.SX32 R7, R7, R234, 0x1, P1 ;  /* 0x000000ea07077211 */ /* 0x010fe200008f0eff */
        /* <DEDUP_REMOVED lines=44> */
[----:B--2---:R-:W-:Y:S01]  /*75f0*/  LOP3.LUT R24, R23, 0x80000, RZ, 0xfc, !PT ;  /* 0x0008000017187812 */ /* 0x004fe200078efcff */
        /* <DEDUP_REMOVED lines=19> */
[----:B------:R-:W-:Y:S01]  /*7730*/  UMOV UR7, 0x40 ;  /* 0x0000004000077882 */ /* 0x000fe20000000000 */
        /* <DEDUP_REMOVED lines=28> */
[C---:B------:R-:W-:Y:S01]  /*7900*/  VIADD R26, R24.reuse, 0x10 ;  /* 0x00000010181a7836 */ /* 0x040fe20000000000 */
[----:B------:R-:W-:Y:S01]  /*7910*/  UMOV UR49, UR45 ;  /* 0x0000002d00317c82 */ /* 0x000fe20008000000 */
[----:B------:R-:W-:Y:S01]  /*7920*/  UMOV UR41, UR25 ;  /* 0x0000001900297c82 */ /* 0x000fe20008000000 */
[----:B------:R-:W-:Y:S01]  /*7930*/  R2UR UR44, R25 ;  /* 0x00000000192c72ca */ /* 0x000fe200000e0000 */
[----:B------:R-:W-:Y:S01]  /*7940*/  VIADD R25, R24, 0x110 ;  /* 0x0000011018197836 */ /* 0x000fe20000000000 */
[----:B------:R-:W-:Y:S01]  /*7950*/  R2UR UR46, R26 ;  /* 0x000000001a2e72ca */ /* 0x000fe200000e0000 */
[C---:B------:R-:W-:Y:S01]  /*7960*/  VIADD R26, R24.reuse, 0x90 ;  /* 0x00000090181a7836 */ /* 0x040fe20000000000 */
[----:B------:R-:W-:Y:S01]  /*7970*/  UMOV UR37, UR25 ;  /* 0x0000001900257c82 */ /* 0x000fe20008000000 */
[----:B------:R-:W-:Y:S01]  /*7980*/  UMOV UR33, UR25 ;  /* 0x0000001900217c82 */ /* 0x000fe20008000000 */
[----:B------:R-:W-:Y:S01]  /*7990*/  R2UR UR5, R25 ;  /* 0x00000000190572ca */ /* 0x000fe200000e0000 */
[----:B------:R-:W-:Y:S01]  /*79a0*/  VIADD R25, R24, 0x190 ;  /* 0x0000019018197836 */ /* 0x000fe20000000000 */
[----:B------:R-:W-:Y:S01]  /*79b0*/  R2UR UR4, R26 ;  /* 0x000000001a0472ca */ /* 0x000fe200000e0000 */
[----:B------:R-:W-:Y:S01]  /*79c0*/  UMOV UR29, UR25 ;  /* 0x00000019001d7c82 */ /* 0x000fe20008000000 */
[----:B------:R-:W-:Y:S01]  /*79d0*/  UMOV UR15, 0x40 ;  /* 0x00000040000f7882 */ /* 0x000fe20000000000 */
[----:B------:R1:W-:Y:S01]  /*79e0*/  REDG.E.ADD.F32x4.FTZ.RN.STRONG.GPU desc[UR60][R6.64+0x1000], R32 ;  /* 0x00100020060079a6 */ /* 0x0003e2000c10f7bc */
[----:B------:R-:W-:Y:S01]  /*79f0*/  R2UR UR6, R25 ;  /* 0x00000000190672ca */ /* 0x000fe200000e0000 */
[----:B------:R-:W-:Y:S01]  /*7a00*/  VIADD R25, R24, 0x210 ;  /* 0x0000021018197836 */ /* 0x000fe20000000000 */
[----:B------:R-:W-:Y:S01]  /*7a10*/  UMOV UR8, UR44 ;  /* 0x0000002c00087c82 */ /* 0x000fe20008000000 */
[----:B------:R-:W-:Y:S01]  /*7a20*/  IMAD.U32 R220, RZ, RZ, UR10 ;  /* 0x0000000affdc7e24 */ /* 0x000fe2000f8e00ff */
[----:B------:R-:W-:Y:S01]  /*7a30*/  UMOV UR9, UR45 ;  /* 0x0000002d00097c82 */ /* 0x000fe20008000000 */
[----:B------:R-:W-:Y:S01]  /*7a40*/  IMAD.U32 R221, RZ, RZ, UR11 ;  /* 0x0000000bffdd7e24 */ /* 0x000fe2000f8e00ff */
[----:B------:R-:W-:Y:S01]  /*7a50*/  R2UR UR50, R25 ;  /* 0x00000000193272ca */ /* 0x000fe200000e0000 */
[----:B------:R-:W-:Y:S01]  /*7a60*/  UMOV UR11, 0x40 ;  /* 0x00000040000b7882 */ /* 0x000fe20000000000 */
[----:B------:R-:W-:Y:S01]  /*7a70*/  UMOV UR48, UR44 ;  /* 0x0000002c00307c82 */ /* 0x000fe20008000000 */
[----:B------:R-:W-:Y:S01]  /*7a80*/  UMOV UR10, UR4 ;  /* 0x00000004000a7c82 */ /* 0x000fe20008000000 */
[----:B------:R-:W-:Y:S01]  /*7a90*/  IMAD.U32 R223, RZ, RZ, UR11 ;  /* 0x0000000bffdf7e24 */ /* 0x000fe2000f8e00ff */
[----:B------:R1:W-:Y:S01]  /*7aa0*/  REDG.E.ADD.F32x4.FTZ.RN.STRONG.GPU desc[UR60][R6.64+0x1800], R36 ;  /* 0x00180024060079a6 */ /* 0x0003e2000c10f7bc */
        /* <DEDUP_REMOVED lines=16> */
[----:B------:R-:W-:Y:S01]  /*7bb0*/  R2UR UR24, R25 ;  /* 0x00000000191872ca */ /* 0x000fe200000e0000 */
[----:B------:R-:W-:Y:S01]  /*7bc0*/  HGMMA.64x16x16.F32 R160, gdesc[UR8].tnspA.tnspB, R160 ;  /* 0x6020000008a079f0 */ /* 0x000fe200087008a0 */
[C---:B------:R-:W-:Y:S01]  /*7bd0*/  VIADD R26, R24.reuse, 0x20 ;  /* 0x00000020181a7836 */ /* 0x040fe20000000000 */
[----:B------:R1:W-:Y:S02]  /*7be0*/  REDG.E.ADD.F32x4.FTZ.RN.STRONG.GPU desc[UR60][R6.64+0x2800], R44 ;  /* 0x0028002c060079a6 */ /* 0x0003e4000c10f7bc */
[----:B------:R-:W-:Y:S01]  /*7bf0*/  HGMMA.64x16x16.F32 R168, gdesc[UR48].tnspA.tnspB, R168 ;  /* 0x6020000030a879f0 */ /* 0x000fe200087008a8 */
[----:B------:R-:W-:Y:S01]  /*7c00*/  VIADD R25, R24, 0x120 ;  /* 0x0000012018197836 */ /* 0x000fe20000000000 */
[----:B------:R-:W-:Y:S01]  /*7c10*/  R2UR UR26, R26 ;  /* 0x000000001a1a72ca */ /* 0x000fe200000e0000 */
[----:B------:R-:W-:Y:S01]  /*7c20*/  IMAD.U32 R226, RZ, RZ, UR10 ;  /* 0x0000000affe27e24 */ /* 0x000fe2000f8e00ff */
[----:B------:R-:W-:Y:S01]  /*7c30*/  UMOV UR5, 0x40000040 ;  /* 0x4000004000057882 */ /* 0x000fe20000000000 */
[----:B------:R-:W-:Y:S01]  /*7c40*/  IMAD.U32 R227, RZ, RZ, UR11 ;  /* 0x0000000bffe37e24 */ /* 0x000fe2000f8e00ff */
[----:B------:R-:W-:Y:S01]  /*7c50*/  R2UR UR38, R25 ;  /* 0x00000000192672ca */ /* 0x000fe200000e0000 */
[C---:B------:R-:W-:Y:S01]  /*7c60*/  VIADD R25, R24.reuse, 0x1a0 ;  /* 0x000001a018197836 */ /* 0x040fe20000000000 */
[----:B------:R-:W-:Y:S01]  /*7c70*/  UMOV UR40, UR24 ;  /* 0x0000001800287c82 */ /* 0x000fe20008000000 */
[C---:B------:R-:W-:Y:S01]  /*7c80*/  VIADD R26, R24.reuse, 0xa0 ;  /* 0x000000a0181a7836 */ /* 0x040fe20000000000 */
[----:B------:R-:W-:Y:S01]  /*7c90*/  UMOV UR36, UR24 ;  /* 0x0000001800247c82 */ /* 0x000fe20008000000 */
[----:B------:R-:W-:Y:S01]  /*7ca0*/  UMOV UR32, UR24 ;  /* 0x0000001800207c82 */ /* 0x000fe20008000000 */
[----:B------:R-:W-:Y:S01]  /*7cb0*/  R2UR UR34, R25 ;  /* 0x00000000192272ca */ /* 0x000fe200000e0000 */
[----:B------:R-:W-:Y:S01]  /*7cc0*/  VIADD R25, R24, 0x220 ;  /* 0x0000022018197836 */ /* 0x000fe20000000000 */
[----:B------:R-:W-:Y:S01]  /*7cd0*/  R2UR UR42, R26 ;  /* 0x000000001a2a72ca */ /* 0x000fe200000e0000 */
[----:B------:R-:W-:Y:S01]  /*7ce0*/  UMOV UR28, UR24 ;  /* 0x00000018001c7c82 */ /* 0x000fe20008000000 */
[----:B------:R1:W-:Y:S02]  /*7cf0*/  REDG.E.ADD.F32x4.FTZ.RN.STRONG.GPU desc[UR60][R6.64+0x3000], R48 ;  /* 0x00300030060079a6 */ /* 0x0003e4000c10f7bc */
[----:B------:R-:W-:Y:S01]  /*7d00*/  R2UR UR30, R25 ;  /* 0x00000000191e72ca */ /* 0x000fe200000e0000 */
[----:B------:R-:W-:Y:S01]  /*7d10*/  HGMMA.64x16x16.F32 R136, gdesc[UR24].tnspA.tnspB, R136 ;  /* 0x60200000188879f0 */ /* 0x000fe20008700888 */
[----:B------:R-:W-:Y:S01]  /*7d20*/  VIADD R26, R24, 0x30 ;  /* 0x00000030181a7836 */ /* 0x000fe20000000000 */
[----:B------:R-:W-:Y:S01]  /*7d30*/  UMOV UR21, UR5 ;  /* 0x0000000500157c82 */ /* 0x000fe20008000000 */
[----:B------:R-:W-:-:S05]  /*7d40*/  UMOV UR17, UR5 ;  /* 0x0000000500117c82 */ /* 0x000fca0008000000 */
[----:B------:R-:W-:Y:S01]  /*7d50*/  HGMMA.64x16x16.F32 R144, gdesc[UR40].tnspA.tnspB, R144 ;  /* 0x60200000289079f0 */ /* 0x000fe20008700890 */
[----:B------:R-:W-:Y:S01]  /*7d60*/  UMOV UR13, UR5 ;  /* 0x00000005000d7c82 */ /* 0x000fe20008000000 */
[----:B------:R-:W-:Y:S01]  /*7d70*/  UMOV UR9, UR5 ;  /* 0x0000000500097c82 */ /* 0x000fe20008000000 */
[----:B------:R-:W-:Y:S01]  /*7d80*/  UMOV UR11, 0x40 ;  /* 0x00000040000b7882 */ /* 0x000fe20000000000 */
[----:B------:R1:W-:Y:S01]  /*7d90*/  REDG.E.ADD.F32x4.FTZ.RN.STRONG.GPU desc[UR60][R6.64+0x3800], R52 ;  /* 0x00380034060079a6 */ /* 0x0003e2000c10f7bc */
[----:B------:R-:W-:Y:S01]  /*7da0*/  VIADD R25, R234, 0x180 ;  /* 0x00000180ea197836 */ /* 0x000fe20000000000 */
[----:B------:R-:W-:Y:S01]  /*7db0*/  HGMMA.64x16x16.F32 R152, gdesc[UR36].tnspA.tnspB, R152 ;  /* 0x60200000249879f0 */ /* 0x000fe20008700898 */
[----:B------:R-:W-:Y:S01]  /*7dc0*/  R2UR UR6, R26 ;  /* 0x000000001a0672ca */ /* 0x000fe200000e0000 */
[C---:B------:R-:W-:Y:S02]  /*7dd0*/  VIADD R26, R24.reuse, 0xb0 ;  /* 0x000000b0181a7836 */ /* 0x040fe40000000000 */
[----:B------:R-:W-:Y:S01]  /*7de0*/  R2UR UR4, R25 ;  /* 0x00000000190472ca */ /* 0x000fe200000e0000 */
[----:B------:R-:W-:Y:S01]  /*7df0*/  VIADD R25, R24, 0x130 ;  /* 0x0000013018197836 */ /* 0x000fe20000000000 */
[----:B------:R-:W-:Y:S01]  /*7e00*/  HGMMA.64x16x16.F32 R160, gdesc[UR32].tnspA.tnspB, R160 ;  /* 0x6020000020a079f0 */ /* 0x000fe200087008a0 */
[----:B------:R-:W-:Y:S01]  /*7e10*/  R2UR UR22, R26 ;  /* 0x000000001a1672ca */ /* 0x000fe200000e0000 */
[----:B------:R-:W-:-:S02]  /*7e20*/  IMAD.U32 R22, RZ, RZ, UR58 ;  /* 0x0000003aff167e24 */ /* 0x000fc4000f8e00ff */
[----:B------:R-:W-:Y:S01]  /*7e30*/  R2UR UR18, R25 ;  /* 0x00000000191272ca */ /* 0x000fe200000e0000 */
[----:B------:R-:W-:Y:S01]  /*7e40*/  HGMMA.64x16x16.F32 R168, gdesc[UR28].tnspA.tnspB, R168 ;  /* 0x602000001ca879f0 */ /* 0x000fe200087008a8 */
[C---:B------:R-:W-:Y:S02]  /*7e50*/  VIADD R25, R24.reuse, 0x1b0 ;  /* 0x000001b018197836 */ /* 0x040fe40000000000 */
[----:B------:R-:W-:Y:S02]  /*7e60*/  VIADD R24, R24, 0x230 ;  /* 0x0000023018187836 */ /* 0x000fe40000000000 */
        /* <DEDUP_REMOVED lines=15> */
.L_x_812:
        /* <DEDUP_REMOVED lines=111> */
.L_x_813:
[----:B------:R-:W2:Y:S01]  /*8650*/  LDL R5, [R1+0x8] ;  /* 0x0000080001057983 */ /* 0x000ea20000100800 */
[----:B------:R-:W-:Y:S01]  /*8660*/  VIADD R3, R3, 0x1 ;  /* 0x0000000103037836 */ /* 0x000fe20000000000 */
[----:B------:R-:W-:Y:S01]  /*8670*/  LOP3.LUT R18, R18, 0x1, RZ, 0x3c, !PT ;  /* 0x0000000112127812 */ /* 0x000fe200078e3cff */
[----:B------:R-:W-:Y:S02]  /*8680*/  VIADD R2, R2, 0x1 ;  /* 0x0000000102027836 */ /* 0x000fe40000000000 */
[----:B-----5:R-:W-:-:S03]  /*8690*/  VIADD R16, R16, 0x31820 ;  /* 0x0003182010107836 */ /* 0x020fc60000000000 */
[C---:B------:R-:W-:Y:S02]  /*86a0*/  ISETP.NE.AND P0, PT, R2.reuse, 0x2, PT ;  /* 0x000000020200780c */ /* 0x040fe40003f05270 */
[----:B------:R-:W-:Y:S02]  /*86b0*/  PRMT R16, RZ, 0x654, R16 ;  /* 0x00000654ff107816 */ /* 0x000fe40000000010 */
[----:B------:R-:W-:Y:S02]  /*86c0*/  SEL R2, R2, RZ, P0 ;  /* 0x000000ff02027207 */ /* 0x000fe40000000000 */
[----:B------:R1:W-:Y:S01]  /*86d0*/  SYNCS.ARRIVE.TRANS64.RED.A1T0 RZ, [R16+URZ], RZ ;  /* 0x000000ff10ff79a7 */ /* 0x0003e2000810043f */
[----:B--2---:R-:W-:Y:S02]  /*86e0*/  R2UR UR4, R5 ;  /* 0x00000000050472ca */ /* 0x004fe400000e0000 */
[----:B------:R-:W-:-:S04]  /*86f0*/  SEL R5, RZ, 0x1, P0 ;  /* 0x00000001ff057807 */ /* 0x000fc80000000000 */
[----:B------:R-:W-:-:S07]  /*8700*/  LOP3.LUT R228, R228, R5, RZ, 0x3c, !PT ;  /* 0x00000005e4e47212 */ /* 0x000fce00078e3cff */
[----:B------:R-:W-:-:S13]  /*8710*/  ISETP.GE.AND P1, PT, R3, UR4, PT ;  /* 0x0000000403007c0c */ /* 0x000fda000bf26270 */
[----:B-1----:R-:W-:Y:S05]  /*8720*/  @!P1 BRA `(.L_x_814) ;  /* 0xffffff9000789947 */ /* 0x002fea000383ffff */
        /* <DEDUP_REMOVED lines=82> */
.L_x_801:
[----:B------:R-:W-:Y:S05]  /*8c50*/  @P0 BRA `(.L_x_800) ;  /* 0x0000002400400947 */ /* 0x000fea0003800000 */
[----:B------:R-:W2:Y:S01]  /*8c60*/  LDL.LU R3, [R1+0x10] ;  /* 0x0000100001037983 */ /* 0x000ea20000300800 */
[----:B------:R-:W3:Y:S01]  /*8c70*/  S2R R4, SR_TID.X ;  /* 0x0000000000047919 */ /* 0x000ee20000002100 */
[----:B------:R-:W4:Y:S01]  /*8c80*/  S2UR UR5, SR_CgaCtaId ;  /* 0x00000000000579c3 */ /* 0x000f220000008800 */
[----:B------:R-:W-:Y:S01]  /*8c90*/  ULDC UR4, c[0x0][0x850] ;  /* 0x0002140000047ab9 */ /* 0x000fe20000000800 */
[----:B------:R-:W-:Y:S01]  /*8ca0*/  ULDC.64 UR12, c[0x0][0x818] ;  /* 0x00020600000c7ab9 */ /* 0x000fe20000000a00 */
[----:B-1----:R-:W5:Y:S01]  /*8cb0*/  LDL.LU R2, [R1+0xc] ;  /* 0x00000c0001027983 */ /* 0x002f620000300800 */
[----:B------:R-:W-:-:S03]  /*8cc0*/  ULDC.64 UR14, c[0x0][0x848] ;  /* 0x00021200000e7ab9 */ /* 0x000fc60000000a00 */
[----:B------:R-:W5:Y:S01]  /*8cd0*/  LDL.LU R0, [R1+0x14] ;  /* 0x0000140001007983 */ /* 0x000f620000300800 */
[----:B------:R-:W-:Y:S01]  /*8ce0*/  UISETP.NE.AND UP0, UPT, UR4, 0x1, UPT ;  /* 0x000000010400788c */ /* 0x000fe2000bf05270 */
[----:B------:R-:W-:Y:S02]  /*8cf0*/  BSSY B1, `(.L_x_815) ;  /* 0x0000057000017945 */ /* 0x000fe40003800000 */
[----:B------:R-:W-:-:S08]  /*8d00*/  UMOV UR4, 0x400 ;  /* 0x0000040000047882 */ /* 0x000fd00000000000 */
[----:B------:R-:W-:Y:S01]  /*8d10*/  @UP0 ULDC UR6, c[0x0][0x854] ;  /* 0x0002150000060ab9 */ /* 0x000fe20000000800 */
[----:B----4-:R-:W-:-:S03]  /*8d20*/  ULEA UR4, UR5, UR4, 0x18 ;  /* 0x0000000405047291 */ /* 0x010fc6000f8ec03f */
[----:B------:R-:W-:Y:S01]  /*8d30*/  @UP0 ULDC UR5, c[0x0][0x858] ;  /* 0x0002160000050ab9 */ /* 0x000fe20000000800 */
[----:B------:R-:W-:Y:S01]  /*8d40*/  BAR.SYNC.DEFER_BLOCKING 0x1, 0x100 ;  /* 0x0044000000007b1d */ /* 0x000fe20000010000 */
[----:B--2---:R-:W-:Y:S01]  /*8d50*/  R2UR UR8, R3 ;  /* 0x00000000030872ca */ /* 0x004fe200000e0000 */
[----:B---3--:R-:W-:-:S05]  /*8d60*/  VIADD R3, R4, 0xffffff80 ;  /* 0xffffff8004037836 */ /* 0x008fca0000000000 */
[----:B------:R-:W-:Y:S02]  /*8d70*/  ISETP.NE.AND P0, PT, R3, RZ, PT ;  /* 0x000000ff0300720c */ /* 0x000fe40003f05270 */
[----:B-----5:R-:W-:Y:S02]  /*8d80*/  R2UR UR11, R2 ;  /* 0x00000000020b72ca */ /* 0x020fe400000e0000 */
[----:B------:R-:W-:-:S03]  /*8d90*/  R2UR UR17, R0 ;  /* 0x00000000001172ca */ /* 0x000fc600000e0000 */
[----:B------:R-:W-:Y:S01]  /*8da0*/  UIMAD UR8, UR8, 0x5000, URZ ;  /* 0x00005000080878a4 */ /* 0x000fe2000f8e023f */
[----:B------:R-:W-:-:S03]  /*8db0*/  SHF.R.S32.HI R0, RZ, 0x1f, R3 ;  /* 0x0000001fff007819 */ /* 0x000fc60000011403 */
[----:B------:R-:W-:Y:S01]  /*8dc0*/  USHF.R.S32.HI UR9, URZ, 0x1f, UR8 ;  /* 0x0000001f3f097899 */ /* 0x000fe20008011408 */
[----:B------:R-:W-:-:S03]  /*8dd0*/  LEA.HI R2, R0, R3, RZ, 0x7 ;  /* 0x0000000300027211 */ /* 0x000fc600078f38ff */
[----:B------:R-:W-:Y:S01]  /*8de0*/  UIMAD.WIDE.U32 UR6, UR11, UR6, URZ ;  /* 0x000000060b0672a5 */ /* 0x000fe2000f8e003f */
[----:B------:R-:W-:Y:S02]  /*8df0*/  LOP3.LUT R0, R2, 0x3fffff80, RZ, 0xc0, !PT ;  /* 0x3fffff8002007812 */ /* 0x000fe400078ec0ff */
[----:B------:R-:W-:Y:S01]  /*8e00*/  SHF.R.S32.HI R5, RZ, 0x7, R2 ;  /* 0x00000007ff057819 */ /* 0x000fe20000011402 */
[----:B------:R-:W-:Y:S02]  /*8e10*/  @UP0 USHF.R.U32.HI UR11, URZ, UR5, UR7 ;  /* 0x000000053f0b0299 */ /* 0x000fe40008011607 */
[----:B------:R-:W-:Y:S01]  /*8e20*/  IMAD.IADD R0, R3, 0x1, -R0 ;  /* 0x0000000103007824 */ /* 0x000fe200078e0a00 */
[----:B------:R-:W-:Y:S02]  /*8e30*/  USHF.R.S32.HI UR16, URZ, 0x1f, UR17 ;  /* 0x0000001f3f107899 */ /* 0x000fe40008011411 */
[----:B------:R-:W-:Y:S01]  /*8e40*/  USHF.R.S32.HI UR5, URZ, 0x1f, UR11 ;  /* 0x0000001f3f057899 */ /* 0x000fe2000801140b */
[----:B------:R-:W-:Y:S01]  /*8e50*/  IMAD R0, R5, 0xa00, R0 ;  /* 0x00000a0005007824 */ /* 0x000fe200078e0200 */
[----:B------:R-:W-:-:S02]  /*8e60*/  UIMAD.WIDE.U32 UR6, UR11, UR12, UR8 ;  /* 0x0000000c0b0672a5 */ /* 0x000fc4000f8e0008 */
[----:B------:R-:W-:Y:S01]  /*8e70*/  IMAD.U32 R2, RZ, RZ, UR11 ;  /* 0x0000000bff027e24 */ /* 0x000fe2000f8e00ff */
[----:B------:R-:W-:Y:S01]  /*8e80*/  UIMAD UR10, UR5, UR12, URZ ;  /* 0x0000000c050a72a4 */ /* 0x000fe2000f8e023f */
[----:B------:R-:W-:-:S03]  /*8e90*/  IMAD.SHL.U32 R0, R0, 0x4, RZ ;  /* 0x0000000400007824 */ /* 0x000fc600078e00ff */
[----:B------:R-:W-:Y:S01]  /*8ea0*/  UIMAD UR10, UR11, UR13, UR10 ;  /* 0x0000000d0b0a72a4 */ /* 0x000fe2000f8e020a */
[----:B------:R1:W-:Y:S01]  /*8eb0*/  STL [R1+0xc], R2 ;  /* 0x00000c0201007387 */ /* 0x0003e20000100800 */
[----:B------:R-:W-:Y:S01]  /*8ec0*/  LEA R0, R0, UR4, 0x2 ;  /* 0x0000000400007c11 */ /* 0x000fe2000f8e10ff */
[----:B------:R-:W-:Y:S01]  /*8ed0*/  ULDC.64 UR12, c[0x0][0x840] ;  /* 0x00021000000c7ab9 */ /* 0x000fe20000000a00 */
[----:B------:R-:W-:Y:S02]  /*8ee0*/  UIADD3 UR7, UR7, UR10, URZ ;  /* 0x0000000a07077290 */ /* 0x000fe4000fffe03f */
[----:B------:R-:W-:Y:S01]  /*8ef0*/  UIMAD UR5, UR5, UR12, URZ ;  /* 0x0000000c050572a4 */ /* 0x000fe2000f8e023f */
[----:B------:R1:W-:Y:S01]  /*8f00*/  STS.128 [R0], R56 ;  /* 0x0000003800007388 */ /* 0x0003e20000000c00 */
[----:B------:R-:W-:Y:S02]  /*8f10*/  UIMAD.WIDE.U32 UR8, UR11, UR12, UR8 ;  /* 0x0000000c0b0872a5 */ /* 0x000fe4000f8e0008 */
[----:B------:R-:W-:Y:S01]  /*8f20*/  UIMAD UR11, UR11, UR13, UR5 ;  /* 0x0000000d0b0b72a4 */ /* 0x000fe2000f8e0205 */
[----:B------:R1:W-:Y:S01]  /*8f30*/  STS.128 [R0+0x800], R60 ;  /* 0x0008003c00007388 */ /* 0x0003e20000000c00 */
[----:B------:R-:W-:Y:S01]  /*8f40*/  UIMAD UR10, UR16, UR14, URZ ;  /* 0x0000000e100a72a4 */ /* 0x000fe2000f8e023f */
[----:B------:R-:W-:-:S02]  /*8f50*/  ULDC.64 UR12, c[0x0][0x820] ;  /* 0x00020800000c7ab9 */ /* 0x000fc40000000a00 */
        /* <DEDUP_REMOVED lines=33> */
[----:B--2---:R-:W2:Y:S02]  /*9170*/  FENCE.VIEW.ASYNC.S ;  /* 0x00000000000073c6 */ /* 0x004ea40000000000 */
[----:B--2---:R-:W-:Y:S06]  /*9180*/  BAR.SYNC.DEFER_BLOCKING 0x1, 0x100 ;  /* 0x0044000000007b1d */ /* 0x004fec0000010000 */
[----:B------:R-:W-:Y:S05]  /*9190*/  @P0 BRA `(.L_x_816) ;  /* 0x0000000000300947 */ /* 0x000fea0003800000 */
[----:B------:R-:W-:Y:S01]  /*91a0*/  PLOP3.LUT P0, PT, PT, PT, PT, 0x80, 0x0 ;  /* 0x000000000000781c */ /* 0x000fe20003f0f070 */
[----:B------:R-:W-:Y:S01]  /*91b0*/  UMOV UR5, 0x1400 ;  /* 0x0000140000057882 */ /* 0x000fe20000000000 */
[----:B------:R-:W-:Y:S01]  /*91c0*/  UMOV UR8, 0x0 ;  /* 0x0000000000087882 */ /* 0x000fe20000000000 */
[----:B------:R-:W-:Y:S01]  /*91d0*/  UMOV UR9, 0x14f00000 ;  /* 0x14f0000000097882 */ /* 0x000fe20000000000 */
[----:B------:R-:W-:-:S09]  /*91e0*/  UMOV UR6, UR14 ;  /* 0x0000000e00067c82 */ /* 0x000fd20008000000 */
.L_x_817:
[----:B------:R-:W-:Y:S01]  /*91f0*/  @P0 ELECT P1, URZ, PT ;  /* 0x00000000003f082f */ /* 0x000fe20003820000 */
[----:B------:R2:W-:-:S12]  /*9200*/  UBLKRED.G.S.ADD.F32.RN [UR6], [UR4], UR5, desc[UR8] ;  /* 0x00000806040073bb */ /* 0x0005d800080a1405 */
[----:B------:R-:W-:Y:S02]  /*9210*/  @P1 PLOP3.LUT P0, PT, P1, PT, PT, 0x8, 0x0 ;  /* 0x000000000000181c */ /* 0x000fe40000f0e170 */
[----:B------:R-:W-:-:S11]  /*9220*/  PLOP3.LUT P1, PT, PT, PT, PT, 0x8, 0x0 ;  /* 0x000000000000781c */ /* 0x000fd60003f2e170 */
[----:B--2---:R-:W-:Y:S05]  /*9230*/  @P0 BRA.U.ANY `(.L_x_817) ;  /* 0xfffffffd00ec0947 */ /* 0x004fea000393ffff */
[----:B------:R0:W-:Y:S01]  /*9240*/  UTMACMDFLUSH ;  /* 0x00000000000079b7 */ /* 0x0001e20000000000 */
[----:B------:R-:W-:-:S04]  /*9250*/  DEPBAR.LE SB0, 0x0 ;  /* 0x000080000000791a */ /* 0x000fc80000000000 */
.L_x_816:
[----:B------:R-:W-:Y:S05]  /*9260*/  BSYNC B1 ;  /* 0x0000000000017941 */ /* 0x000fea0003800000 */
.L_x_815:
        /* <DEDUP_REMOVED lines=32> */
.L_x_818:
        /* <DEDUP_REMOVED lines=8> */
.L_x_796:
[----:B------:R-:W-:-:S08]  /*94f0*/  NOP ;  /* 0x0000000000007918 */ /* 0x000fd00000000000 */
[----:B------:R-:W1:-:S00]  /*9500*/  USETMAXREG.DEALLOC.CTAPOOL 0x18 ;  /* 0x00000018000079c8 */ /* 0x000e4000080e0500 */
[----:B-1----:R-:W-:-:S06]  /*9510*/  LOP3.LUT R2, R2, 0x3, RZ, 0xc0, !PT ;  /* 0x0000000302027812 */ /* 0x002fcc00078ec0ff */
        /* <DEDUP_REMOVED lines=24> */
.L_x_819:
[----:B------:R-:W-:Y:S01]  /*96a0*/  ULDC UR8, c[0x0][0x8cc] ;  /* 0x0002330000087ab9 */ /* 0x000fe20000000800 */
[----:B------:R-:W-:Y:S01]  /*96b0*/  UMOV UR11, UR7 ;  /* 0x00000007000b7c82 */ /* 0x000fe20008000000 */
[----:B------:R-:W-:-:S11]  /*96c0*/  UISETP.NE.AND UP0, UPT, UR8, 0x1, UPT ;  /* 0x000000010800788c */ /* 0x000fd6000bf05270 */
[----:B------:R-:W-:Y:S02]  /*96d0*/  @UP0 ULDC.64 UR12, c[0x0][0x8d0] ;  /* 0x00023400000c0ab9 */ /* 0x000fe40000000a00 */
[----:B------:R-:W-:-:S04]  /*96e0*/  UIMAD.WIDE.U32 UR4, UR7, UR12, URZ ;  /* 0x0000000c070472a5 */ /* 0x000fc8000f8e003f */
[----:B------:R-:W-:-:S04]  /*96f0*/  @UP0 USHF.R.U32.HI UR11, URZ, UR13, UR5 ;  /* 0x0000000d3f0b0299 */ /* 0x000fc80008011605 */
[----:B------:R-:W-:-:S12]  /*9700*/  UIMAD UR4, UR11, UR8, URZ ;  /* 0x000000080b0472a4 */ /* 0x000fd8000f8e023f */
.L_x_820:
        /* <DEDUP_REMOVED lines=38> */
[----:B------:R-:W-:Y:S01]  /*9970*/  IMAD.MOV.U32 R17, RZ, RZ, RZ ;  /* 0x000000ffff117224 */ /* 0x000fe200078e00ff */
[----:B------:R-:W-:Y:S02]  /*9980*/  SHF.R.S32.HI R5, RZ, 0x1f, R5 ;  /* 0x0000001fff057819 */ /* 0x000fe40000011405 */
[----:B------:R-:W-:Y:S01]  /*9990*/  ELECT P0, URZ, PT ;  /* 0x00000000003f782f */ /* 0x000fe20003800000 */
[----:B------:R-:W2:Y:S01]  /*99a0*/  LDC.64 R6, c[0x0][0x730] ;  /* 0x0001cc00ff067b82 */ /* 0x000ea20000000a00 */
[----:B------:R-:W-:Y:S01]  /*99b0*/  SHF.R.S32.HI R15, RZ, 0x1f, R15 ;  /* 0x0000001fff0f7819 */ /* 0x000fe2000001140f */
[----:B------:R-:W-:-:S04]  /*99c0*/  UMOV UR12, UR20 ;  /* 0x00000014000c7c82 */ /* 0x000fc80008000000 */
        /* <DEDUP_REMOVED lines=30> */
.L_x_837:
        /* <DEDUP_REMOVED lines=10> */
.L_x_823:
        /* <DEDUP_REMOVED lines=125> */
.L_x_829:
[----:B------:R-:W-:-:S04]  /*a420*/  SHF.L.U32 R10, R15, 0x1f, RZ ;  /* 0x0000001f0f0a7819 */ /* 0x000fc800000006ff */
[----:B------:R-:W1:Y:S02]  /*a430*/  SYNCS.PHASECHK.TRANS64.TRYWAIT P1, [R7+URZ+0x31838], R10 ;  /* 0x0318380a070075a7 */ /* 0x000e64000802017f */
[----:B-1---5:R-:W-:Y:S05]  /*a440*/  @!P1 BRA `(.L_x_825) ;  /* 0x0000000c009c9947 */ /* 0x022fea0003800000 */
.L_x_838:
[----:B------:R-:W-:Y:S05]  /*a450*/  @P0 BRA `(.L_x_826) ;  /* 0x0000000000140947 */ /* 0x000fea0003800000 */
[----:B------:R-:W-:Y:S01]  /*a460*/  ISETP.NE.AND P1, PT, R17, RZ, PT ;  /* 0x000000ff1100720c */ /* 0x000fe20003f25270 */
[----:B-1----:R-:W-:-:S04]  /*a470*/  IMAD.MOV.U32 R10, RZ, RZ, 0x8100 ;  /* 0x00008100ff0a7424 */ /* 0x002fc800078e00ff */
[----:B------:R2:W-:Y:S08]  /*a480*/  SYNCS.ARRIVE.TRANS64 RZ, [R7+URZ+0x31830], R10 ;  /* 0x0318300a07ff79a7 */ /* 0x0005f0000800003f */
[----:B------:R-:W-:Y:S05]  /*a490*/  @!P1 BRA `(.L_x_826) ;  /* 0x0000000000049947 */ /* 0x000fea0003800000 */
[----:B------:R-:W-:Y:S01]  /*a4a0*/  BPT.TRAP 0x1 ;  /* 0x000000040000795c */ /* 0x000fe20000300000 */
.L_x_826:
        /* <DEDUP_REMOVED lines=51> */
.L_x_840:
[----:B------:R-:W-:Y:S01]  /*a7e0*/  LOP3.LUT R15, R15, 0x1, RZ, 0x3c, !PT ;  /* 0x000000010f0f7812 */ /* 0x000fe200078e3cff */
[----:B------:R-:W-:Y:S06]  /*a7f0*/  @P2 BRA `(.L_x_828) ;  /* 0x0000000000142947 */ /* 0x000fec0003800000 */
[----:B------:R-:W-:Y:S01]  /*a800*/  ISETP.NE.AND P1, PT, R17, RZ, PT ;  /* 0x000000ff1100720c */ /* 0x000fe20003f25270 */
[----:B-1----:R-:W-:-:S04]  /*a810*/  IMAD.MOV.U32 R20, RZ, RZ, 0x8100 ;  /* 0x00008100ff147424 */ /* 0x002fc800078e00ff */
[----:B------:R2:W-:Y:S08]  /*a820*/  SYNCS.ARRIVE.TRANS64 RZ, [R19+URZ+0x31810], R20 ;  /* 0x0318101413ff79a7 */ /* 0x0005f0000800003f */
[----:B------:R-:W-:Y:S05]  /*a830*/  @!P1 BRA `(.L_x_828) ;  /* 0x0000000000049947 */ /* 0x000fea0003800000 */
[----:B------:R-:W-:Y:S01]  /*a840*/  BPT.TRAP 0x1 ;  /* 0x000000040000795c */ /* 0x000fe20000300000 */
.L_x_828:
        /* <DEDUP_REMOVED lines=52> */
.L_x_824:
[----:B------:R-:W-:-:S04]  /*ab90*/  SHF.L.U32 R4, R15, 0x1f, RZ ;  /* 0x0000001f0f047819 */ /* 0x000fc800000006ff */
[----:B------:R-:W1:Y:S02]  /*aba0*/  SYNCS.PHASECHK.TRANS64.TRYWAIT P1, [R7+URZ+0x31838], R4 ;  /* 0x03183804070075a7 */ /* 0x000e64000802017f */
[----:B-1----:R-:W-:Y:S05]  /*abb0*/  @!P1 BRA `(.L_x_830) ;  /* 0x0000000400ec9947 */ /* 0x002fea0003800000 */
.L_x_841:
[----:B------:R-:W-:Y:S05]  /*abc0*/  @P0 BRA `(.L_x_831) ;  /* 0x0000000000180947 */ /* 0x000fea0003800000 */
[----:B------:R-:W2:Y:S01]  /*abd0*/  S2R R5, SR_TID.X ;  /* 0x0000000000057919 */ /* 0x000ea20000002100 */
[----:B-1----:R-:W-:-:S04]  /*abe0*/  IMAD.MOV.U32 R4, RZ, RZ, 0x8100 ;  /* 0x00008100ff047424 */ /* 0x002fc800078e00ff */
[----:B------:R3:W-:Y:S01]  /*abf0*/  SYNCS.ARRIVE.TRANS64 RZ, [R7+URZ+0x31830], R4 ;  /* 0x0318300407ff79a7 */ /* 0x0007e2000800003f */
[----:B--2---:R-:W-:-:S13]  /*ac00*/  LOP3.LUT P0, RZ, R5, 0x1f, RZ, 0xc0, !PT ;  /* 0x0000001f05ff7812 */ /* 0x004fda000780c0ff */
[----:B---3--:R-:W-:Y:S05]  /*ac10*/  @!P0 BRA `(.L_x_831) ;  /* 0x0000000000048947 */ /* 0x008fea0003800000 */
[----:B------:R-:W-:Y:S01]  /*ac20*/  BPT.TRAP 0x1 ;  /* 0x000000040000795c */ /* 0x000fe20000300000 */
.L_x_831:
        /* <DEDUP_REMOVED lines=14> */
[----:B------:R-:W-:Y:S01]  /*ad10*/  LOP3.LUT R15, R15, 0x1, RZ, 0x3c, !PT ;  /* 0x000000010f0f7812 */ /* 0x000fe200078e3cff */
[----:B------:R-:W-:-:S02]  /*ad20*/  UIADD3 UR40, UR8, 0x24100, URZ ;  /* 0x0002410008287890 */ /* 0x000fc4000fffe03f */
        /* <DEDUP_REMOVED lines=36> */
.L_x_821:
[----:B------:R-:W-:Y:S05]  /*af70*/  WARPSYNC.ALL ;  /* 0x0000000000007948 */ /* 0x000fea0003800000 */
[----:B------:R-:W-:-:S13]  /*af80*/  ELECT P0, URZ, PT ;  /* 0x00000000003f782f */ /* 0x000fda0003800000 */
[----:B------:R-:W-:Y:S05]  /*af90*/  @!P0 BRA `(.L_x_800) ;  /* 0x0000000000708947 */ /* 0x000fea0003800000 */
[----:B------:R-:W-:-:S04]  /*afa0*/  LOP3.LUT R0, R0, 0x2, RZ, 0xfc, !PT ;  /* 0x0000000200007812 */ /* 0x000fc800078efcff */
[----:B------:R-:W-:-:S13]  /*afb0*/  ISETP.NE.AND P1, PT, R0, 0x3, PT ;  /* 0x000000030000780c */ /* 0x000fda0003f25270 */
[----:B------:R-:W-:Y:S05]  /*afc0*/  @!P1 BRA `(.L_x_832) ;  /* 0x0000000000049947 */ /* 0x000fea0003800000 */
[----:B------:R-:W-:Y:S01]  /*afd0*/  BPT.TRAP 0x1 ;  /* 0x000000040000795c */ /* 0x000fe20000300000 */
.L_x_832:
        /* <DEDUP_REMOVED lines=8> */
.L_x_842:
        /* <DEDUP_REMOVED lines=9> */
.L_x_843:
[----:B------:R-:W-:Y:S05]  /*b0f0*/  @!P1 BRA `(.L_x_835) ;  /* 0x0000000000049947 */ /* 0x000fea0003800000 */
[----:B------:R-:W-:Y:S01]  /*b100*/  BPT.TRAP 0x1 ;  /* 0x000000040000795c */ /* 0x000fe20000300000 */
.L_x_835:
[----:B------:R-:W-:-:S07]  /*b110*/  SHF.L.U32 R15, R15, 0x1f, RZ ;  /* 0x0000001f0f0f7819 */ /* 0x000fce00000006ff */
.L_x_836:
[----:B--2---:R2:W3:Y:S02]  /*b120*/  SYNCS.PHASECHK.TRANS64.TRYWAIT P0, [R4+URZ+0x31838], R15 ;  /* 0x0318380f040075a7 */ /* 0x0044e4000800017f */
[----:B---3--:R-:W-:Y:S05]  /*b130*/  @!P0 NANOSLEEP.SYNCS 0x989680 ;  /* 0x009896800000895d */ /* 0x008fea0003900000 */
[----:B------:R-:W3:Y:S02]  /*b140*/  @!P0 SYNCS.PHASECHK.TRANS64 P0, [R4+URZ+0x31838], R15 ;  /* 0x0318380f040085a7 */ /* 0x000ee4000800007f */
[----:B---3--:R-:W-:Y:S05]  /*b150*/  @!P0 BRA `(.L_x_836) ;  /* 0xfffffffc00f08947 */ /* 0x008fea000383ffff */
.L_x_800:
[----:B------:R-:W-:Y:S05]  /*b160*/  BSYNC B0 ;  /* 0x0000000000007941 */ /* 0x000fea0003800000 */
.L_x_795:
[----:B------:R-:W-:Y:S05]  /*b170*/  EXIT ;  /* 0x000000000000794d */ /* 0x000fea0003800000 */
.L_x_803:
[----:B-1----:R1:W2:Y:S02]  /*b180*/  SYNCS.PHASECHK.TRANS64.TRYWAIT P0, [R17+URZ+0x31800], R10 ;  /* 0x0318000a110075a7 */ /* 0x0022a4000800017f */
[----:B--2---:R-:W-:Y:S05]  /*b190*/  @!P0 NANOSLEEP.SYNCS 0x989680 ;  /* 0x009896800000895d */ /* 0x004fea0003900000 */
[----:B------:R-:W2:Y:S02]  /*b1a0*/  @!P0 SYNCS.PHASECHK.TRANS64 P0, [R17+URZ+0x31800], R10 ;  /* 0x0318000a110085a7 */ /* 0x000ea4000800007f */
[----:B--2---:R-:W-:Y:S05]  /*b1b0*/  @!P0 BRA `(.L_x_803) ;  /* 0xfffffffc00f08947 */ /* 0x004fea000383ffff */
[----:B------:R-:W-:Y:S05]  /*b1c0*/  BRA `(.L_x_802) ;  /* 0xffffff5c00ac7947 */ /* 0x000fea000383ffff */
.L_x_807:
[----:B--2---:R2:W3:Y:S02]  /*b1d0*/  SYNCS.PHASECHK.TRANS64.TRYWAIT P1, [R16+URZ+0x31810], R9 ;  /* 0x03181009100075a7 */ /* 0x0044e4000802017f */
[----:B---3--:R-:W-:Y:S05]  /*b1e0*/  @!P1 NANOSLEEP.SYNCS 0x989680 ;  /* 0x009896800000995d */ /* 0x008fea0003900000 */
[----:B------:R-:W3:Y:S02]  /*b1f0*/  @!P1 SYNCS.PHASECHK.TRANS64 P1, [R16+URZ+0x31810], R9 ;  /* 0x03181009100095a7 */ /* 0x000ee4000802007f */
[----:B---3--:R-:W-:Y:S05]  /*b200*/  @!P1 BRA `(.L_x_807) ;  /* 0xfffffffc00f09947 */ /* 0x008fea000383ffff */
[----:B------:R-:W-:Y:S05]  /*b210*/  BRA `(.L_x_806) ;  /* 0xffffff6800087947 */ /* 0x000fea000383ffff */
.L_x_811:
[----:B----4-:R4:W1:Y:S02]  /*b220*/  SYNCS.PHASECHK.TRANS64.TRYWAIT P1, [R17+URZ+0x31830], R10 ;  /* 0x0318300a110075a7 */ /* 0x010864000802017f */
[----:B-1----:R-:W-:Y:S05]  /*b230*/  @!P1 NANOSLEEP.SYNCS 0x989680 ;  /* 0x009896800000995d */ /* 0x002fea0003900000 */
[----:B------:R-:W1:Y:S02]  /*b240*/  @!P1 SYNCS.PHASECHK.TRANS64 P1, [R17+URZ+0x31830], R10 ;  /* 0x0318300a110095a7 */ /* 0x000e64000802007f */
[----:B-1----:R-:W-:Y:S05]  /*b250*/  @!P1 BRA `(.L_x_811) ;  /* 0xfffffffc00f09947 */ /* 0x002fea000383ffff */
[----:B------:R-:W-:Y:S05]  /*b260*/  BRA `(.L_x_810) ;  /* 0xffffff8400087947 */ /* 0x000fea000383ffff */
.L_x_822:
[----:B-1----:R1:W2:Y:S02]  /*b270*/  SYNCS.PHASECHK.TRANS64.TRYWAIT P1, [R7+URZ+0x31820], R6 ;  /* 0x03182006070075a7 */ /* 0x0022a4000802017f */
[----:B--2---:R-:W-:Y:S05]  /*b280*/  @!P1 NANOSLEEP.SYNCS 0x989680 ;  /* 0x009896800000995d */ /* 0x004fea0003900000 */
[----:B------:R-:W2:Y:S02]  /*b290*/  @!P1 SYNCS.PHASECHK.TRANS64 P1, [R7+URZ+0x31820], R6 ;  /* 0x03182006070095a7 */ /* 0x000ea4000802007f */
[----:B--2---:R-:W-:Y:S05]  /*b2a0*/  @!P1 BRA `(.L_x_822) ;  /* 0xfffffffc00f09947 */ /* 0x004fea000383ffff */
[----:B------:R-:W-:Y:S05]  /*b2b0*/  BRA `(.L_x_837) ;  /* 0xffffffe8003c7947 */ /* 0x000fea000383ffff */
.L_x_825:
[----:B-1----:R1:W2:Y:S02]  /*b2c0*/  SYNCS.PHASECHK.TRANS64.TRYWAIT P1, [R7+URZ+0x31838], R10 ;  /* 0x0318380a070075a7 */ /* 0x0022a4000802017f */
[----:B--2---:R-:W-:Y:S05]  /*b2d0*/  @!P1 NANOSLEEP.SYNCS 0x989680 ;  /* 0x009896800000995d */ /* 0x004fea0003900000 */
[----:B------:R-:W2:Y:S02]  /*b2e0*/  @!P1 SYNCS.PHASECHK.TRANS64 P1, [R7+URZ+0x31838], R10 ;  /* 0x0318380a070095a7 */ /* 0x000ea4000802007f */
[----:B--2---:R-:W-:Y:S05]  /*b2f0*/  @!P1 BRA `(.L_x_825) ;  /* 0xfffffffc00f09947 */ /* 0x004fea000383ffff */
[----:B------:R-:W-:Y:S05]  /*b300*/  BRA `(.L_x_838) ;  /* 0xfffffff000507947 */ /* 0x000fea000383ffff */
.L_x_827:
[----:B------:R-:W-:-:S07]  /*b310*/  SHF.L.U32 R20, R14, 0x1f, RZ ;  /* 0x0000001f0e147819 */ /* 0x000fce00000006ff */
.L_x_839:
[----:B-1----:R1:W2:Y:S02]  /*b320*/  SYNCS.PHASECHK.TRANS64.TRYWAIT P1, [R19+URZ+0x31820], R20 ;  /* 0x03182014130075a7 */ /* 0x0022a4000802017f */
[----:B--2---:R-:W-:Y:S05]  /*b330*/  @!P1 NANOSLEEP.SYNCS 0x989680 ;  /* 0x009896800000995d */ /* 0x004fea0003900000 */
[----:B------:R-:W2:Y:S02]  /*b340*/  @!P1 SYNCS.PHASECHK.TRANS64 P1, [R19+URZ+0x31820], R20 ;  /* 0x03182014130095a7 */ /* 0x000ea4000802007f */
[----:B--2---:R-:W-:Y:S05]  /*b350*/  @!P1 BRA `(.L_x_839) ;  /* 0xfffffffc00f09947 */ /* 0x004fea000383ffff */
[----:B------:R-:W-:Y:S05]  /*b360*/  BRA `(.L_x_840) ;  /* 0xfffffff4001c7947 */ /* 0x000fea000383ffff */
.L_x_830:
[----:B-1----:R1:W2:Y:S02]  /*b370*/  SYNCS.PHASECHK.TRANS64.TRYWAIT P1, [R7+URZ+0x31838], R4 ;  /* 0x03183804070075a7 */ /* 0x0022a4000802017f */
[----:B--2---:R-:W-:Y:S05]  /*b380*/  @!P1 NANOSLEEP.SYNCS 0x989680 ;  /* 0x009896800000995d */ /* 0x004fea0003900000 */
[----:B------:R-:W2:Y:S02]  /*b390*/  @!P1 SYNCS.PHASECHK.TRANS64 P1, [R7+URZ+0x31838], R4 ;  /* 0x03183804070095a7 */ /* 0x000ea4000802007f */
[----:B--2---:R-:W-:Y:S05]  /*b3a0*/  @!P1 BRA `(.L_x_830) ;  /* 0xfffffffc00f09947 */ /* 0x004fea000383ffff */
[----:B------:R-:W-:Y:S05]  /*b3b0*/  BRA `(.L_x_841) ;  /* 0xfffffff800007947 */ /* 0x000fea000383ffff */
.L_x_833:
[----:B-1----:R1:W2:Y:S02]  /*b3c0*/  SYNCS.PHASECHK.TRANS64.TRYWAIT P0, [R3+URZ], R2 ;  /* 0x00000002030075a7 */ /* 0x0022a4000800017f */
[----:B--2---:R-:W-:Y:S05]  /*b3d0*/  @!P0 NANOSLEEP.SYNCS 0x989680 ;  /* 0x009896800000895d */ /* 0x004fea0003900000 */
[----:B------:R-:W2:Y:S02]  /*b3e0*/  @!P0 SYNCS.PHASECHK.TRANS64 P0, [R3+URZ], R2 ;  /* 0x00000002030085a7 */ /* 0x000ea4000800007f */
[----:B--2---:R-:W-:Y:S05]  /*b3f0*/  @!P0 BRA `(.L_x_833) ;  /* 0xfffffffc00f08947 */ /* 0x004fea000383ffff */
[----:B------:R-:W-:Y:S05]  /*b400*/  BRA `(.L_x_842) ;  /* 0xfffffffc00147947 */ /* 0x000fea000383ffff */
.L_x_834:
[----:B-1----:R1:W2:Y:S02]  /*b410*/  SYNCS.PHASECHK.TRANS64.TRYWAIT P0, [R17+URZ], R0 ;  /* 0x00000000110075a7 */ /* 0x0022a4000800017f */
[----:B--2---:R-:W-:Y:S05]  /*b420*/  @!P0 NANOSLEEP.SYNCS 0x989680 ;  /* 0x009896800000895d */ /* 0x004fea0003900000 */
[----:B------:R-:W2:Y:S02]  /*b430*/  @!P0 SYNCS.PHASECHK.TRANS64 P0, [R17+URZ], R0 ;  /* 0x00000000110085a7 */ /* 0x000ea4000800007f */
[----:B--2---:R-:W-:Y:S05]  /*b440*/  @!P0 BRA `(.L_x_834) ;  /* 0xfffffffc00f08947 */ /* 0x004fea000383ffff */
[----:B------:R-:W-:Y:S05]  /*b450*/  BRA `(.L_x_843) ;  /* 0xfffffffc00247947 */ /* 0x000fea000383ffff */
.L_x_844:
        /* <DEDUP_REMOVED lines=10> */
.L_x_2206:


//--------------------- .text._ZN7cutlass13device_kernelIN5flash11enable_sm90INS1_16FlashAttnBwdSm90INS1_25CollectiveMainloopBwdSm90ILi2ELi1ELi1EN4cute5tupleIJNS5_1CILi1EEES8_S8_EEENS6_IJNS7_ILi64EEENS7_ILi80EEENS7_ILi256EEEEEENS_6half_tEfNS_4arch4Sm90ELb1ELb0ELb1ELb1ELb0ELb0ELb1ELb1ELi2ELi1ELi1ELi1ELb0EEENS1_21CollectiveEpilogueBwdISD_SE_SG_Li256ELb1ELb1ELi2EEENS1_25SingleTileBwdLPTSchedulerILb1ELi80ELb0EEEEEEEEEvNT_6ParamsE --------------------------
	.section	.text._ZN7cutlass13device_kernelIN5flash11enable_sm90INS1_16FlashAttnBwdSm90INS1_25CollectiveMainloopBwdSm90ILi2ELi1ELi1EN4cute5tupleIJNS5_1CILi1EEES8_S8_EEENS6_IJNS7_ILi64EEENS7_ILi80EEENS7_ILi256EEEEEENS_6half_tEfNS_4arch4Sm90ELb1ELb0ELb1ELb1ELb0ELb0ELb1ELb1ELi2ELi1ELi1ELi1ELb0EEENS1_21CollectiveEpilogueBwdISD_SE_SG_Li256ELb1ELb1ELi2EEENS1_25SingleTileBwdLPTSchedulerILb1ELi80ELb0EEEEEEEEEvNT_6ParamsE,"ax",@progbits
	.align	128
.text._ZN7cutlass13device_kernelIN5flash11enable_sm90INS1_16FlashAttnBwdSm90INS1_25CollectiveMainloopBwdSm90ILi2ELi1ELi1EN4cute5tupleIJNS5_1CILi1EEES8_S8_EEENS6_IJNS7_ILi64EEENS7_ILi80EEENS7_ILi256EEEEEENS_6half_tEfNS_4arch4Sm90ELb1ELb0ELb1ELb1ELb0ELb0ELb1ELb1ELi2ELi1ELi1ELi1ELb0EEENS1_21CollectiveEpilogueBwdISD_SE_SG_Li256ELb1ELb1ELi2EEENS1_25SingleTileBwdLPTSchedulerILb1ELi80ELb0EEEEEEEEEvNT_6ParamsE:
        .type           _ZN7cutlass13device_kernelIN5flash11enable_sm90INS1_16FlashAttnBwdSm90INS1_25CollectiveMainloopBwdSm90ILi2ELi1ELi1EN4cute5tupleIJNS5_1CILi1EEES8_S8_EEENS6_IJNS7_ILi64EEENS7_ILi80EEENS7_ILi256EEEEEENS_6half_tEfNS_4arch4Sm90ELb1ELb0ELb1ELb1ELb0ELb0ELb1ELb1ELi2ELi1ELi1ELi1ELb0EEENS1_21CollectiveEpilogueBwdISD_SE_SG_Li256ELb1ELb1ELi2EEENS1_25SingleTileBwdLPTSchedulerILb1ELi80ELb0EEEEEEEEEvNT_6ParamsE,@function
        .size           _ZN7cutlass13device_kernelIN5flash11enable_sm90INS1_16FlashAttnBwdSm90INS1_25CollectiveMainloopBwdSm90ILi2ELi1ELi1EN4cute5tupleIJNS5_1CILi1EEES8_S8_EEENS6_IJNS7_ILi64EEENS7_ILi80EEENS7_ILi256EEEEEENS_6half_tEfNS_4arch4Sm90ELb1ELb0ELb1ELb1ELb0ELb0ELb1ELb1ELi2ELi1ELi1ELi1ELb0EEENS1_21CollectiveEpilogueBwdISD_SE_SG_Li256ELb1ELb1ELi2EEENS1_25SingleTileBwdLPTSchedulerILb1ELi80ELb0EEEEEEEEEvNT_6ParamsE,(.L_x_2207 - _ZN7cutlass13device_kernelIN5flash11enable_sm90INS1_16FlashAttnBwdSm90INS1_25CollectiveMainloopBwdSm90ILi2ELi1ELi1EN4cute5tupleIJNS5_1CILi1EEES8_S8_EEENS6_IJNS7_ILi64EEENS7_ILi80EEENS7_ILi256EEEEEENS_6half_tEfNS_4arch4Sm90ELb1ELb0ELb1ELb1ELb0ELb0ELb1ELb1ELi2ELi1ELi1ELi1ELb0EEENS1_21CollectiveEpilogueBwdISD_SE_SG_Li256ELb1ELb1ELi2EEENS1_25SingleTileBwdLPTSchedulerILb1ELi80ELb0EEEEEEEEEvNT_6ParamsE)
        .other          _ZN7cutlass13device_kernelIN5flash11enable_sm90INS1_16FlashAttnBwdSm90INS1_25CollectiveMainloopBwdSm90ILi2ELi1ELi1EN4cute5tupleIJNS5_1CILi1EEES8_S8_EEENS6_IJNS7_ILi64EEENS7_ILi80EEENS7_ILi256EEEEEENS_6half_tEfNS_4arch4Sm90ELb1ELb0ELb1ELb1ELb0ELb0ELb1ELb1ELi2ELi1ELi1ELi1ELb0EEENS1_21CollectiveEpilogueBwdISD_SE_SG_Li256ELb1ELb1ELi2EEENS1_25SingleTileBwdLPTSchedulerILb1ELi80ELb0EEEEEEEEEvNT_6ParamsE,@"STO_CUDA_ENTRY STV_DEFAULT"
_ZN7cutlass13device_kernelIN5flash11enable_sm90INS1_16FlashAttnBwdSm90INS1_25CollectiveMainloopBwdSm90ILi2ELi1ELi1EN4cute5tupleIJNS5_1CILi1EEES8_S8_EEENS6_IJNS7_ILi64EEENS7_ILi80EEENS7_ILi256EEEEEENS_6half_tEfNS_4arch4Sm90ELb1ELb0ELb1ELb1ELb0ELb0ELb1ELb1ELi2ELi1ELi1ELi1ELb0EEENS1_21CollectiveEpilogueBwdISD_SE_SG_Li256ELb1ELb1ELi2EEENS1_25SingleTileBwdLPTSchedulerILb1ELi80ELb0EEEEEEEEEvNT_6ParamsE:
        /* <DEDUP_REMOVED lines=24> */
.L_x_846:
[----:B------:R-:W-:Y:S05]  /*0180*/  BSYNC B0 ;  /* 0x0000000000007941 */ /* 0x000fea0003800000 */
.L_x_845:
        /* <DEDUP_REMOVED lines=19> */
[----:B------:R0:W-:Y:S01]  /*02c0*/  STL [R1+0x14], R2 ;  /* 0x0000140201007387 */ /* 0x0001e20000100800 */
        /* <DEDUP_REMOVED lines=19> */
.L_x_847:
        /* <DEDUP_REMOVED lines=20> */
.L_x_848:
[----:B------:R-:W-:Y:S01]  /*0540*/  PLOP3.LUT P0, PT, PT, PT, UP0, 0x80, 0x0 ;  /* 0x000000000000781c */ /* 0x000fe20003f0f008 */
[----:B------:R-:W-:Y:S01]  /*0550*/  NOP ;  /* 0x0000000000007918 */ /* 0x000fe20000000000 */
[----:B------:R-:W-:Y:S01]  /*0560*/  BSSY B0, `(.L_x_849) ;  /* 0x0000f55000007945 */ /* 0x000fe20003800000 */
[----:B------:R-:W-:Y:S01]  /*0570*/  LOP3.LUT R11, R21, 0x7f, RZ, 0xc0, !PT ;  /* 0x0000007f150b7812 */ /* 0x000fe200078ec0ff */
[----:B01234-:R-:W-:Y:S09]  /*0580*/  BAR.SYNC.DEFER_BLOCKING 0x0 ;  /* 0x0000000000007b1d */ /* 0x01fff20000010000 */
[----:B------:R-:W-:Y:S05]  /*0590*/  @!P0 BRA `(.L_x_850) ;  /* 0x000000cc00fc8947 */ /* 0x000fea0003800000 */
.L_x_851:
[----:B------:R-:W-:-:S08]  /*05a0*/  NOP ;  /* 0x0000000000007918 */ /* 0x000fd00000000000 */
[----:B------:R-:W0:Y:S02]  /*05b0*/  USETMAXREG.TRY_ALLOC.CTAPOOL UP0, 0xf0 ;  /* 0x000000f0000079c8 */ /* 0x000e240008000600 */
[----:B0-----:R-:W-:-:S13]  /*05c0*/  PLOP3.LUT P0, PT, PT, PT, UP0, 0x80, 0x0 ;  /* 0x000000000000781c */ /* 0x001fda0003f0f008 */
[----:B------:R-:W-:Y:S05]  /*05d0*/  @!P0 BRA `(.L_x_851) ;  /* 0xfffffffc00f08947 */ /* 0x000fea000383ffff */
[----:B------:R-:W0:Y:S01]  /*05e0*/  S2UR UR7, SR_CTAID.X ;  /* 0x00000000000779c3 */ /* 0x000e220000002500 */
[----:B------:R-:W-:Y:S02]  /*05f0*/  ULDC UR8, c[0x0][0x8d0] ;  /* 0x0002340000087ab9 */ /* 0x000fe40000000800 */
[----:B------:R-:W-:-:S05]  /*0600*/  UISETP.NE.AND UP0, UPT, UR8, 0x1, UPT ;  /* 0x000000010800788c */ /* 0x000fca000bf05270 */
[----:B------:R-:W1:Y:S06]  /*0610*/  LDC R0, c[0x0][0x8e8] ;  /* 0x00023a00ff007b82 */ /* 0x000e6c0000000800 */
[----:B------:R-:W-:Y:S01]  /*0620*/  @UP0 ULDC UR4, c[0x0][0x8d4] ;  /* 0x0002350000040ab9 */ /* 0x000fe20000000800 */
[----:B------:R-:W-:Y:S01]  /*0630*/  @UP0 ULDC UR9, c[0x0][0x8d8] ;  /* 0x0002360000090ab9 */ /* 0x000fe20000000800 */
[----:B0-----:R-:W-:Y:S02]  /*0640*/  UIMAD.WIDE.U32 UR4, UR7, UR4, URZ ;  /* 0x00000004070472a5 */ /* 0x001fe4000f8e003f */
[----:B------:R-:W-:-:S02]  /*0650*/  UMOV UR6, UR7 ;  /* 0x0000000700067c82 */ /* 0x000fc40008000000 */
[----:B------:R-:W-:-:S04]  /*0660*/  @UP0 USHF.R.U32.HI UR6, URZ, UR9, UR5 ;  /* 0x000000093f060299 */ /* 0x000fc80008011605 */
[----:B------:R-:W-:Y:S02]  /*0670*/  UIADD3 UR4, -UR6, URZ, URZ ;  /* 0x0000003f06047290 */ /* 0x000fe4000fffe13f */
[----:B-1----:R-:W-:Y:S02]  /*0680*/  ISETP.LE.AND P0, PT, R0, UR6, PT ;  /* 0x0000000600007c0c */ /* 0x002fe4000bf03270 */
        /* <DEDUP_REMOVED lines=9> */
[----:B------:R-:W-:-:S04]  /*0720*/  IMAD.U32 R2, RZ, RZ, UR11 ;  /* 0x0000000bff027e24 */ /* 0x000fc8000f8e00ff */
[----:B------:R-:W-:Y:S01]  /*0730*/  IMAD.U32 R0, RZ, RZ, UR4 ;  /* 0x00000004ff007e24 */ /* 0x000fe2000f8e00ff */
[----:B------:R0:W-:Y:S01]  /*0740*/  STL [R1+0xc], R2 ;  /* 0x00000c0201007387 */ /* 0x0001e20000100800 */
[----:B------:R-:W-:Y:S05]  /*0750*/  BRA `(.L_x_853) ;  /* 0x0000000000287947 */ /* 0x000fea0003800000 */
.L_x_852:
        /* <DEDUP_REMOVED lines=9> */
[----:B------:R1:W-:Y:S06]  /*07f0*/  STL [R1+0xc], R2 ;  /* 0x00000c0201007387 */ /* 0x0003ec0000100800 */
.L_x_853:
[----:B01----:R-:W0:Y:S01]  /*0800*/  LDC R2, c[0x0][0x8b8] ;  /* 0x00022e00ff027b82 */ /* 0x003e220000000800 */
[----:B------:R-:W-:Y:S01]  /*0810*/  IADD3 R0, -R0, UR10, RZ ;  /* 0x0000000a00007c10 */ /* 0x000fe2000fffe1ff */
[----:B------:R-:W-:Y:S02]  /*0820*/  ULDC.64 UR4, c[0x0][0x8f8] ;  /* 0x00023e0000047ab9 */ /* 0x000fe40000000a00 */
[----:B------:R-:W-:-:S04]  /*0830*/  ISETP.NE.U32.AND P0, PT, RZ, UR4, PT ;  /* 0x00000004ff007c0c */ /* 0x000fc8000bf05070 */
[----:B------:R-:W1:Y:S01]  /*0840*/  LDC R5, c[0x0][0x8c4] ;  /* 0x00023100ff057b82 */ /* 0x000e620000000800 */
[----:B------:R-:W-:Y:S02]  /*0850*/  ISETP.NE.AND.EX P0, PT, RZ, UR5, PT, P0 ;  /* 0x00000005ff007c0c */ /* 0x000fe4000bf05300 */
[----:B0-----:R-:W-:Y:S01]  /*0860*/  ISETP.NE.AND P1, PT, R2, 0x1, PT ;  /* 0x000000010200780c */ /* 0x001fe20003f25270 */
[----:B-1----:R-:W-:-:S04]  /*0870*/  IMAD R4, R5, UR6, R0 ;  /* 0x0000000605047c24 */ /* 0x002fc8000f8e0200 */
[----:B------:R-:W-:-:S08]  /*0880*/  IMAD.MOV.U32 R5, RZ, RZ, R4 ;  /* 0x000000ffff057224 */ /* 0x000fd000078e0004 */
[----:B------:R-:W0:Y:S08]  /*0890*/  @P1 LDC R3, c[0x0][0x8bc] ;  /* 0x00022f00ff031b82 */ /* 0x000e300000000800 */
[----:B------:R-:W1:Y:S01]  /*08a0*/  @P1 LDC R7, c[0x0][0x8c0] ;  /* 0x00023000ff071b82 */ /* 0x000e620000000800 */
[----:B0-----:R-:W-:-:S05]  /*08b0*/  @P1 IMAD.HI.U32 R0, R4, R3, RZ ;  /* 0x0000000304001227 */ /* 0x001fca00078e00ff */
[----:B-1----:R-:W-:-:S05]  /*08c0*/  @P1 SHF.R.U32.HI R5, RZ, R7, R0 ;  /* 0x00000007ff051219 */ /* 0x002fca0000011600 */
[----:B------:R-:W-:-:S04]  /*08d0*/  IMAD.MOV R3, RZ, RZ, -R5 ;  /* 0x000000ffff037224 */ /* 0x000fc800078e0a05 */
[----:B------:R-:W-:-:S05]  /*08e0*/  IMAD R10, R2, R3, R4 ;  /* 0x00000003020a7224 */ /* 0x000fca00078e0204 */
[----:B------:R0:W-:Y:S01]  /*08f0*/  STL [R1+0x8], R10 ;  /* 0x0000080a01007387 */ /* 0x0001e20000100800 */
[----:B------:R-:W-:Y:S05]  /*0900*/  @!P0 BRA `(.L_x_854) ;  /* 0x0000000000148947 */ /* 0x000fea0003800000 */
[----:B------:R-:W1:Y:S01]  /*0910*/  LDC.64 R2, c[0x0][0x8f8] ;  /* 0x00023e00ff027b82 */ /* 0x000e620000000a00 */
[----:B------:R-:W-:Y:S01]  /*0920*/  ULDC.64 UR4, c[0x0][0x208] ;  /* 0x0000820000047ab9 */ /* 0x000fe20000000a00 */
[----:B-1----:R-:W-:-:S05]  /*0930*/  IMAD.WIDE R2, R5, 0x4, R2 ;  /* 0x0000000405027825 */ /* 0x002fca00078e0202 */
[----:B------:R2:W5:Y:S01]  /*0940*/  LDG.E R0, desc[UR4][R2.64] ;  /* 0x0000000402007981 */ /* 0x000562000c1e1900 */
[----:B------:R-:W-:Y:S05]  /*0950*/  BRA `(.L_x_855) ;  /* 0x0000000000307947 */ /* 0x000fea0003800000 */
.L_x_854:
        /* <DEDUP_REMOVED lines=11> */
.L_x_856:
[----:B------:R-:W1:Y:S02]  /*0a10*/  LDC R0, c[0x0][0x8ec] ;  /* 0x00023b00ff007b82 */ /* 0x000e640000000800 */
.L_x_855:
[----:B------:R-:W3:Y:S01]  /*0a20*/  LDL R8, [R1+0xc] ;  /* 0x00000c0001087983 */ /* 0x000ee20000100800 */
[----:B-1---5:R-:W-:-:S04]  /*0a30*/  VIADD R0, R0, 0x4f ;  /* 0x0000004f00007836 */ /* 0x022fc80000000000 */
[----:B------:R-:W-:-:S05]  /*0a40*/  IMAD.HI R0, R0, 0x66666667, RZ ;  /* 0x6666666700007827 */ /* 0x000fca00078e02ff */
[----:B--2---:R-:W-:-:S04]  /*0a50*/  SHF.R.U32.HI R3, RZ, 0x1f, R0 ;  /* 0x0000001fff037819 */ /* 0x004fc80000011600 */
[----:B------:R-:W-:Y:S02]  /*0a60*/  LEA.HI.SX32 R3, R0, R3, 0x1b ;  /* 0x0000000300037211 */ /* 0x000fe400078fdaff */
[----:B---3--:R-:W-:-:S13]  /*0a70*/  R2UR UR4, R8 ;  /* 0x00000000080472ca */ /* 0x008fda00000e0000 */
[----:B------:R-:W-:-:S04]  /*0a80*/  ISETP.LE.AND P0, PT, R3, UR4, PT ;  /* 0x0000000403007c0c */ /* 0x000fc8000bf03270 */
        /* <DEDUP_REMOVED lines=8> */
[----:B------:R-:W-:Y:S02]  /*0b10*/  ISETP.NE.AND.EX P0, PT, R5, RZ, PT, P0 ;  /* 0x000000ff0500720c */ /* 0x000fe40003f05300 */
[----:B--2---:R-:W-:-:S04]  /*0b20*/  ISETP.NE.U32.AND P1, PT, R6, RZ, PT ;  /* 0x000000ff0600720c */ /* 0x004fc80003f25070 */
[----:B------:R-:W-:Y:S01]  /*0b30*/  ISETP.NE.AND.EX P1, PT, R7, RZ, PT, P1 ;  /* 0x000000ff0700720c */ /* 0x000fe20003f25310 */
[----:B---3--:R-:W-:-:S06]  /*0b40*/  IMAD.WIDE R6, R236, 0x4, R2 ;  /* 0x00000004ec067825 */ /* 0x008fcc00078e0202 */
[----:B------:R-:W1:Y:S06]  /*0b50*/  @P0 LDC.64 R4, c[0x0][0x780] ;  /* 0x0001e000ff040b82 */ /* 0x000e6c0000000a00 */
[----:B------:R-:W2:Y:S01]  /*0b60*/  @P1 LDG.E R9, desc[UR4][R6.64] ;  /* 0x0000000406091981 */ /* 0x000ea2000c1e1900 */
[----:B-1----:R-:W-:-:S06]  /*0b70*/  @P0 IMAD.WIDE R2, R236, 0x4, R4 ;  /* 0x00000004ec020825 */ /* 0x002fcc00078e0204 */
[----:B------:R-:W3:Y:S01]  /*0b80*/  @P0 LDG.E R2, desc[UR4][R2.64] ;  /* 0x0000000402020981 */ /* 0x000ee2000c1e1900 */
[----:B------:R-:W-:Y:S02]  /*0b90*/  ULDC.64 UR4, c[0x0][0x788] ;  /* 0x0001e20000047ab9 */ /* 0x000fe40000000a00 */
[----:B------:R-:W-:Y:S01]  /*0ba0*/  ISETP.NE.U32.AND P2, PT, RZ, UR4, PT ;  /* 0x00000004ff007c0c */ /* 0x000fe2000bf45070 */
[----:B------:R-:W-:-:S03]  /*0bb0*/  ULDC UR4, c[0x0][0x280] ;  /* 0x0000a00000047ab9 */ /* 0x000fc60000000800 */
[----:B------:R-:W-:Y:S01]  /*0bc0*/  ISETP.NE.AND.EX P2, PT, RZ, UR5, PT, P2 ;  /* 0x00000005ff007c0c */ /* 0x000fe2000bf45320 */
[----:B--2---:R-:W-:-:S05]  /*0bd0*/  @P1 IMAD R9, R236, 0x40, R9 ;  /* 0x00000040ec091824 */ /* 0x004fca00078e0209 */
[----:B------:R-:W-:-:S04]  /*0be0*/  @P1 SHF.R.S32.HI R0, RZ, 0x1f, R9 ;  /* 0x0000001fff001819 */ /* 0x000fc80000011409 */
[----:B------:R-:W-:Y:S01]  /*0bf0*/  @P1 LEA.HI R9, R0, R9, RZ, 0x6 ;  /* 0x0000000900091211 */ /* 0x000fe200078f30ff */
[----:B------:R-:W-:-:S04]  /*0c00*/  IMAD.MOV.U32 R0, RZ, RZ, RZ ;  /* 0x000000ffff007224 */ /* 0x000fc800078e00ff */
[----:B------:R-:W-:Y:S01]  /*0c10*/  @P1 IMAD.SHL.U32 R9, R9, 0x100, RZ ;  /* 0x0000010009091824 */ /* 0x000fe200078e00ff */
[----:B---3--:R-:W-:Y:S01]  /*0c20*/  @P0 R2UR UR4, R2 ;  /* 0x00000000020402ca */ /* 0x008fe200000e0000 */
[----:B------:R-:W-:-:S14]  /*0c30*/  @P0 BRA `(.L_x_858) ;  /* 0x00000000001c0947 */ /* 0x000fdc0003800000 */
[----:B------:R-:W-:Y:S05]  /*0c40*/  @!P1 BRA `(.L_x_858) ;  /* 0x0000000000189947 */ /* 0x000fea0003800000 */
[----:B------:R-:W-:Y:S02]  /*0c50*/  ULDC.64 UR4, c[0x0][0x208] ;  /* 0x0000820000047ab9 */ /* 0x000fe40000000a00 */
[----:B------:R-:W2:Y:S04]  /*0c60*/  LDG.E R3, desc[UR4][R6.64] ;  /* 0x0000000406037981 */ /* 0x000ea8000c1e1900 */
[----:B------:R-:W3:Y:S01]  /*0c70*/  LDG.E R2, desc[UR4][R6.64+0x4] ;  /* 0x0000040406027981 */ /* 0x000ee2000c1e1900 */
[----:B--2---:R-:W-:Y:S02]  /*0c80*/  R2UR UR5, R3 ;  /* 0x00000000030572ca */ /* 0x004fe400000e0000 */
[----:B---3--:R-:W-:-:S13]  /*0c90*/  R2UR UR4, R2 ;  /* 0x00000000020472ca */ /* 0x008fda00000e0000 */
[----:B------:R-:W-:-:S12]  /*0ca0*/  UIADD3 UR4, -UR5, UR4, URZ ;  /* 0x0000000405047290 */ /* 0x000fd8000fffe13f */
.L_x_858:
[----:B------:R-:W-:Y:S01]  /*0cb0*/  SHF.R.S32.HI R2, RZ, 0x1f, R10 ;  /* 0x0000001fff027819 */ /* 0x000fe2000001140a */
[----:B------:R-:W-:Y:S01]  /*0cc0*/  ULDC UR5, c[0x0][0x290] ;  /* 0x0000a40000057ab9 */ /* 0x000fe20000000800 */
[----:B------:R-:W-:-:S03]  /*0cd0*/  @P1 LOP3.LUT R0, R9, 0xffffc000, RZ, 0xc0, !PT ;  /* 0xffffc00009001812 */ /* 0x000fc600078ec0ff */
[----:B------:R1:W-:Y:S01]  /*0ce0*/  STL [R1+0x10], R2 ;  /* 0x0000100201007387 */ /* 0x0003e20000100800 */
[----:B------:R-:W-:Y:S05]  /*0cf0*/  @!P2 BRA `(.L_x_859) ;  /* 0x000000000018a947 */ /* 0x000fea0003800000 */
[----:B-1----:R-:W1:Y:S01]  /*0d00*/  LDC.64 R2, c[0x0][0x788] ;  /* 0x0001e200ff027b82 */ /* 0x002e620000000a00 */
[----:B------:R-:W-:Y:S01]  /*0d10*/  ULDC.64 UR6, c[0x0][0x208] ;  /* 0x0000820000067ab9 */ /* 0x000fe20000000a00 */
[----:B-1----:R-:W-:-:S06]  /*0d20*/  IMAD.WIDE R2, R236, 0x4, R2 ;  /* 0x00000004ec027825 */ /* 0x002fcc00078e0202 */
[----:B------:R-:W2:Y:S02]  /*0d30*/  LDG.E R2, desc[UR6][R2.64] ;  /* 0x0000000602027981 */ /* 0x000ea4000c1e1900 */
[----:B--2---:R-:W-:Y:S01]  /*0d40*/  R2UR UR5, R2 ;  /* 0x00000000020572ca */ /* 0x004fe200000e0000 */
[----:B------:R-:W-:-:S14]  /*0d50*/  BRA `(.L_x_860) ;  /* 0x0000000000307947 */ /* 0x000fdc0003800000 */
.L_x_859:
[----:B------:R-:W-:Y:S02]  /*0d60*/  ULDC.64 UR6, c[0x0][0x778] ;  /* 0x0001de0000067ab9 */ /* 0x000fe40000000a00 */
[----:B------:R-:W-:-:S04]  /*0d70*/  ISETP.NE.U32.AND P0, PT, RZ, UR6, PT ;  /* 0x00000006ff007c0c */ /* 0x000fc8000bf05070 */
[----:B------:R-:W-:-:S13]  /*0d80*/  ISETP.NE.AND.EX P0, PT, RZ, UR7, PT, P0 ;  /* 0x00000007ff007c0c */ /* 0x000fda000bf05300 */
[----:B------:R-:W-:Y:S05]  /*0d90*/  @!P0 BRA `(.L_x_860) ;  /* 0x0000000000208947 */ /* 0x000fea0003800000 */
[----:B-1----:R-:W1:Y:S01]  /*0da0*/  LDC.64 R2, c[0x0][0x778] ;  /* 0x0001de00ff027b82 */ /* 0x002e620000000a00 */
[----:B------:R-:W-:Y:S01]  /*0db0*/  ULDC.64 UR6, c[0x0][0x208] ;  /* 0x0000820000067ab9 */ /* 0x000fe20000000a00 */
[----:B-1----:R-:W-:-:S05]  /*0dc0*/  IMAD.WIDE R2, R236, 0x4, R2 ;  /* 0x00000004ec027825 */ /* 0x002fca00078e0202 */
[----:B------:R-:W2:Y:S04]  /*0dd0*/  LDG.E R5, desc[UR6][R2.64] ;  /* 0x0000000602057981 */ /* 0x000ea8000c1e1900 */
[----:B------:R-:W3:Y:S01]  /*0de0*/  LDG.E R4, desc[UR6][R2.64+0x4] ;  /* 0x0000040602047981 */ /* 0x000ee2000c1e1900 */
[----:B--2---:R-:W-:Y:S02]  /*0df0*/  R2UR UR5, R5 ;  /* 0x00000000050572ca */ /* 0x004fe400000e0000 */
[----:B---3--:R-:W-:-:S13]  /*0e00*/  R2UR UR6, R4 ;  /* 0x00000000040672ca */ /* 0x008fda00000e0000 */
[----:B------:R-:W-:-:S12]  /*0e10*/  UIADD3 UR5, -UR5, UR6, URZ ;  /* 0x0000000605057290 */ /* 0x000fd8000fffe13f */
.L_x_860:
[----:B------:R-:W-:Y:S01]  /*0e20*/  R2UR UR9, R8 ;  /* 0x00000000080972ca */ /* 0x000fe200000e0000 */
[----:B------:R-:W-:Y:S01]  /*0e30*/  UIADD3 UR7, -UR5, UR4, URZ ;  /* 0x0000000405077290 */ /* 0x000fe2000fffe13f */
[----:B------:R-:W-:Y:S01]  /*0e40*/  PLOP3.LUT P0, PT, PT, PT, PT, 0x80, 0x0 ;  /* 0x000000000000781c */ /* 0x000fe20003f0f070 */
[----:B------:R-:W-:Y:S01]  /*0e50*/  ULDC UR8, c[0x0][0x74c] ;  /* 0x0001d30000087ab9 */ /* 0x000fe20000000800 */
[----:B------:R-:W-:Y:S01]  /*0e60*/  UIADD3 UR6, UR4, 0x3f, URZ ;  /* 0x0000003f04067890 */ /* 0x000fe2000fffe03f */
        /* <DEDUP_REMOVED lines=8> */
[----:B------:R-:W-:Y:S01]  /*0ef0*/  UIMAD UR7, UR9, 0x50, UR7 ;  /* 0x00000050090778a4 */ /* 0x000fe2000f8e0207 */
[----:B------:R-:W-:Y:S02]  /*0f00*/  CS2R R126, SRZ ;  /* 0x00000000007e7805 */ /* 0x000fe4000001ff00 */
[----:B------:R-:W-:-:S02]  /*0f10*/  CS2R R124, SRZ ;  /* 0x00000000007c7805 */ /* 0x000fc4000001ff00 */
[----:B------:R-:W-:Y:S01]  /*0f20*/  CS2R R122, SRZ ;  /* 0x00000000007a7805 */ /* 0x000fe2000001ff00 */
[----:B------:R-:W-:Y:S01]  /*0f30*/  UIADD3 UR7, UR7, -UR8, URZ ;  /* 0x8000000807077290 */ /* 0x000fe2000fffe03f */
[----:B------:R-:W-:Y:S02]  /*0f40*/  CS2R R120, SRZ ;  /* 0x0000000000787805 */ /* 0x000fe4000001ff00 */
[----:B------:R-:W-:Y:S02]  /*0f50*/  CS2R R86, SRZ ;  /* 0x0000000000567805 */ /* 0x000fe4000001ff00 */
[----:B------:R-:W-:Y:S01]  /*0f60*/  CS2R R84, SRZ ;  /* 0x0000000000547805 */ /* 0x000fe2000001ff00 */
[----:B------:R-:W-:Y:S01]  /*0f70*/  USHF.R.S32.HI UR8, URZ, 0x1f, UR7 ;  /* 0x0000001f3f087899 */ /* 0x000fe20008011407 */
[----:B------:R-:W-:Y:S02]  /*0f80*/  CS2R R82, SRZ ;  /* 0x0000000000527805 */ /* 0x000fe4000001ff00 */
[----:B------:R-:W-:-:S02]  /*0f90*/  CS2R R80, SRZ ;  /* 0x0000000000507805 */ /* 0x000fc4000001ff00 */
[----:B------:R-:W-:Y:S01]  /*0fa0*/  CS2R R118, SRZ ;  /* 0x0000000000767805 */ /* 0x000fe2000001ff00 */
[----:B------:R-:W-:Y:S01]  /*0fb0*/  ULEA.HI UR8, UR8, UR7, URZ, 0x6 ;  /* 0x0000000708087291 */ /* 0x000fe2000f8f303f */
[----:B------:R-:W-:Y:S01]  /*0fc0*/  CS2R R116, SRZ ;  /* 0x0000000000747805 */ /* 0x000fe2000001ff00 */
[----:B------:R-:W-:Y:S01]  /*0fd0*/  USHF.R.S32.HI UR7, URZ, 0x1f, UR6 ;  /* 0x0000001f3f077899 */ /* 0x000fe20008011406 */
[----:B------:R-:W-:Y:S01]  /*0fe0*/  CS2R R114, SRZ ;  /* 0x0000000000727805 */ /* 0x000fe2000001ff00 */
[----:B------:R-:W-:Y:S01]  /*0ff0*/  USHF.R.S32.HI UR8, URZ, 0x6, UR8 ;  /* 0x000000063f087899 */ /* 0x000fe20008011408 */
[----:B------:R-:W-:Y:S01]  /*1000*/  CS2R R112, SRZ ;  /* 0x0000000000707805 */ /* 0x000fe2000001ff00 */
[----:B------:R-:W-:Y:S01]  /*1010*/  ULEA.HI UR7, UR7, UR6, URZ, 0x6 ;  /* 0x0000000607077291 */ /* 0x000fe2000f8f303f */
[----:B------:R-:W-:Y:S01]  /*1020*/  CS2R R78, SRZ ;  /* 0x00000000004e7805 */ /* 0x000fe2000001ff00 */
[----:B------:R-:W-:Y:S01]  /*1030*/  UISETP.LT.AND UP0, UPT, URZ, UR8, UPT ;  /* 0x000000083f00728c */ /* 0x000fe2000bf01270 */
[----:B------:R-:W-:Y:S01]  /*1040*/  CS2R R76, SRZ ;  /* 0x00000000004c7805 */ /* 0x000fe2000001ff00 */
[----:B------:R-:W-:Y:S01]  /*1050*/  USHF.R.S32.HI UR61, URZ, 0x6, UR7 ;  /* 0x000000063f3d7899 */ /* 0x000fe20008011407 */
[----:B------:R-:W-:Y:S01]  /*1060*/  CS2R R74, SRZ ;  /* 0x00000000004a7805 */ /* 0x000fe2000001ff00 */
[----:B------:R-:W-:Y:S01]  /*1070*/  USEL UR60, URZ, UR8, !UP0 ;  /* 0x000000083f3c7287 */ /* 0x000fe2000c000000 */
[----:B------:R-:W-:-:S02]  /*1080*/  CS2R R72, SRZ ;  /* 0x0000000000487805 */ /* 0x000fc4000001ff00 */
[----:B------:R-:W-:Y:S02]  /*1090*/  CS2R R110, SRZ ;  /* 0x00000000006e7805 */ /* 0x000fe4000001ff00 */
[----:B------:R-:W-:Y:S01]  /*10a0*/  CS2R R108, SRZ ;  /* 0x00000000006c7805 */ /* 0x000fe2000001ff00 */
[----:B------:R-:W-:Y:S01]  /*10b0*/  UISETP.GT.AND UP0, UPT, UR61, UR60, UPT ;  /* 0x0000003c3d00728c */ /* 0x000fe2000bf04270 */
[----:B------:R-:W-:Y:S02]  /*10c0*/  CS2R R106, SRZ ;  /* 0x00000000006a7805 */ /* 0x000fe4000001ff00 */
[----:B------:R-:W-:Y:S02]  /*10d0*/  CS2R R104, SRZ ;  /* 0x0000000000687805 */ /* 0x000fe4000001ff00 */
[----:B------:R-:W-:Y:S02]  /*10e0*/  CS2R R70, SRZ ;  /* 0x0000000000467805 */ /* 0x000fe4000001ff00 */
[----:B------:R-:W-:-:S02]  /*10f0*/  CS2R R68, SRZ ;  /* 0x0000000000447805 */ /* 0x000fc4000001ff00 */
[----:B------:R-:W-:Y:S02]  /*1100*/  CS2R R66, SRZ ;  /* 0x0000000000427805 */ /* 0x000fe4000001ff00 */
[----:B------:R-:W-:Y:S02]  /*1110*/  PLOP3.LUT P2, PT, PT, PT, UP0, 0x80, 0x0 ;  /* 0x000000000000781c */ /* 0x000fe40003f4f008 */
        /* <DEDUP_REMOVED lines=49> */
[----:B------:R-:W-:Y:S06]  /*1430*/  @!P2 BRA `(.L_x_861) ;  /* 0x0000007c007ca947 */ /* 0x000fec0003800000 */
[----:B------:R-:W2:Y:S01]  /*1440*/  S2R R4, SR_CgaCtaId ;  /* 0x0000000000047919 */ /* 0x000ea20000008800 */
[----:B------:R-:W-:Y:S01]  /*1450*/  VIADD R21, R21, 0xffffff80 ;  /* 0xffffff8015157836 */ /* 0x000fe20000000000 */
[----:B------:R-:W-:Y:S02]  /*1460*/  MOV R225, 0x400 ;  /* 0x0000040000e17802 */ /* 0x000fe40000000f00 */
[----:B0-----:R-:W-:Y:S02]  /*1470*/  SHF.L.U32 R10, RZ, 0x1f, RZ ;  /* 0x0000001fff0a7819 */ /* 0x001fe400000006ff */
[----:B-1----:R-:W-:-:S04]  /*1480*/  SHF.R.S32.HI R2, RZ, 0x1f, R21 ;  /* 0x0000001fff027819 */ /* 0x002fc80000011415 */
[CC--:B------:R-:W-:Y:S02]  /*1490*/  LEA.HI R3, R2.reuse, R21.reuse, RZ, 0x7 ;  /* 0x0000001502037211 */ /* 0x0c0fe400078f38ff */
[CC--:B------:R-:W-:Y:S02]  /*14a0*/  LEA.HI R6, R2.reuse, R21.reuse, RZ, 0x5 ;  /* 0x0000001502067211 */ /* 0x0c0fe400078f28ff */
[----:B------:R-:W-:Y:S02]  /*14b0*/  LEA.HI R7, R2, R21, RZ, 0x4 ;  /* 0x0000001502077211 */ /* 0x000fe400078f20ff */
[----:B------:R-:W-:Y:S02]  /*14c0*/  LOP3.LUT R2, R3, 0xffffff80, RZ, 0xc0, !PT ;  /* 0xffffff8003027812 */ /* 0x000fe400078ec0ff */
[----:B------:R-:W-:-:S03]  /*14d0*/  LOP3.LUT R8, R7, 0xffffff0, RZ, 0xc0, !PT ;  /* 0x0ffffff007087812 */ /* 0x000fc600078ec0ff */
[C---:B------:R-:W-:Y:S02]  /*14e0*/  IMAD.IADD R7, R21.reuse, 0x1, -R2 ;  /* 0x0000000115077824 */ /* 0x040fe400078e0a02 */
[----:B------:R-:W-:Y:S01]  /*14f0*/  IMAD.IADD R21, R21, 0x1, -R8 ;  /* 0x0000000115157824 */ /* 0x000fe200078e0a08 */
[----:B--2---:R-:W-:Y:S02]  /*1500*/  LEA R225, R4, R225, 0x18 ;  /* 0x000000e104e17211 */ /* 0x004fe400078ec0ff */
[----:B------:R-:W-:Y:S02]  /*1510*/  SHF.R.S32.HI R4, RZ, 0x7, R3 ;  /* 0x00000007ff047819 */ /* 0x000fe40000011403 */
[----:B------:R-:W0:Y:S01]  /*1520*/  SYNCS.PHASECHK.TRANS64.TRYWAIT P0, [R225+URZ+0x31600], R10 ;  /* 0x0316000ae10075a7 */ /* 0x000e22000800017f */
[--C-:B------:R-:W-:Y:S02]  /*1530*/  SHF.R.S32.HI R3, RZ, 0x5, R6.reuse ;  /* 0x00000005ff037819 */ /* 0x100fe40000011406 */
[----:B------:R-:W1:Y:S01]  /*1540*/  SHFL.IDX PT, R5, R4, RZ, 0x1f ;  /* 0x00001fff04057589 */ /* 0x000e6200000e0000 */
[----:B------:R-:W-:Y:S01]  /*1550*/  SHF.R.S32.HI R6, RZ, 0x1f, R6 ;  /* 0x0000001fff067819 */ /* 0x000fe20000011406 */
[C---:B------:R-:W-:Y:S01]  /*1560*/  IMAD R21, R4.reuse, 0x40, R21 ;  /* 0x0000004004157824 */ /* 0x040fe200078e0215 */
[----:B------:R-:W-:-:S02]  /*1570*/  LEA.HI R9, R4, R4, RZ, 0x1 ;  /* 0x0000000404097211 */ /* 0x000fc400078f08ff */
[----:B------:R-:W-:Y:S02]  /*1580*/  LEA.HI R6, R6, R3, RZ, 0x2 ;  /* 0x0000000306067211 */ /* 0x000fe400078f10ff */
[----:B------:R-:W-:Y:S02]  /*1590*/  LOP3.LUT R9, R9, 0x1ffffffe, RZ, 0xc0, !PT ;  /* 0x1ffffffe09097812 */ /* 0x000fe400078ec0ff */
[----:B------:R-:W-:-:S03]  /*15a0*/  LOP3.LUT R6, R6, 0xfffffc, RZ, 0xc0, !PT ;  /* 0x00fffffc06067812 */ /* 0x000fc600078ec0ff */
[C---:B------:R-:W-:Y:S02]  /*15b0*/  IMAD.IADD R11, R4.reuse, 0x1, -R9 ;  /* 0x00000001040b7824 */ /* 0x040fe400078e0a09 */
[----:B------:R-:W-:Y:S02]  /*15c0*/  IMAD R9, R4, 0x800, R7 ;  /* 0x0000080004097824 */ /* 0x000fe400078e0207 */
[----:B------:R-:W-:Y:S02]  /*15d0*/  IMAD.IADD R6, R3, 0x1, -R6 ;  /* 0x0000000103067824 */ /* 0x000fe400078e0a06 */
[----:B------:R-:W-:Y:S01]  /*15e0*/  IMAD.SHL.U32 R9, R9, 0x4, RZ ;  /* 0x0000000409097824 */ /* 0x000fe200078e00ff */
[----:B-1----:R-:W-:-:S04]  /*15f0*/  LEA.HI R2, R5, R5, RZ, 0x1 ;  /* 0x0000000505027211 */ /* 0x002fc800078f08ff */
[----:B------:R-:W-:-:S05]  /*1600*/  LOP3.LUT R2, R2, 0xfffffffe, RZ, 0xc0, !PT ;  /* 0xfffffffe02027812 */ /* 0x000fca00078ec0ff */
[----:B------:R-:W-:Y:S01]  /*1610*/  IMAD.IADD R3, R5, 0x1, -R2 ;  /* 0x0000000105037824 */ /* 0x000fe200078e0a02 */
[----:B------:R-:W-:Y:S01]  /*1620*/  SHF.R.S32.HI R2, RZ, 0x1f, R7 ;  /* 0x0000001fff027819 */ /* 0x000fe20000011407 */
[----:B0-----:R-:W-:Y:S06]  /*1630*/  @P0 BRA `(.L_x_862) ;  /* 0x0000000000080947 */ /* 0x001fec0003800000 */
[----:B------:R-:W0:Y:S02]  /*1640*/  SYNCS.PHASECHK.TRANS64.TRYWAIT P0, [R225+URZ+0x31600], R10 ;  /* 0x0316000ae10075a7 */ /* 0x000e24000800017f */
[----:B0-----:R-:W-:Y:S05]  /*1650*/  @!P0 BRA `(.L_x_863) ;  /* 0x000000e4001c8947 */ /* 0x001fea0003800000 */
.L_x_862:
[----:B------:R-:W2:Y:S04]  /*1660*/  LDL R4, [R1+0x14] ;  /* 0x0000140001047983 */ /* 0x000ea80000100800 */
[----:B------:R-:W3:Y:S04]  /*1670*/  LDL R14, [R1+0x10] ;  /* 0x00001000010e7983 */ /* 0x000ee80000100800 */
[----:B------:R-:W4:Y:S04]  /*1680*/  LDL R12, [R1+0x8] ;  /* 0x00000800010c7983 */ /* 0x000f280000100800 */
[----:B0-----:R-:W5:Y:S01]  /*1690*/  LDL R10, [R1+0xc] ;  /* 0x00000c00010a7983 */ /* 0x001f620000100800 */
[----:B------:R-:W-:Y:S01]  /*16a0*/  LEA.HI R5, R2, R7, RZ, 0x2 ;  /* 0x0000000702057211 */ /* 0x000fe200078f10ff */
[----:B------:R-:W-:Y:S01]  /*16b0*/  IMAD R21, R6, 0x10, R21 ;  /* 0x0000001006157824 */ /* 0x000fe200078e0215 */
[----:B------:R-:W-:Y:S01]  /*16c0*/  SHF.R.S32.HI R13, RZ, 0x1f, R9 ;  /* 0x0000001fff0d7819 */ /* 0x000fe20000011409 */
[----:B------:R-:W-:Y:S01]  /*16d0*/  ULDC.64 UR6, c[0x0][0x2d8] ;  /* 0x0000b60000067ab9 */ /* 0x000fe20000000a00 */
[----:B------:R-:W-:-:S02]  /*16e0*/  LOP3.LUT R8, R5, 0x7ffffffc, RZ, 0xc0, !PT ;  /* 0x7ffffffc05087812 */ /* 0x000fc400078ec0ff */
[----:B------:R-:W-:Y:S02]  /*16f0*/  SHF.R.S32.HI R6, RZ, 0x2, R5 ;  /* 0x00000002ff067819 */ /* 0x000fe40000011405 */
[----:B------:R-:W-:Y:S01]  /*1700*/  LEA.HI R2, R2, R7, RZ, 0x5 ;  /* 0x0000000702027211 */ /* 0x000fe200078f28ff */
[----:B------:R-:W-:Y:S01]  /*1710*/  IMAD.IADD R8, R7, 0x1, -R8 ;  /* 0x0000000107087824 */ /* 0x000fe200078e0a08 */
[----:B------:R-:W-:-:S03]  /*1720*/  SEL R233, R236, RZ, !P1 ;  /* 0x000000ffece97207 */ /* 0x000fc60004800000 */
[----:B------:R-:W-:Y:S01]  /*1730*/  IMAD R8, R11, 0x4, R8 ;  /* 0x000000040b087824 */ /* 0x000fe200078e0208 */
[----:B------:R-:W-:-:S03]  /*1740*/  SHF.R.S32.HI R2, RZ, 0x5, R2 ;  /* 0x00000005ff027819 */ /* 0x000fc60000011402 */
[----:B------:R-:W-:Y:S01]  /*1750*/  IMAD.SHL.U32 R229, R8, 0x2, RZ ;  /* 0x0000000208e57824 */ /* 0x000fe200078e00ff */
[----:B------:R-:W-:Y:S01]  /*1760*/  CS2R R134, SRZ ;  /* 0x0000000000867805 */ /* 0x000fe2000001ff00 */
[----:B------:R-:W-:Y:S01]  /*1770*/  IMAD.MOV.U32 R228, RZ, RZ, RZ ;  /* 0x000000ffffe47224 */ /* 0x000fe200078e00ff */
[----:B------:R-:W-:Y:S01]  /*1780*/  CS2R R132, SRZ ;  /* 0x0000000000847805 */ /* 0x000fe2000001ff00 */
[----:B------:R-:W-:Y:S01]  /*1790*/  IMAD.MOV.U32 R226, RZ, RZ, RZ ;  /* 0x000000ffffe27224 */ /* 0x000fe200078e00ff */
        /* <DEDUP_REMOVED lines=78> */
[----:B--2---:R-:W-:Y:S02]  /*1c80*/  R2UR UR8, R4 ;  /* 0x00000000040872ca */ /* 0x004fe400000e0000 */
[----:B------:R-:W-:Y:S02]  /*1c90*/  IADD3 R4, P0, R9, R0, RZ ;  /* 0x0000000009047210 */ /* 0x000fe40007f1e0ff */
[----:B------:R-:W-:Y:S02]  /*1ca0*/  SHF.R.S32.HI R9, RZ, 0x1f, R5 ;  /* 0x0000001fff097819 */ /* 0x000fe40000011405 */
[----:B------:R-:W-:-:S02]  /*1cb0*/  LEA.HI.X.SX32 R5, R0, R13, 0x1, P0 ;  /* 0x0000000d00057211 */ /* 0x000fc400000f0eff */
[----:B------:R-:W-:Y:S01]  /*1cc0*/  SHF.R.S32.HI R0, RZ, 0x1f, R236 ;  /* 0x0000001fff007819 */ /* 0x000fe200000114ec */
[----:B---3--:R-:W-:-:S03]  /*1cd0*/  IMAD R7, R14, UR6, RZ ;  /* 0x000000060e077c24 */ /* 0x008fc6000f8e02ff */
[----:B------:R-:W-:Y:S01]  /*1ce0*/  SEL R0, R0, RZ, !P1 ;  /* 0x000000ff00007207 */ /* 0x000fe20004800000 */
[----:B----4-:R-:W-:-:S04]  /*1cf0*/  IMAD.WIDE.U32 R4, R12, UR6, R4 ;  /* 0x000000060c047c25 */ /* 0x010fc8000f8e0004 */
[----:B------:R-:W-:Y:S01]  /*1d00*/  IMAD R7, R12, UR7, R7 ;  /* 0x000000070c077c24 */ /* 0x000fe2000f8e0207 */
[----:B------:R-:W-:Y:S02]  /*1d10*/  ULDC.64 UR6, c[0x0][0x2e0] ;  /* 0x0000b80000067ab9 */ /* 0x000fe40000000a00 */
[----:B------:R-:W-:Y:S02]  /*1d20*/  IMAD R0, R0, UR6, RZ ;  /* 0x0000000600007c24 */ /* 0x000fe4000f8e02ff */
[----:B------:R-:W-:Y:S02]  /*1d30*/  IMAD.IADD R5, R5, 0x1, R7 ;  /* 0x0000000105057824 */ /* 0x000fe400078e0207 */
[C---:B------:R-:W-:Y:S01]  /*1d40*/  IMAD R7, R233.reuse, UR7, R0 ;  /* 0x00000007e9077c24 */ /* 0x040fe2000f8e0200 */
[----:B------:R-:W-:Y:S01]  /*1d50*/  ULOP3.LUT UR7, UR8, 0x1, URZ, 0xfc, !UPT ;  /* 0x0000000108077892 */ /* 0x000fe2000f8efc3f */
[----:B------:R-:W-:Y:S01]  /*1d60*/  IMAD.WIDE.U32 R232, R233, UR6, R4 ;  /* 0x00000006e9e87c25 */ /* 0x000fe2000f8e0004 */
[----:B-----5:R-:W-:-:S03]  /*1d70*/  R2UR UR6, R10 ;  /* 0x000000000a0672ca */ /* 0x020fc600000e0000 */
[----:B------:R-:W-:Y:S02]  /*1d80*/  IMAD.IADD R4, R233, 0x1, R7 ;  /* 0x00000001e9047824 */ /* 0x000fe400078e0207 */
[----:B------:R-:W-:-:S05]  /*1d90*/  IMAD.U32 R0, RZ, RZ, UR7 ;  /* 0x00000007ff007e24 */ /* 0x000fca000f8e00ff */
[----:B------:R0:W-:Y:S04]  /*1da0*/  STL [R1+0x4], R0 ;  /* 0x0000040001007387 */ /* 0x0001e80000100800 */
[----:B------:R1:W-:Y:S01]  /*1db0*/  STL [R1], R4 ;  /* 0x0000000401007387 */ /* 0x0003e20000100800 */
[----:B------:R-:W-:Y:S01]  /*1dc0*/  LEA.HI R9, R9, R6, RZ, 0x3 ;  /* 0x0000000609097211 */ /* 0x000fe200078f18ff */
[----:B------:R-:W-:-:S03]  /*1dd0*/  UIMAD UR5, UR6, -0x50, UR5 ;  /* 0xffffffb0060578a4 */ /* 0x000fc6000f8e0205 */
[----:B------:R-:W-:Y:S01]  /*1de0*/  LOP3.LUT R9, R9, 0xfffffff8, RZ, 0xc0, !PT ;  /* 0xfffffff809097812 */ /* 0x000fe200078ec0ff */
[----:B------:R-:W-:Y:S01]  /*1df0*/  UIADD3 UR4, -UR4, 0x1, UR5 ;  /* 0x0000000104047890 */ /* 0x000fe2000fffe105 */
[----:B0-----:R-:W-:-:S03]  /*1e00*/  IMAD.SHL.U32 R0, R21, 0x8, RZ ;  /* 0x0000000815007824 */ /* 0x001fc600078e00ff */
[----:B------:R-:W-:Y:S01]  /*1e10*/  IMAD.IADD R9, R6, 0x1, -R9 ;  /* 0x0000000106097824 */ /* 0x000fe200078e0a09 */
[C---:B------:R-:W-:Y:S01]  /*1e20*/  IADD3 R230, -R229.reuse, UR5, RZ ;  /* 0x00000005e5e67c10 */ /* 0x040fe2000fffe1ff */
[----:B------:R-:W-:Y:S01]  /*1e30*/  IMAD R0, R0, 0x2, R225 ;  /* 0x0000000200007824 */ /* 0x000fe200078e02e1 */
[----:B------:R-:W-:Y:S01]  /*1e40*/  IADD3 R229, -R229, UR4, RZ ;  /* 0x00000004e5e57c10 */ /* 0x000fe2000fffe1ff */
[----:B------:R-:W-:Y:S02]  /*1e50*/  IMAD R227, R2, 0x10, R9 ;  /* 0x0000001002e37824 */ /* 0x000fe400078e0209 */
[----:B-1----:R-:W-:-:S07]  /*1e60*/  IMAD.MOV.U32 R2, RZ, RZ, RZ ;  /* 0x000000ffff027224 */ /* 0x002fce00078e00ff */
.L_x_874:
[----:B------:R-:W2:Y:S02]  /*1e70*/  LDL R4, [R1+0x4] ;  /* 0x0000040001047983 */ /* 0x000ea40000100800 */
[----:B--2---:R-:W-:-:S13]  /*1e80*/  R2UR UR4, R4 ;  /* 0x00000000040472ca */ /* 0x004fda00000e0000 */
[----:B------:R-:W-:-:S06]  /*1e90*/  UISETP.NE.AND UP0, UPT, UR4, 0x3, UPT ;  /* 0x000000030400788c */ /* 0x000fcc000bf05270 */
[----:B------:R-:W-:-:S13]  /*1ea0*/  PLOP3.LUT P0, PT, PT, PT, UP0, 0x80, 0x0 ;  /* 0x000000000000781c */ /* 0x000fda0003f0f008 */
[----:B------:R-:W-:Y:S05]  /*1eb0*/  @!P0 BRA `(.L_x_864) ;  /* 0x0000000000048947 */ /* 0x000fea0003800000 */
[----:B------:R-:W-:Y:S01]  /*1ec0*/  BPT.TRAP 0x1 ;  /* 0x000000040000795c */ /* 0x000fe20000300000 */
.L_x_864:
[----:B------:R-:W-:Y:S01]  /*1ed0*/  IMAD R224, R2, 0x8, R225 ;  /* 0x0000000802e07824 */ /* 0x000fe200078e02e1 */
[----:B------:R-:W-:-:S04]  /*1ee0*/  SHF.L.U32 R7, R228, 0x1f, RZ ;  /* 0x0000001fe4077819 */ /* 0x000fc800000006ff */
[----:B------:R0:W1:Y:S01]  /*1ef0*/  SYNCS.PHASECHK.TRANS64.TRYWAIT P1, [R224+URZ+0x31610], R7 ;  /* 0x03161007e00075a7 */ /* 0x000062000802017f */
[----:B------:R-:W-:Y:S05]  /*1f00*/  @!P0 BRA `(.L_x_865) ;  /* 0x0000000000048947 */ /* 0x000fea0003800000 */
[----:B------:R-:W-:Y:S01]  /*1f10*/  BPT.TRAP 0x1 ;  /* 0x000000040000795c */ /* 0x000fe20000300000 */
.L_x_865:
        /* <DEDUP_REMOVED lines=11> */
.L_x_866:
        /* <DEDUP_REMOVED lines=436> */
[----:B0-----:R-:W-:Y:S05]  /*3b10*/  @!P0 BRA `(.L_x_868) ;  /* 0x0000000000048947 */ /* 0x001fea0003800000 */
[----:B------:R-:W-:Y:S01]  /*3b20*/  BPT.TRAP 0x1 ;  /* 0x000000040000795c */ /* 0x000fe20000300000 */
.L_x_868:
[----:B------:R-:W-:-:S04]  /*3b30*/  SHF.L.U32 R10, R226, 0x1f, RZ ;  /* 0x0000001fe20a7819 */ /* 0x000fc800000006ff */
[----:B------:R0:W3:Y:S01]  /*3b40*/  SYNCS.PHASECHK.TRANS64.TRYWAIT P1, [R225+URZ+0x31630], R10 ;  /* 0x0316300ae10075a7 */ /* 0x0000e2000802017f */
[----:B------:R-:W-:Y:S05]  /*3b50*/  @!P0 BRA `(.L_x_869) ;  /* 0x0000000000048947 */ /* 0x000fea0003800000 */
[----:B------:R-:W-:Y:S01]  /*3b60*/  BPT.TRAP 0x1 ;  /* 0x000000040000795c */ /* 0x000fe20000300000 */
.L_x_869:
        /* <DEDUP_REMOVED lines=11> */
.L_x_870:
        /* <DEDUP_REMOVED lines=14> */
[----:B------:R-:W-:-:S02]  /*3d00*/  VIADD R10, R7, 0x82 ;  /* 0x00000082070a7836 */ /* 0x000fc40000000000 */
        /* <DEDUP_REMOVED lines=10> */
[----:B------:R-:W-:Y:S01]  /*3db0*/  UMOV UR7, 0x40000000 ;  /* 0x4000000000077882 */ /* 0x000fe20000000000 */
[----:B------:R-:W-:Y:S01]  /*3dc0*/  IMAD R234, R227, 0x4, R225 ;  /* 0x00000004e3ea7824 */ /* 0x000fe200078e02e1 */
        /* <DEDUP_REMOVED lines=9> */
[----:B------:R-:W-:-:S02]  /*3e60*/  VIADD R10, R7, 0x84 ;  /* 0x00000084070a7836 */ /* 0x000fc40000000000 */
        /* <DEDUP_REMOVED lines=402> */
[----:B------:R-:W-:Y:S02]  /*5790*/  IMAD.U32 R24, RZ, RZ, UR60 ;  /* 0x0000003cff187e24 */ /* 0x000fe4000f8e00ff */
[----:B------:R-:W-:Y:S01]  /*57a0*/  FMUL.FTZ R15, R32, UR8 ;  /* 0x00000008200f7c20 */ /* 0x000fe20008410000 */
[----:B------:R-:W0:Y:S01]  /*57b0*/  MUFU.TANH R7, R7 ;  /* 0x0000000700077308 */ /* 0x000e220000002400 */
[----:B------:R-:W-:Y:S01]  /*57c0*/  FMUL.FTZ R16, R33, UR8 ;  /* 0x0000000821107c20 */ /* 0x000fe20008410000 */
[----:B------:R-:W-:Y:S02]  /*57d0*/  IMAD R24, R24, 0x40, R227 ;  /* 0x0000004018187824 */ /* 0x000fe400078e02e3 */
[----:B------:R-:W-:Y:S01]  /*57e0*/  FMUL.FTZ R19, R36, UR8 ;  /* 0x0000000824137c20 */ /* 0x000fe20008410000 */
[----:B------:R-:W-:Y:S01]  /*57f0*/  FMUL.FTZ R20, R37, UR8 ;  /* 0x0000000825147c20 */ /* 0x000fe20008410000 */
[----:B------:R-:W-:Y:S01]  /*5800*/  FMUL.FTZ R10, R27, UR8 ;  /* 0x000000081b0a7c20 */ /* 0x000fe20008410000 */
[----:B------:R-:W-:Y:S01]  /*5810*/  FMUL.FTZ R18, R35, UR8 ;  /* 0x0000000823127c20 */ /* 0x000fe20008410000 */
[----:B------:R-:W-:Y:S01]  /*5820*/  VIADDMNMX R22, R24, R229, R230, PT ;  /* 0x000000e518167246 */ /* 0x000fe200038001e6 */
[----:B------:R-:W3:Y:S01]  /*5830*/  MUFU.TANH R8, R8 ;  /* 0x0000000800087308 */ /* 0x000ee20000002400 */
[----:B------:R-:W-:Y:S01]  /*5840*/  FMUL.FTZ R9, R26, UR8 ;  /* 0x000000081a097c20 */ /* 0x000fe20008410000 */
[----:B------:R-:W-:Y:S01]  /*5850*/  FMUL.FTZ R13, R30, UR8 ;  /* 0x000000081e0d7c20 */ /* 0x000fe20008410000 */
[C---:B------:R-:W-:Y:S01]  /*5860*/  ISETP.GT.AND P6, PT, R22.reuse, RZ, PT ;  /* 0x000000ff1600720c */ /* 0x040fe20003fc4270 */
[----:B------:R-:W-:Y:S01]  /*5870*/  FMUL.FTZ R14, R31, UR8 ;  /* 0x000000081f0e7c20 */ /* 0x000fe20008410000 */
[----:B------:R-:W-:Y:S01]  /*5880*/  ISETP.GT.AND P1, PT, R22, 0x1, PT ;  /* 0x000000011600780c */ /* 0x000fe20003f24270 */
[----:B------:R-:W-:Y:S01]  /*5890*/  FMUL.FTZ R21, R40, UR8 ;  /* 0x0000000828157c20 */ /* 0x000fe20008410000 */
[C---:B------:R-:W-:Y:S01]  /*58a0*/  ISETP.GT.AND P2, PT, R22.reuse, 0x10, PT ;  /* 0x000000101600780c */ /* 0x040fe20003f44270 */
[----:B------:R-:W4:Y:S01]  /*58b0*/  MUFU.TANH R11, R11 ;  /* 0x0000000b000b7308 */ /* 0x000f220000002400 */
[----:B------:R-:W-:Y:S01]  /*58c0*/  ISETP.GT.AND P3, PT, R22, 0x11, PT ;  /* 0x000000111600780c */ /* 0x000fe20003f64270 */
[----:B------:R-:W-:Y:S01]  /*58d0*/  FMUL.FTZ R17, R34, UR8 ;  /* 0x0000000822117c20 */ /* 0x000fe20008410000 */
[C---:B0-----:R-:W-:Y:S01]  /*58e0*/  FSEL R235, R7.reuse, -INF , P6 ;  /* 0xff80000007eb7808 */ /* 0x041fe20003000000 */
[----:B------:R-:W-:Y:S01]  /*58f0*/  FMUL.FTZ R25, R42, UR8 ;  /* 0x000000082a197c20 */ /* 0x000fe20008410000 */
[C---:B------:R-:W-:Y:S01]  /*5900*/  ISETP.GT.AND P4, PT, R22.reuse, 0x20, PT ;  /* 0x000000201600780c */ /* 0x040fe20003f84270 */
[----:B------:R-:W-:Y:S01]  /*5910*/  FFMA.FTZ R7, -R7, R7, 1 ;  /* 0x3f80000007077423 */ /* 0x000fe20000010107 */
[----:B------:R-:W-:Y:S01]  /*5920*/  ISETP.GT.AND P5, PT, R22, 0x21, PT ;  /* 0x000000211600780c */ /* 0x000fe20003fa4270 */
[----:B------:R-:W0:Y:S01]  /*5930*/  MUFU.TANH R12, R12 ;  /* 0x0000000c000c7308 */ /* 0x000e220000002400 */
[----:B---3--:R-:W-:Y:S01]  /*5940*/  FSEL R37, R8, -INF , P1 ;  /* 0xff80000008257808 */ /* 0x008fe20000800000 */
[----:B-1----:R-:W-:Y:S01]  /*5950*/  FFMA.FTZ R235, R235, UR4, -R6 ;  /* 0x00000004ebeb7c23 */ /* 0x002fe20008010806 */
[----:B------:R-:W-:Y:S01]  /*5960*/  ISETP.GT.AND P6, PT, R22, 0x30, PT ;  /* 0x000000301600780c */ /* 0x000fe20003fc4270 */
[----:B------:R-:W-:Y:S01]  /*5970*/  FFMA.FTZ R8, -R8, R8, 1 ;  /* 0x3f80000008087423 */ /* 0x000fe20000010108 */
[----:B------:R-:W-:-:S02]  /*5980*/  ISETP.GT.AND P1, PT, R22, 0x31, PT ;  /* 0x000000311600780c */ /* 0x000fc40003f24270 */
[----:B------:R-:W-:Y:S01]  /*5990*/  IADD3 R23, R229, 0x8, R24 ;  /* 0x00000008e5177810 */ /* 0x000fe20007ffe018 */
[----:B------:R-:W1:Y:S01]  /*59a0*/  MUFU.TANH R15, R15 ;  /* 0x0000000f000f7308 */ /* 0x000e620000002400 */
[----:B----4-:R-:W-:Y:S01]  /*59b0*/  FSEL R35, R11, -INF , P2 ;  /* 0xff8000000b237808 */ /* 0x010fe20001000000 */
[----:B------:R-:W-:Y:S01]  /*59c0*/  FMUL.FTZ R24, R39, UR8 ;  /* 0x0000000827187c20 */ /* 0x000fe20008410000 */
[----:B------:R-:W-:Y:S01]  /*59d0*/  ISETP.GT.AND P2, PT, R22, 0x40, PT ;  /* 0x000000401600780c */ /* 0x000fe20003f44270 */
[----:B------:R-:W-:Y:S01]  /*59e0*/  FFMA.FTZ R11, -R11, R11, 1 ;  /* 0x3f8000000b0b7423 */ /* 0x000fe2000001010b */
[----:B------:R-:W-:Y:S01]  /*59f0*/  VIMNMX R28, R230, R23, PT ;  /* 0x00000017e61c7248 */ /* 0x000fe20003fe0100 */
[----:B------:R-:W-:Y:S01]  /*5a00*/  FMUL.FTZ R23, R38, UR8 ;  /* 0x0000000826177c20 */ /* 0x000fe20008410000 */
[----:B------:R-:W-:Y:S01]  /*5a10*/  FFMA.FTZ R42, R35, UR4, -R6 ;  /* 0x00000004232a7c23 */ /* 0x000fe20008010806 */
[----:B------:R-:W3:Y:S01]  /*5a20*/  MUFU.TANH R16, R16 ;  /* 0x0000001000107308 */ /* 0x000ee20000002400 */
[----:B0-----:R-:W-:-:S02]  /*5a30*/  FSEL R27, R12, -INF , P3 ;  /* 0xff8000000c1b7808 */ /* 0x001fc40001800000 */
[----:B------:R-:W-:Y:S01]  /*5a40*/  ISETP.GT.AND P3, PT, R22, 0x41, PT ;  /* 0x000000411600780c */ /* 0x000fe20003f64270 */
[----:B------:R-:W-:Y:S02]  /*5a50*/  FMUL.FTZ R22, R41, UR8 ;  /* 0x0000000829167c20 */ /* 0x000fe40008410000 */
[----:B------:R-:W-:Y:S02]  /*5a60*/  FFMA.FTZ R41, R27, UR4, -R6 ;  /* 0x000000041b297c23 */ /* 0x000fe40008010806 */
[----:B------:R-:W0:Y:S01]  /*5a70*/  MUFU.TANH R19, R19 ;  /* 0x0000001300137308 */ /* 0x000e220000002400 */
[----:B-1----:R-:W-:Y:S02]  /*5a80*/  FSEL R39, R15, -INF , P4 ;  /* 0xff8000000f277808 */ /* 0x002fe40002000000 */
[----:B------:R-:W-:-:S03]  /*5a90*/  ISETP.GT.AND P4, PT, R28, RZ, PT ;  /* 0x000000ff1c00720c */ /* 0x000fc60003f84270 */
[----:B------:R-:W-:Y:S02]  /*5aa0*/  FFMA.FTZ R39, R39, UR4, -R6 ;  /* 0x0000000427277c23 */ /* 0x000fe40008010806 */
[----:B------:R-:W1:Y:S01]  /*5ab0*/  MUFU.TANH R20, R20 ;  /* 0x0000001400147308 */ /* 0x000e620000002400 */
[----:B---3--:R-:W-:Y:S02]  /*5ac0*/  FSEL R36, R16, -INF , P5 ;  /* 0xff80000010247808 */ /* 0x008fe40002800000 */
[----:B------:R-:W-:-:S03]  /*5ad0*/  ISETP.GT.AND P5, PT, R28, 0x1, PT ;  /* 0x000000011c00780c */ /* 0x000fc60003fa4270 */
[----:B------:R-:W-:Y:S02]  /*5ae0*/  FFMA.FTZ R36, R36, UR4, -R6 ;  /* 0x0000000424247c23 */ /* 0x000fe40008010806 */
[----:B------:R-:W3:Y:S01]  /*5af0*/  MUFU.TANH R9, R9 ;  /* 0x0000000900097308 */ /* 0x000ee20000002400 */
[----:B0-----:R-:W-:Y:S02]  /*5b00*/  FSEL R32, R19, -INF , P6 ;  /* 0xff80000013207808 */ /* 0x001fe40003000000 */
[----:B------:R-:W-:-:S03]  /*5b10*/  ISETP.GT.AND P6, PT, R28, 0x10, PT ;  /* 0x000000101c00780c */ /* 0x000fc60003fc4270 */
[----:B------:R-:W-:Y:S02]  /*5b20*/  FFMA.FTZ R27, R32, UR4, -R6 ;  /* 0x00000004201b7c23 */ /* 0x000fe40008010806 */
[----:B------:R-:W0:Y:S01]  /*5b30*/  MUFU.TANH R10, R10 ;  /* 0x0000000a000a7308 */ /* 0x000e220000002400 */
[----:B-1----:R-:W-:Y:S02]  /*5b40*/  FSEL R26, R20, -INF , P1 ;  /* 0xff800000141a7808 */ /* 0x002fe40000800000 */
[----:B------:R-:W-:-:S03]  /*5b50*/  ISETP.GT.AND P1, PT, R28, 0x11, PT ;  /* 0x000000111c00780c */ /* 0x000fc60003f24270 */
[----:B------:R-:W-:Y:S02]  /*5b60*/  FFMA.FTZ R26, R26, UR4, -R6 ;  /* 0x000000041a1a7c23 */ /* 0x000fe40008010806 */
[----:B------:R-:W1:Y:S01]  /*5b70*/  MUFU.TANH R13, R13 ;  /* 0x0000000d000d7308 */ /* 0x000e620000002400 */
[----:B---3--:R-:W-:Y:S02]  /*5b80*/  FSEL R30, R9, -INF , P4 ;  /* 0xff800000091e7808 */ /* 0x008fe40002000000 */
[----:B------:R-:W-:-:S05]  /*5b90*/  ISETP.GT.AND P4, PT, R28, 0x30, PT ;  /* 0x000000301c00780c */ /* 0x000fca0003f84270 */
[----:B------:R-:W3:Y:S01]  /*5ba0*/  MUFU.TANH R14, R14 ;  /* 0x0000000e000e7308 */ /* 0x000ee20000002400 */
[----:B0-----:R-:W-:Y:S02]  /*5bb0*/  FSEL R231, R10, -INF , P5 ;  /* 0xff8000000ae77808 */ /* 0x001fe40002800000 */
[----:B------:R-:W-:-:S03]  /*5bc0*/  ISETP.GT.AND P5, PT, R28, 0x31, PT ;  /* 0x000000311c00780c */ /* 0x000fc60003fa4270 */
[----:B--2---:R-:W-:Y:S02]  /*5bd0*/  FFMA.FTZ R231, R231, UR4, -R5 ;  /* 0x00000004e7e77c23 */ /* 0x004fe40008010805 */
[----:B------:R-:W0:Y:S01]  /*5be0*/  MUFU.TANH R21, R21 ;  /* 0x0000001500157308 */ /* 0x000e220000002400 */
[----:B-1----:R-:W-:Y:S02]  /*5bf0*/  FSEL R34, R13, -INF , P6 ;  /* 0xff8000000d227808 */ /* 0x002fe40003000000 */
[----:B------:R-:W-:-:S03]  /*5c00*/  ISETP.GT.AND P6, PT, R28, 0x40, PT ;  /* 0x000000401c00780c */ /* 0x000fc60003fc4270 */
[----:B------:R-:W-:Y:S02]  /*5c10*/  FFMA.FTZ R34, R34, UR4, -R5 ;  /* 0x0000000422227c23 */ /* 0x000fe40008010805 */
[----:B------:R-:W1:Y:S01]  /*5c20*/  MUFU.TANH R22, R22 ;  /* 0x0000001600167308 */ /* 0x000e620000002400 */
[----:B---3--:R-:W-:Y:S02]  /*5c30*/  FSEL R31, R14, -INF , P1 ;  /* 0xff8000000e1f7808 */ /* 0x008fe40000800000 */
[----:B------:R-:W-:-:S03]  /*5c40*/  ISETP.GT.AND P1, PT, R28, 0x41, PT ;  /* 0x000000411c00780c */ /* 0x000fc60003f24270 */
[----:B------:R-:W-:Y:S02]  /*5c50*/  FFMA.FTZ R31, R31, UR4, -R5 ;  /* 0x000000041f1f7c23 */ /* 0x000fe40008010805 */
[----:B------:R-:W2:Y:S01]  /*5c60*/  MUFU.TANH R17, R17 ;  /* 0x0000001100117308 */ /* 0x000ea20000002400 */
[----:B0-----:R-:W-:Y:S02]  /*5c70*/  FSEL R29, R21, -INF , P2 ;  /* 0xff800000151d7808 */ /* 0x001fe40001000000 */
[----:B------:R-:W-:-:S03]  /*5c80*/  ISETP.GT.AND P2, PT, R28, 0x20, PT ;  /* 0x000000201c00780c */ /* 0x000fc60003f44270 */
[--C-:B------:R-:W-:Y:S02]  /*5c90*/  FFMA.FTZ R29, R29, UR4, -R6.reuse ;  /* 0x000000041d1d7c23 */ /* 0x100fe40008010806 */
[----:B------:R-:W0:Y:S01]  /*5ca0*/  MUFU.TANH R18, R18 ;  /* 0x0000001200127308 */ /* 0x000e220000002400 */
[----:B-1----:R-:W-:Y:S02]  /*5cb0*/  FSEL R33, R22, -INF , P3 ;  /* 0xff80000016217808 */ /* 0x002fe40001800000 */
[----:B------:R-:W-:Y:S01]  /*5cc0*/  ISETP.GT.AND P3, PT, R28, 0x21, PT ;  /* 0x000000211c00780c */ /* 0x000fe20003f64270 */
[----:B------:R-:W-:Y:S01]  /*5cd0*/  FMUL.FTZ R28, R43, UR8 ;  /* 0x000000082b1c7c20 */ /* 0x000fe20008410000 */
[--C-:B------:R-:W-:Y:S01]  /*5ce0*/  FFMA.FTZ R43, R37, UR4, -R6.reuse ;  /* 0x00000004252b7c23 */ /* 0x100fe20008010806 */
[----:B------:R-:W-:Y:S01]  /*5cf0*/  FFMA.FTZ R33, R33, UR4, -R6 ;  /* 0x0000000421217c23 */ /* 0x000fe20008010806 */
[----:B------:R-:W-:Y:S01]  /*5d00*/  FFMA.FTZ R6, R30, UR4, -R5 ;  /* 0x000000041e067c23 */ /* 0x000fe20008010805 */
[----:B------:R-:W1:Y:S01]  /*5d10*/  MUFU.TANH R23, R23 ;  /* 0x0000001700177308 */ /* 0x000e620000002400 */
[----:B--2---:R-:W-:-:S05]  /*5d20*/  FSEL R38, R17, -INF , P2 ;  /* 0xff80000011267808 */ /* 0x004fca0001000000 */
[----:B------:R-:W-:Y:S02]  /*5d30*/  FFMA.FTZ R38, R38, UR4, -R5 ;  /* 0x0000000426267c23 */ /* 0x000fe40008010805 */
[----:B------:R-:W2:Y:S01]  /*5d40*/  MUFU.TANH R24, R24 ;  /* 0x0000001800187308 */ /* 0x000ea20000002400 */
[----:B0-----:R-:W-:-:S05]  /*5d50*/  FSEL R30, R18, -INF , P3 ;  /* 0xff800000121e7808 */ /* 0x001fca0001800000 */
[----:B------:R-:W-:Y:S02]  /*5d60*/  FFMA.FTZ R30, R30, UR4, -R5 ;  /* 0x000000041e1e7c23 */ /* 0x000fe40008010805 */
[----:B------:R-:W0:Y:S01]  /*5d70*/  MUFU.TANH R25, R25 ;  /* 0x0000001900197308 */ /* 0x000e220000002400 */
[----:B-1----:R-:W-:-:S05]  /*5d80*/  FSEL R32, R23, -INF , P4 ;  /* 0xff80000017207808 */ /* 0x002fca0002000000 */
[----:B------:R-:W-:Y:S02]  /*5d90*/  FFMA.FTZ R32, R32, UR4, -R5 ;  /* 0x0000000420207c23 */ /* 0x000fe40008010805 */
[----:B------:R-:W1:Y:S01]  /*5da0*/  MUFU.TANH R28, R28 ;  /* 0x0000001c001c7308 */ /* 0x000e620000002400 */
[----:B--2---:R-:W-:-:S05]  /*5db0*/  FSEL R37, R24, -INF , P5 ;  /* 0xff80000018257808 */ /* 0x004fca0002800000 */
[----:B------:R-:W-:Y:S02]  /*5dc0*/  FFMA.FTZ R37, R37, UR4, -R5 ;  /* 0x0000000425257c23 */ /* 0x000fe40008010805 */
[----:B------:R-:W-:Y:S01]  /*5dd0*/  MUFU.EX2 R235, R235 ;  /* 0x000000eb00eb7308 */ /* 0x000fe20000000800 */
[----:B0-----:R-:W-:-:S05]  /*5de0*/  FSEL R35, R25, -INF , P6 ;  /* 0xff80000019237808 */ /* 0x001fca0003000000 */
[----:B------:R-:W-:Y:S02]  /*5df0*/  FFMA.FTZ R35, R35, UR4, -R5 ;  /* 0x0000000423237c23 */ /* 0x000fe40008010805 */
[----:B------:R-:W0:Y:S01]  /*5e00*/  MUFU.EX2 R43, R43 ;  /* 0x0000002b002b7308 */ /* 0x000e220000000800 */
[----:B-1----:R-:W-:-:S05]  /*5e10*/  FSEL R40, R28, -INF , P1 ;  /* 0xff8000001c287808 */ /* 0x002fca0000800000 */
[----:B------:R-:W-:Y:S02]  /*5e20*/  FFMA.FTZ R40, R40, UR4, -R5 ;  /* 0x0000000428287c23 */ /* 0x000fe40008010805 */
[----:B------:R-:W1:Y:S01]  /*5e30*/  LDS R5, [R234+0x2c300] ;  /* 0x02c30000ea057984 */ /* 0x000e620000000800 */
[----:B------:R0:W-:Y:S03]  /*5e40*/  MUFU.EX2 R237, R6 ;  /* 0x0000000600ed7308 */ /* 0x0001e60000000800 */
[----:B------:R-:W2:Y:S01]  /*5e50*/  LDS R234, [R234+0x2c320] ;  /* 0x02c32000eaea7984 */ /* 0x000ea20000000800 */
[----:B------:R-:W-:-:S04]  /*5e60*/  WARPGROUP.DEPBAR.LE gsb0, 0x0 ;  /* 0x00008000000079c5 */ /* 0x000fc80000010000 */
[----:B------:R-:W-:Y:S01]  /*5e70*/  MUFU.EX2 R231, R231 ;  /* 0x000000e700e77308 */ /* 0x000fe20000000800 */
[----:B0-----:R-:W-:-:S07]  /*5e80*/  F2FP.F16.F32.PACK_AB R6, R43, R235 ;  /* 0x000000eb2b06723e */ /* 0x001fce00000000ff */
[----:B------:R-:W0:Y:S08]  /*5e90*/  MUFU.EX2 R42, R42 ;  /* 0x0000002a002a7308 */ /* 0x000e300000000800 */
[----:B------:R-:W3:Y:S08]  /*5ea0*/  MUFU.EX2 R41, R41 ;  /* 0x0000002900297308 */ /* 0x000ef00000000800 */
[----:B------:R-:W4:Y:S01]  /*5eb0*/  MUFU.EX2 R39, R39 ;  /* 0x0000002700277308 */ /* 0x000f220000000800 */
[--C-:B-1----:R-:W-:Y:S01]  /*5ec0*/  FADD.FTZ R44, R44, -R5.reuse ;  /* 0x800000052c2c7221 */ /* 0x102fe20000010000 */
[--C-:B------:R-:W-:Y:S01]  /*5ed0*/  FADD.FTZ R48, R48, -R5.reuse ;  /* 0x8000000530307221 */ /* 0x100fe20000010000 */
[----:B------:R-:W-:-:S02]  /*5ee0*/  FADD.FTZ R45, R45, -R5 ;  /* 0x800000052d2d7221 */ /* 0x000fc40000010000 */
[----:B------:R-:W-:Y:S01]  /*5ef0*/  FMUL.FTZ R44, R235, R44 ;  /* 0x0000002ceb2c7220 */ /* 0x000fe20000410000 */
[----:B0-----:R-:W-:Y:S02]  /*5f00*/  FMUL.FTZ R48, R42, R48 ;  /* 0x000000302a307220 */ /* 0x001fe40000410000 */
[----:B------:R-:W0:Y:S01]  /*5f10*/  MUFU.EX2 R36, R36 ;  /* 0x0000002400247308 */ /* 0x000e220000000800 */
[----:B------:R-:W-:Y:S01]  /*5f20*/  FMUL.FTZ R45, R43, R45 ;  /* 0x0000002d2b2d7220 */ /* 0x000fe20000410000 */
[----:B------:R-:W-:Y:S01]  /*5f30*/  FMUL.FTZ R44, R7, R44 ;  /* 0x0000002c072c7220 */ /* 0x000fe20000410000 */
[----:B------:R-:W-:Y:S01]  /*5f40*/  F2FP.F16.F32.PACK_AB R7, R231, R237 ;  /* 0x000000ede707723e */ /* 0x000fe200000000ff */
[----:B------:R-:W-:Y:S01]  /*5f50*/  BAR.SYNC.DEFER_BLOCKING 0x9, 0x100 ;  /* 0x0244000000007b1d */ /* 0x000fe20000010000 */
[----:B------:R-:W-:Y:S01]  /*5f60*/  FMUL.FTZ R11, R11, R48 ;  /* 0x000000300b0b7220 */ /* 0x000fe20000410000 */
[----:B------:R-:W-:-:S04]  /*5f70*/  FADD.FTZ R48, R49, -R5 ;  /* 0x8000000531307221 */ /* 0x000fc80000010000 */
[----:B------:R-:W1:Y:S01]  /*5f80*/  MUFU.EX2 R27, R27 ;  /* 0x0000001b001b7308 */ /* 0x000e620000000800 */
[----:B---3--:R-:W-:Y:S01]  /*5f90*/  FMUL.FTZ R48, R41, R48 ;  /* 0x0000003029307220 */ /* 0x008fe20000410000 */
[----:B------:R-:W-:-:S06]  /*5fa0*/  FADD.FTZ R52, R52, -R5 ;  /* 0x8000000534347221 */ /* 0x000fcc0000010000 */
[----:B------:R-:W-:Y:S01]  /*5fb0*/  MUFU.EX2 R29, R29 ;  /* 0x0000001d001d7308 */ /* 0x000fe20000000800 */
[--C-:B------:R-:W-:Y:S01]  /*5fc0*/  FADD.FTZ R53, R53, -R5.reuse ;  /* 0x8000000535357221 */ /* 0x100fe20000010000 */
[----:B------:R-:W-:Y:S01]  /*5fd0*/  FFMA.FTZ R15, -R15, R15, 1 ;  /* 0x3f8000000f0f7423 */ /* 0x000fe2000001010f */
[----:B------:R-:W-:Y:S01]  /*5fe0*/  FFMA.FTZ R10, -R10, R10, 1 ;  /* 0x3f8000000a0a7423 */ /* 0x000fe2000001010a */
[--C-:B------:R-:W-:Y:S01]  /*5ff0*/  FADD.FTZ R216, R216, -R5.reuse ;  /* 0x80000005d8d87221 */ /* 0x100fe20000010000 */
[--C-:B------:R-:W-:Y:S01]  /*6000*/  FADD.FTZ R217, R217, -R5.reuse ;  /* 0x80000005d9d97221 */ /* 0x100fe20000010000 */
[----:B------:R-:W-:Y:S01]  /*6010*/  FADD.FTZ R220, R220, -R5 ;  /* 0x80000005dcdc7221 */ /* 0x000fe20000010000 */
[----:B--2---:R-:W-:Y:S01]  /*6020*/  FADD.FTZ R50, R50, -R234 ;  /* 0x800000ea32327221 */ /* 0x004fe20000010000 */
[----:B------:R-:W2:Y:S01]  /*6030*/  MUFU.EX2 R43, R34 ;  /* 0x00000022002b7308 */ /* 0x000ea20000000800 */
[----:B------:R-:W-:Y:S01]  /*6040*/  FFMA.FTZ R19, -R19, R19, 1 ;  /* 0x3f80000013137423 */ /* 0x000fe20000010113 */
[----:B------:R3:W-:Y:S01]  /*6050*/  STSM.16.M88.2 [R0+0x2c500], R6 ;  /* 0x02c5000600007844 */ /* 0x0007e20000000100 */
[----:B------:R-:W-:-:S05]  /*6060*/  FFMA.FTZ R21, -R21, R21, 1 ;  /* 0x3f80000015157423 */ /* 0x000fca0000010115 */
[----:B------:R-:W-:Y:S08]  /*6070*/  MUFU.EX2 R26, R26 ;  /* 0x0000001a001a7308 */ /* 0x000ff00000000800 */
[----:B------:R-:W-:Y:S01]  /*6080*/  MUFU.EX2 R30, R30 ;  /* 0x0000001e001e7308 */ /* 0x000fe20000000800 */
[----:B---3--:R-:W-:Y:S01]  /*6090*/  FFMA.FTZ R7, -R12, R12, 1 ;  /* 0x3f8000000c077423 */ /* 0x008fe2000001010c */
[----:B------:R-:W-:-:S06]  /*60a0*/  FADD.FTZ R6, R47, -R234 ;  /* 0x800000ea2f067221 */ /* 0x000fcc0000010000 */
[----:B------:R-:W-:Y:S01]  /*60b0*/  MUFU.EX2 R40, R40 ;  /* 0x0000002800287308 */ /* 0x000fe20000000800 */
[--C-:B------:R-:W-:Y:S01]  /*60c0*/  FADD.FTZ R222, R222, -R234.reuse ;  /* 0x800000eadede7221 */ /* 0x100fe20000010000 */
[----:B------:R-:W-:Y:S01]  /*60d0*/  F2FP.F16.F32.PACK_AB R42, R41, R42 ;  /* 0x0000002a292a723e */ /* 0x000fe200000000ff */
[--C-:B------:R-:W-:Y:S01]  /*60e0*/  FADD.FTZ R46, R46, -R234.reuse ;  /* 0x800000ea2e2e7221 */ /* 0x100fe20000010000 */
[----:B------:R-:W-:Y:S01]  /*60f0*/  FFMA.FTZ R9, -R9, R9, 1 ;  /* 0x3f80000009097423 */ /* 0x000fe20000010109 */
[--C-:B------:R-:W-:Y:S01]  /*6100*/  FADD.FTZ R51, R51, -R234.reuse ;  /* 0x800000ea33337221 */ /* 0x100fe20000010000 */
[----:B------:R-:W-:Y:S01]  /*6110*/  FMUL.FTZ R8, R8, R45 ;  /* 0x0000002d08087220 */ /* 0x000fe20000410000 */
[--C-:B------:R-:W-:Y:S01]  /*6120*/  FADD.FTZ R54, R54, -R234.reuse ;  /* 0x800000ea36367221 */ /* 0x100fe20000010000 */
[----:B------:R3:W5:Y:S01]  /*6130*/  MUFU.EX2 R12, R33 ;  /* 0x00000021000c7308 */ /* 0x0007620000000800 */
[----:B------:R-:W-:Y:S01]  /*6140*/  FMUL.FTZ R231, R231, R6 ;  /* 0x00000006e7e77220 */ /* 0x000fe20000410000 */
[----:B------:R-:W-:Y:S01]  /*6150*/  FMUL.FTZ R6, R7, R48 ;  /* 0x0000003007067220 */ /* 0x000fe20000410000 */
[----:B------:R-:W-:Y:S01]  /*6160*/  FFMA.FTZ R7, -R16, R16, 1 ;  /* 0x3f80000010077423 */ /* 0x000fe20000010110 */
[----:B----4-:R-:W-:Y:S01]  /*6170*/  FMUL.FTZ R16, R39, R52 ;  /* 0x0000003427107220 */ /* 0x010fe20000410000 */
[----:B------:R-:W-:Y:S01]  /*6180*/  FADD.FTZ R5, R221, -R5 ;  /* 0x80000005dd057221 */ /* 0x000fe20000010000 */
[----:B0-----:R-:W-:Y:S01]  /*6190*/  FMUL.FTZ R48, R36, R53 ;  /* 0x0000003524307220 */ /* 0x001fe20000410000 */
[----:B------:R-:W-:Y:S01]  /*61a0*/  FMUL.FTZ R231, R10, R231 ;  /* 0x000000e70ae77220 */ /* 0x000fe20000410000 */
[----:B------:R-:W-:Y:S01]  /*61b0*/  FMUL.FTZ R16, R15, R16 ;  /* 0x000000100f107220 */ /* 0x000fe20000410000 */
[----:B------:R-:W-:Y:S01]  /*61c0*/  FFMA.FTZ R15, -R20, R20, 1 ;  /* 0x3f800000140f7423 */ /* 0x000fe20000010114 */
[----:B------:R-:W-:Y:S01]  /*61d0*/  FFMA.FTZ R10, -R13, R13, 1 ;  /* 0x3f8000000d0a7423 */ /* 0x000fe2000001010d */
[----:B-1----:R-:W-:Y:S01]  /*61e0*/  FMUL.FTZ R20, R27, R216 ;  /* 0x000000d81b147220 */ /* 0x002fe20000410000 */
[----:B---3--:R-:W-:Y:S01]  /*61f0*/  FFMA.FTZ R33, -R22, R22, 1 ;  /* 0x3f80000016217423 */ /* 0x008fe20000010116 */
[----:B--2---:R-:W-:Y:S01]  /*6200*/  FMUL.FTZ R13, R43, R50 ;  /* 0x000000322b0d7220 */ /* 0x004fe20000410000 */
[----:B------:R-:W-:Y:S01]  /*6210*/  FMUL.FTZ R22, R29, R220 ;  /* 0x000000dc1d167220 */ /* 0x000fe20000410000 */
[----:B------:R-:W-:Y:S01]  /*6220*/  FADD.FTZ R55, R55, -R234 ;  /* 0x800000ea37377221 */ /* 0x000fe20000010000 */
[----:B------:R-:W-:-:S02]  /*6230*/  IMAD R4, R3, 0x2000, R4 ;  /* 0x0000200003047824 */ /* 0x000fc400078e0204 */
[----:B-----5:R-:W-:Y:S01]  /*6240*/  FMUL.FTZ R34, R12, R5 ;  /* 0x000000050c227220 */ /* 0x020fe20000410000 */
[----:B------:R-:W-:Y:S01]  /*6250*/  FMUL.FTZ R7, R7, R48 ;  /* 0x0000003007077220 */ /* 0x000fe20000410000 */
[----:B------:R-:W-:Y:S01]  /*6260*/  FMUL.FTZ R20, R19, R20 ;  /* 0x0000001413147220 */ /* 0x000fe20000410000 */
[----:B------:R-:W0:Y:S01]  /*6270*/  MUFU.EX2 R48, R31 ;  /* 0x0000001f00307308 */ /* 0x000e220000000800 */
[----:B------:R-:W-:Y:S01]  /*6280*/  FMUL.FTZ R22, R21, R22 ;  /* 0x0000001615167220 */ /* 0x000fe20000410000 */
[----:B------:R-:W-:Y:S01]  /*6290*/  FMUL.FTZ R5, R33, R34 ;  /* 0x0000002221057220 */ /* 0x000fe20000410000 */
[----:B------:R-:W-:Y:S01]  /*62a0*/  FMUL.FTZ R10, R10, R13 ;  /* 0x0000000d0a0a7220 */ /* 0x000fe20000410000 */
[--C-:B------:R-:W-:Y:S01]  /*62b0*/  FADD.FTZ R218, R218, -R234.reuse ;  /* 0x800000eadada7221 */ /* 0x100fe20000010000 */
[--C-:B------:R-:W-:Y:S01]  /*62c0*/  FADD.FTZ R219, R219, -R234.reuse ;  /* 0x800000eadbdb7221 */ /* 0x100fe20000010000 */
[----:B------:R-:W-:Y:S01]  /*62d0*/  FADD.FTZ R223, R223, -R234 ;  /* 0x800000eadfdf7221 */ /* 0x000fe20000010000 */
[----:B------:R-:W-:Y:S01]  /*62e0*/  FFMA.FTZ R17, -R17, R17, 1 ;  /* 0x3f80000011117423 */ /* 0x000fe20000010111 */
[----:B------:R-:W1:Y:S01]  /*62f0*/  MUFU.EX2 R19, R38 ;  /* 0x0000002600137308 */ /* 0x000e620000000800 */
[----:B------:R-:W-:Y:S01]  /*6300*/  FFMA.FTZ R28, -R28, R28, 1 ;  /* 0x3f8000001c1c7423 */ /* 0x000fe2000001011c */
[----:B------:R-:W-:Y:S01]  /*6310*/  UMOV UR57, 0x40000040 ;  /* 0x4000004000397882 */ /* 0x000fe20000000000 */
[----:B------:R-:W-:Y:S01]  /*6320*/  UMOV UR59, 0x40 ;  /* 0x00000040003b7882 */ /* 0x000fe20000000000 */
[----:B------:R-:W-:Y:S01]  /*6330*/  UMOV UR15, 0x40 ;  /* 0x00000040000f7882 */ /* 0x000fe20000000000 */
[----:B------:R-:W-:Y:S01]  /*6340*/  UMOV UR19, 0x40 ;  /* 0x0000004000137882 */ /* 0x000fe20000000000 */
[----:B------:R-:W-:Y:S01]  /*6350*/  UMOV UR45, 0x40000040 ;  /* 0x40000040002d7882 */ /* 0x000fe20000000000 */
[----:B------:R-:W-:Y:S01]  /*6360*/  UMOV UR47, 0x40 ;  /* 0x00000040002f7882 */ /* 0x000fe20000000000 */
[----:B------:R-:W-:Y:S01]  /*6370*/  MUFU.EX2 R21, R32 ;  /* 0x0000002000157308 */ /* 0x000fe20000000800 */
[----:B------:R-:W-:Y:S01]  /*6380*/  UMOV UR55, 0x40 ;  /* 0x0000004000377882 */ /* 0x000fe20000000000 */
[----:B------:R-:W-:Y:S01]  /*6390*/  UMOV UR51, 0x40 ;  /* 0x0000004000337882 */ /* 0x000fe20000000000 */
[----:B------:R-:W-:Y:S01]  /*63a0*/  UMOV UR43, 0x40 ;  /* 0x00000040002b7882 */ /* 0x000fe20000000000 */
[----:B------:R-:W-:Y:S01]  /*63b0*/  UMOV UR25, 0x40000040 ;  /* 0x4000004000197882 */ /* 0x000fe20000000000 */
[----:B------:R-:W-:Y:S01]  /*63c0*/  UMOV UR27, 0x40 ;  /* 0x00000040001b7882 */ /* 0x000fe20000000000 */
[----:B------:R-:W-:Y:S01]  /*63d0*/  UMOV UR39, 0x40 ;  /* 0x0000004000277882 */ /* 0x000fe20000000000 */
[----:B------:R-:W-:Y:S01]  /*63e0*/  UMOV UR35, 0x40 ;  /* 0x0000004000237882 */ /* 0x000fe20000000000 */
[----:B------:R1:W2:Y:S01]  /*63f0*/  MUFU.EX2 R34, R37 ;  /* 0x0000002500227308 */ /* 0x0002a20000000800 */
[----:B------:R-:W-:Y:S01]  /*6400*/  UMOV UR31, 0x40 ;  /* 0x00000040001f7882 */ /* 0x000fe20000000000 */
[----:B------:R-:W-:Y:S01]  /*6410*/  UMOV UR23, 0x40 ;  /* 0x0000004000177882 */ /* 0x000fe20000000000 */
[----:B------:R-:W3:Y:S01]  /*6420*/  LDL R235, [R1] ;  /* 0x0000000001eb7983 */ /* 0x000ee20000100800 */
[----:B------:R-:W-:Y:S01]  /*6430*/  FMUL.FTZ R52, R26, R217 ;  /* 0x000000d91a347220 */ /* 0x000fe20000410000 */
[----:B0-----:R-:W-:Y:S01]  /*6440*/  F2FP.F16.F32.PACK_AB R43, R48, R43 ;  /* 0x0000002b302b723e */ /* 0x001fe200000000ff */
[----:B------:R-:W-:Y:S01]  /*6450*/  FMUL.FTZ R46, R237, R46 ;  /* 0x0000002eed2e7220 */ /* 0x000fe20000410000 */
[----:B------:R-:W-:Y:S01]  /*6460*/  F2FP.F16.F32.PACK_AB R36, R36, R39 ;  /* 0x000000272424723e */ /* 0x000fe200000000ff */
[----:B------:R-:W0:Y:S01]  /*6470*/  MUFU.EX2 R13, R35 ;  /* 0x00000023000d7308 */ /* 0x000e220000000800 */
[----:B-1----:R-:W-:Y:S01]  /*6480*/  F2FP.F16.F32.PACK_AB R37, R30, R19 ;  /* 0x000000131e25723e */ /* 0x002fe200000000ff */
[----:B------:R-:W-:Y:S01]  /*6490*/  STSM.16.M88.2 [R0+0x2cd00], R42 ;  /* 0x02cd002a00007844 */ /* 0x000fe20000000100 */
[----:B------:R-:W-:Y:S01]  /*64a0*/  F2FP.F16.F32.PACK_AB R26, R26, R27 ;  /* 0x0000001b1a1a723e */ /* 0x000fe200000000ff */
[----:B------:R-:W-:Y:S01]  /*64b0*/  FMUL.FTZ R46, R9, R46 ;  /* 0x0000002e092e7220 */ /* 0x000fe20000410000 */
[----:B------:R-:W-:Y:S01]  /*64c0*/  F2FP.F16.F32.PACK_AB R12, R12, R29 ;  /* 0x0000001d0c0c723e */ /* 0x000fe200000000ff */
[----:B------:R-:W-:Y:S01]  /*64d0*/  STSM.16.M88.2 [R0+0x2d500], R36 ;  /* 0x02d5002400007844 */ /* 0x000fe20000000100 */
[----:B------:R-:W-:-:S02]  /*64e0*/  VIADD R9, R225, 0x2c500 ;  /* 0x0002c500e1097836 */ /* 0x000fc40000000000 */
[----:B------:R-:W-:Y:S01]  /*64f0*/  FMUL.FTZ R54, R19, R54 ;  /* 0x0000003613367220 */ /* 0x000fe20000410000 */
[----:B--2---:R-:W-:Y:S01]  /*6500*/  F2FP.F16.F32.PACK_AB R27, R34, R21 ;  /* 0x00000015221b723e */ /* 0x004fe200000000ff */
[----:B------:R-:W-:Y:S01]  /*6510*/  FMUL.FTZ R55, R30, R55 ;  /* 0x000000371e377220 */ /* 0x000fe20000410000 */
[----:B------:R-:W-:Y:S01]  /*6520*/  F2FP.F16.F32.PACK_AB R44, R8, R44 ;  /* 0x0000002c082c723e */ /* 0x000fe200000000ff */
[C---:B------:R-:W-:Y:S01]  /*6530*/  FMUL.FTZ R223, R40.reuse, R223 ;  /* 0x000000df28df7220 */ /* 0x040fe20000410000 */
[----:B------:R-:W-:Y:S01]  /*6540*/  SHF.R.U32.HI R9, RZ, 0x4, R9 ;  /* 0x00000004ff097819 */ /* 0x000fe20000011609 */
[----:B------:R-:W-:Y:S01]  /*6550*/  STSM.16.M88.2 [R0+0x2dd00], R26 ;  /* 0x02dd001a00007844 */ /* 0x000fe20000000100 */
[----:B------:R-:W-:Y:S01]  /*6560*/  SHF.R.U32.HI R8, RZ, 0x4, R4 ;  /* 0x00000004ff087819 */ /* 0x000fe20000011604 */
[----:B------:R-:W-:Y:S01]  /*6570*/  FMUL.FTZ R17, R17, R54 ;  /* 0x0000003611117220 */ /* 0x000fe20000410000 */
[----:B0-----:R-:W-:Y:S01]  /*6580*/  FMUL.FTZ R33, R13, R222 ;  /* 0x000000de0d217220 */ /* 0x001fe20000410000 */
[----:B------:R-:W-:Y:S01]  /*6590*/  F2FP.F16.F32.PACK_AB R13, R40, R13 ;  /* 0x0000000d280d723e */ /* 0x000fe200000000ff */
[----:B------:R-:W-:Y:S01]  /*65a0*/  FMUL.FTZ R15, R15, R52 ;  /* 0x000000340f0f7220 */ /* 0x000fe20000410000 */
[----:B------:R-:W-:Y:S01]  /*65b0*/  LOP3.LUT R9, R9, 0x3fff, RZ, 0xc0, !PT ;  /* 0x00003fff09097812 */ /* 0x000fe200078ec0ff */
[----:B------:R-:W-:Y:S01]  /*65c0*/  FMUL.FTZ R223, R28, R223 ;  /* 0x000000df1cdf7220 */ /* 0x000fe20000410000 */
[----:B------:R-:W-:Y:S01]  /*65d0*/  F2FP.F16.F32.PACK_AB R30, R6, R11 ;  /* 0x0000000b061e723e */ /* 0x000fe200000000ff */
[----:B------:R0:W-:Y:S01]  /*65e0*/  STSM.16.M88.2 [R0+0x2e500], R12 ;  /* 0x02e5000c00007844 */ /* 0x0001e20000000100 */
[----:B------:R-:W-:Y:S01]  /*65f0*/  LOP3.LUT R9, R9, 0x80000, RZ, 0xfc, !PT ;  /* 0x0008000009097812 */ /* 0x000fe200078efcff */
[----:B------:R-:W-:Y:S01]  /*6600*/  UMOV UR13, UR57 ;  /* 0x00000039000d7c82 */ /* 0x000fe20008000000 */
[----:B------:R-:W-:Y:S01]  /*6610*/  LOP3.LUT R6, R8, 0x3fff, RZ, 0xc0, !PT ;  /* 0x00003fff08067812 */ /* 0x000fe200078ec0ff */
[----:B------:R1:W-:Y:S06]  /*6620*/  MEMBAR.ALL.CTA ;  /* 0x0000000000007992 */ /* 0x0003ec0000008000 */
[----:B-1----:R-:W1:Y:S01]  /*6630*/  FENCE.VIEW.ASYNC.S ;  /* 0x00000000000073c6 */ /* 0x002e620000000000 */
[----:B------:R-:W-:Y:S01]  /*6640*/  F2FP.F16.F32.PACK_AB R45, R231, R46 ;  /* 0x0000002ee72d723e */ /* 0x000fe200000000ff */
[----:B------:R-:W-:Y:S01]  /*6650*/  VIADD R31, R9, 0x80 ;  /* 0x00000080091f7836 */ /* 0x000fe20000000000 */
[----:B------:R-:W-:Y:S01]  /*6660*/  F2FP.F16.F32.PACK_AB R16, R7, R16 ;  /* 0x000000100710723e */ /* 0x000fe200000000ff */
[----:B------:R-:W-:Y:S01]  /*6670*/  VIADD R32, R9, 0x100 ;  /* 0x0000010009207836 */ /* 0x000fe20000000000 */
[----:B------:R-:W-:Y:S01]  /*6680*/  R2UR UR56, R6 ;  /* 0x00000000063872ca */ /* 0x000fe200000e0000 */
[----:B------:R-:W-:Y:S01]  /*6690*/  UMOV UR11, UR15 ;  /* 0x0000000f000b7c82 */ /* 0x000fe20008000000 */
[----:B------:R-:W-:Y:S01]  /*66a0*/  R2UR UR4, R31 ;  /* 0x000000001f0472ca */ /* 0x000fe200000e0000 */
[----:B------:R-:W-:Y:S01]  /*66b0*/  FFMA.FTZ R31, -R14, R14, 1 ;  /* 0x3f8000000e1f7423 */ /* 0x000fe2000001010e */
[----:B------:R-:W-:Y:S01]  /*66c0*/  FFMA.FTZ R14, -R18, R18, 1 ;  /* 0x3f800000120e7423 */ /* 0x000fe20000010112 */
[----:B------:R-:W-:Y:S01]  /*66d0*/  FMUL.FTZ R18, R48, R51 ;  /* 0x0000003330127220 */ /* 0x000fe20000410000 */
[----:B------:R-:W-:Y:S01]  /*66e0*/  R2UR UR5, R32 ;  /* 0x00000000200572ca */ /* 0x000fe200000e0000 */
[----:B------:R-:W-:-:S02]  /*66f0*/  VIADD R32, R9, 0x180 ;  /* 0x0000018009207836 */ /* 0x000fc40000000000 */
[----:B------:R-:W-:Y:S01]  /*6700*/  FMUL.FTZ R14, R14, R55 ;  /* 0x000000370e0e7220 */ /* 0x000fe20000410000 */
[----:B------:R-:W-:Y:S01]  /*6710*/  FMUL.FTZ R31, R31, R18 ;  /* 0x000000121f1f7220 */ /* 0x000fe20000410000 */
[----:B------:R-:W-:Y:S01]  /*6720*/  FFMA.FTZ R18, -R23, R23, 1 ;  /* 0x3f80000017127423 */ /* 0x000fe20000010117 */
[----:B------:R-:W-:Y:S01]  /*6730*/  FFMA.FTZ R23, -R24, R24, 1 ;  /* 0x3f80000018177423 */ /* 0x000fe20000010118 */
[----:B------:R-:W-:Y:S01]  /*6740*/  R2UR UR6, R32 ;  /* 0x00000000200672ca */ /* 0x000fe200000e0000 */
[----:B------:R-:W-:Y:S01]  /*6750*/  FFMA.FTZ R24, -R25, R25, 1 ;  /* 0x3f80000019187423 */ /* 0x000fe20000010119 */
[----:B------:R-:W-:Y:S01]  /*6760*/  FMUL.FTZ R25, R21, R218 ;  /* 0x000000da15197220 */ /* 0x000fe20000410000 */
[----:B------:R-:W-:Y:S01]  /*6770*/  FMUL.FTZ R32, R34, R219 ;  /* 0x000000db22207220 */ /* 0x000fe20000410000 */
[----:B------:R-:W-:Y:S01]  /*6780*/  F2FP.F16.F32.PACK_AB R31, R31, R10 ;  /* 0x0000000a1f1f723e */ /* 0x000fe200000000ff */
[----:B------:R-:W-:Y:S01]  /*6790*/  FMUL.FTZ R24, R24, R33 ;  /* 0x0000002118187220 */ /* 0x000fe20000410000 */
[----:B------:R-:W-:Y:S01]  /*67a0*/  FMUL.FTZ R18, R18, R25 ;  /* 0x0000001912127220 */ /* 0x000fe20000410000 */
[----:B-1----:R-:W-:Y:S01]  /*67b0*/  BAR.SYNC.DEFER_BLOCKING 0x9, 0x100 ;  /* 0x0244000000007b1d */ /* 0x002fe20000010000 */
[----:B------:R-:W-:Y:S01]  /*67c0*/  FMUL.FTZ R23, R23, R32 ;  /* 0x0000002017177220 */ /* 0x000fe20000410000 */
[----:B------:R-:W-:Y:S01]  /*67d0*/  F2FP.F16.F32.PACK_AB R17, R14, R17 ;  /* 0x000000110e11723e */ /* 0x000fe200000000ff */
[----:B------:R-:W-:Y:S01]  /*67e0*/  VIADD R7, R9, 0x10 ;  /* 0x0000001009077836 */ /* 0x000fe20000000000 */
[----:B------:R-:W-:Y:S01]  /*67f0*/  F2FP.F16.F32.PACK_AB R20, R15, R20 ;  /* 0x000000140f14723e */ /* 0x000fe200000000ff */
[C---:B------:R-:W-:Y:S01]  /*6800*/  VIADD R8, R6.reuse, 0x180 ;  /* 0x0000018006087836 */ /* 0x040fe20000000000 */
[----:B------:R-:W-:Y:S01]  /*6810*/  R2UR UR58, R9 ;  /* 0x00000000093a72ca */ /* 0x000fe200000e0000 */
[----:B------:R-:W-:Y:S01]  /*6820*/  UMOV UR12, UR56 ;  /* 0x00000038000c7c82 */ /* 0x000fe20008000000 */
[----:B------:R-:W-:Y:S01]  /*6830*/  F2FP.F16.F32.PACK_AB R21, R23, R18 ;  /* 0x000000121715723e */ /* 0x000fe200000000ff */
[----:B------:R-:W-:Y:S01]  /*6840*/  UMOV UR14, UR4 ;  /* 0x00000004000e7c82 */ /* 0x000fe20008000000 */
[----:B------:R-:W-:Y:S01]  /*6850*/  F2FP.F16.F32.PACK_AB R22, R5, R22 ;  /* 0x000000160516723e */ /* 0x000fe200000000ff */
[----:B------:R-:W-:Y:S01]  /*6860*/  VIADD R5, R9, 0x200 ;  /* 0x0000020009057836 */ /* 0x000fe20000000000 */
[----:B------:R-:W-:Y:S01]  /*6870*/  F2FP.F16.F32.PACK_AB R23, R223, R24 ;  /* 0x00000018df17723e */ /* 0x000fe200000000ff */
[----:B------:R-:W-:Y:S01]  /*6880*/  UMOV UR10, UR14 ;  /* 0x0000000e000a7c82 */ /* 0x000fe20008000000 */
[----:B------:R-:W-:Y:S01]  /*6890*/  UMOV UR16, UR56 ;  /* 0x0000003800107c82 */ /* 0x000fe20008000000 */
[----:B------:R-:W-:Y:S01]  /*68a0*/  UMOV UR17, UR57 ;  /* 0x0000003900117c82 */ /* 0x000fe20008000000 */
[----:B------:R-:W-:Y:S01]  /*68b0*/  R2UR UR7, R5 ;  /* 0x00000000050772ca */ /* 0x000fe200000e0000 */
[----:B------:R-:W-:Y:S01]  /*68c0*/  UMOV UR18, UR6 ;  /* 0x0000000600127c82 */ /* 0x000fe20008000000 */
[----:B------:R-:W-:Y:S01]  /*68d0*/  UMOV UR9, UR19 ;  /* 0x0000001300097c82 */ /* 0x000fe20008000000 */
[----:B------:R-:W-:Y:S01]  /*68e0*/  UMOV UR8, UR18 ;  /* 0x0000001200087c82 */ /* 0x000fe20008000000 */
[C---:B------:R-:W-:Y:S01]  /*68f0*/  VIADD R5, R6.reuse, 0x80 ;  /* 0x0000008006057836 */ /* 0x040fe20000000000 */
[----:B------:R-:W-:Y:S01]  /*6900*/  R2UR UR46, R7 ;  /* 0x00000000072e72ca */ /* 0x000fe200000e0000 */
[----:B------:R-:W-:Y:S01]  /*6910*/  VIADD R7, R9, 0x110 ;  /* 0x0000011009077836 */ /* 0x000fe20000000000 */
[----:B------:R-:W-:Y:S01]  /*6920*/  MOV R11, UR59 ;  /* 0x0000003b000b7c02 */ /* 0x000fe20008000f00 */
[----:B------:R-:W-:Y:S01]  /*6930*/  STSM.16.M88.2 [R0+0x2ed00], R44 ;  /* 0x02ed002c00007844 */ /* 0x000fe20000000100 */
[----:B------:R-:W-:Y:S01]  /*6940*/  R2UR UR44, R5 ;  /* 0x00000000052c72ca */ /* 0x000fe200000e0000 */
[----:B------:R-:W-:Y:S01]  /*6950*/  VIADD R5, R9, 0x90 ;  /* 0x0000009009057836 */ /* 0x000fe20000000000 */
[----:B------:R-:W-:Y:S01]  /*6960*/  R2UR UR54, R7 ;  /* 0x00000000073672ca */ /* 0x000fe200000e0000 */
[----:B------:R-:W-:Y:S01]  /*6970*/  STSM.16.M88.2 [R0+0x2f500], R30 ;  /* 0x02f5001e00007844 */ /* 0x000fe20000000100 */
[----:B------:R-:W-:Y:S01]  /*6980*/  MOV R10, UR58 ;  /* 0x0000003a000a7c02 */ /* 0x000fe20008000f00 */
[----:B------:R-:W-:Y:S01]  /*6990*/  UMOV UR53, UR45 ;  /* 0x0000002d00357c82 */ /* 0x000fe20008000000 */
[----:B------:R-:W-:Y:S01]  /*69a0*/  R2UR UR4, R5 ;  /* 0x00000000050472ca */ /* 0x000fe200000e0000 */
[----:B------:R1:W-:Y:S01]  /*69b0*/  STSM.16.M88.2 [R0+0x2fd00], R16 ;  /* 0x02fd001000007844 */ /* 0x0003e20000000100 */
[C---:B------:R-:W-:Y:S01]  /*69c0*/  VIADD R5, R9.reuse, 0x190 ;  /* 0x0000019009057836 */ /* 0x040fe20000000000 */
[----:B------:R-:W-:Y:S01]  /*69d0*/  UMOV UR49, UR45 ;  /* 0x0000002d00317c82 */ /* 0x000fe20008000000 */
[----:B------:R-:W-:Y:S01]  /*69e0*/  UMOV UR41, UR45 ;  /* 0x0000002d00297c82 */ /* 0x000fe20008000000 */
[----:B------:R2:W-:Y:S01]  /*69f0*/  STSM.16.M88.2 [R0+0x30500], R20 ;  /* 0x0305001400007844 */ /* 0x0005e20000000100 */
[----:B------:R-:W-:Y:S01]  /*6a00*/  VIADD R7, R9, 0x20 ;  /* 0x0000002009077836 */ /* 0x000fe20000000000 */
[----:B------:R-:W-:Y:S01]  /*6a10*/  R2UR UR50, R5 ;  /* 0x00000000053272ca */ /* 0x000fe200000e0000 */
[----:B------:R-:W-:Y:S01]  /*6a20*/  VIADD R5, R9, 0x210 ;  /* 0x0000021009057836 */ /* 0x000fe20000000000 */
[----:B------:R4:W-:Y:S01]  /*6a30*/  STSM.16.M88.2 [R0+0x30d00], R22 ;  /* 0x030d001600007844 */ /* 0x0009e20000000100 */
[----:B------:R-:W-:Y:S01]  /*6a40*/  WARPGROUP.ARRIVE ;  /* 0x00000000000079c5 */ /* 0x000fe20000000000 */
[----:B------:R-:W-:Y:S01]  /*6a50*/  UMOV UR52, UR44 ;  /* 0x0000002c00347c82 */ /* 0x000fe20008000000 */
[----:B------:R-:W-:Y:S01]  /*6a60*/  UMOV UR48, UR44 ;  /* 0x0000002c00307c82 */ /* 0x000fe20008000000 */
[----:B------:R-:W-:Y:S01]  /*6a70*/  R2UR UR42, R5 ;  /* 0x00000000052a72ca */ /* 0x000fe200000e0000 */
[----:B------:R-:W-:Y:S01]  /*6a80*/  UMOV UR40, UR44 ;  /* 0x0000002c00287c82 */ /* 0x000fe20008000000 */
[----:B------:R-:W-:Y:S01]  /*6a90*/  VIADD R5, R6, 0x100 ;  /* 0x0000010006057836 */ /* 0x000fe20000000000 */
[----:B------:R-:W-:Y:S01]  /*6aa0*/  HGMMA.64x16x16.F32 R136, gdesc[UR56].tnspA.tnspB, R136 ;  /* 0x60200000388879f0 */ /* 0x000fe20008700888 */
[----:B------:R-:W-:Y:S01]  /*6ab0*/  R2UR UR26, R7 ;  /* 0x00000000071a72ca */ /* 0x000fe200000e0000 */
[----:B------:R-:W-:Y:S01]  /*6ac0*/  VIADD R7, R9, 0x120 ;  /* 0x0000012009077836 */ /* 0x000fe20000000000 */
[----:B------:R-:W-:Y:S01]  /*6ad0*/  UMOV UR37, UR25 ;  /* 0x0000001900257c82 */ /* 0x000fe20008000000 */
[----:B------:R-:W-:Y:S01]  /*6ae0*/  HGMMA.64x16x16.F32 R152, gdesc[UR12].tnspA.tnspB, R152 ;  /* 0x602000000c9879f0 */ /* 0x000fe20008700898 */
[----:B------:R-:W-:Y:S01]  /*6af0*/  UMOV UR12, UR56 ;  /* 0x00000038000c7c82 */ /* 0x000fe20008000000 */
[----:B------:R-:W-:Y:S01]  /*6b00*/  UMOV UR13, UR57 ;  /* 0x00000039000d7c82 */ /* 0x000fe20008000000 */
[----:B------:R-:W-:Y:S01]  /*6b10*/  UMOV UR14, UR5 ;  /* 0x00000005000e7c82 */ /* 0x000fe20008000000 */
[----:B------:R-:W-:Y:S01]  /*6b20*/  UMOV UR15, 0x40 ;  /* 0x00000040000f7882 */ /* 0x000fe20000000000 */
[----:B------:R-:W-:Y:S01]  /*6b30*/  R2UR UR24, R5 ;  /* 0x00000000051872ca */ /* 0x000fe200000e0000 */
[----:B------:R-:W-:Y:S01]  /*6b40*/  HGMMA.64x16x16.F32 R168, gdesc[UR12].tnspA.tnspB, R168 ;  /* 0x602000000ca879f0 */ /* 0x000fe200087008a8 */
[----:B------:R-:W-:Y:S01]  /*6b50*/  VIADD R5, R9, 0xa0 ;  /* 0x000000a009057836 */ /* 0x000fe20000000000 */
[----:B------:R-:W-:Y:S01]  /*6b60*/  R2UR UR34, R7 ;  /* 0x00000000072272ca */ /* 0x000fe200000e0000 */
        /* <DEDUP_REMOVED lines=13> */
[----:B------:R-:W-:Y:S01]  /*6c40*/  R2UR UR38, R5 ;  /* 0x00000000052672ca */ /* 0x000fe200000e0000 */
[----:B------:R-:W-:Y:S01]  /*6c50*/  VIADD R5, R9, 0x1a0 ;  /* 0x000001a009057836 */ /* 0x000fe20000000000 */
[----:B------:R-:W-:Y:S01]  /*6c60*/  UMOV UR36, UR24 ;  /* 0x0000001800247c82 */ /* 0x000fe20008000000 */
[----:B------:R-:W-:Y:S01]  /*6c70*/  UMOV UR32, UR24 ;  /* 0x0000001800207c82 */ /* 0x000fe20008000000 */
[----:B------:R-:W-:Y:S01]  /*6c80*/  UMOV UR28, UR24 ;  /* 0x00000018001c7c82 */ /* 0x000fe20008000000 */
[----:B------:R-:W-:Y:S01]  /*6c90*/  UMOV UR29, UR25 ;  /* 0x00000019001d7c82 */ /* 0x000fe20008000000 */
[----:B------:R-:W-:Y:S01]  /*6ca0*/  R2UR UR30, R5 ;  /* 0x00000000051e72ca */ /* 0x000fe200000e0000 */
[----:B------:R-:W-:Y:S01]  /*6cb0*/  VIADD R5, R9, 0x220 ;  /* 0x0000022009057836 */ /* 0x000fe20000000000 */
[----:B------:R-:W-:Y:S01]  /*6cc0*/  UMOV UR20, UR24 ;  /* 0x0000001800147c82 */ /* 0x000fe20008000000 */
[----:B------:R-:W-:Y:S01]  /*6cd0*/  UMOV UR21, UR25 ;  /* 0x0000001900157c82 */ /* 0x000fe20008000000 */
[----:B------:R-:W-:Y:S01]  /*6ce0*/  VIADD R7, R225, 0x2ed00 ;  /* 0x0002ed00e1077836 */ /* 0x000fe20000000000 */
[----:B------:R-:W-:Y:S01]  /*6cf0*/  UMOV UR56, UR18 ;  /* 0x0000001200387c82 */ /* 0x000fe20008000000 */
[----:B------:R-:W-:Y:S01]  /*6d00*/  R2UR UR22, R5 ;  /* 0x00000000051672ca */ /* 0x000fe200000e0000 */
[----:B------:R-:W-:Y:S01]  /*6d10*/  IMAD R5, R3, 0x2800, R225 ;  /* 0x0000280003057824 */ /* 0x000fe200078e02e1 */
[----:B------:R-:W-:Y:S01]  /*6d20*/  UMOV UR12, UR14 ;  /* 0x0000000e000c7c82 */ /* 0x000fe20008000000 */
[C---:B0-----:R-:W-:Y:S01]  /*6d30*/  VIADD R13, R9.reuse, 0x30 ;  /* 0x00000030090d7836 */ /* 0x041fe20000000000 */
[----:B------:R-:W-:Y:S01]  /*6d40*/  SHF.R.U32.HI R7, RZ, 0x4, R7 ;  /* 0x00000004ff077819 */ /* 0x000fe20000011607 */
[----:B------:R-:W-:Y:S01]  /*6d50*/  VIADD R25, R9, 0xb0 ;  /* 0x000000b009197836 */ /* 0x000fe20000000000 */
[----:B------:R-:W-:Y:S01]  /*6d60*/  SHF.R.U32.HI R5, RZ, 0x4, R5 ;  /* 0x00000004ff057819 */ /* 0x000fe20000011605 */
[----:B------:R-:W-:Y:S01]  /*6d70*/  UMOV UR57, UR19 ;  /* 0x0000001300397c82 */ /* 0x000fe20008000000 */
[----:B------:R-:W-:Y:S01]  /*6d80*/  MOV R12, UR56 ;  /* 0x00000038000c7c02 */ /* 0x000fe20008000f00 */
[----:B------:R-:W-:Y:S01]  /*6d90*/  UMOV UR56, UR12 ;  /* 0x0000000c00387c82 */ /* 0x000fe20008000000 */
[----:B------:R-:W-:Y:S01]  /*6da0*/  R2UR UR6, R25 ;  /* 0x00000000190672ca */ /* 0x000fe200000e0000 */
[----:B------:R-:W-:Y:S01]  /*6db0*/  VIADD R25, R9, 0x130 ;  /* 0x0000013009197836 */ /* 0x000fe20000000000 */
[----:B------:R-:W-:Y:S01]  /*6dc0*/  MOV R15, UR58 ;  /* 0x0000003a000f7c02 */ /* 0x000fe20008000f00 */
[----:B------:R-:W-:Y:S01]  /*6dd0*/  UMOV UR58, UR10 ;  /* 0x0000000a003a7c82 */ /* 0x000fe20008000000 */
[----:B------:R-:W-:Y:S01]  /*6de0*/  HGMMA.64x16x16.F32 R136, gdesc[UR44].tnspA.tnspB, R136 ;  /* 0x602000002c8879f0 */ /* 0x000fe20008700888 */
[----:B------:R-:W-:Y:S01]  /*6df0*/  UMOV UR13, UR15 ;  /* 0x0000000f000d7c82 */ /* 0x000fe20008000000 */
[----:B------:R-:W-:Y:S01]  /*6e00*/  R2UR UR10, R25 ;  /* 0x00000000190a72ca */ /* 0x000fe200000e0000 */
[----:B------:R-:W-:Y:S01]  /*6e10*/  UMOV UR7, 0x40 ;  /* 0x0000004000077882 */ /* 0x000fe20000000000 */
[----:B------:R-:W-:Y:S01]  /*6e20*/  HGMMA.64x16x16.F32 R152, gdesc[UR16].tnspA.tnspB, R152 ;  /* 0x60200000109879f0 */ /* 0x000fe20008700898 */
[----:B------:R-:W-:Y:S01]  /*6e30*/  R2UR UR16, R8 ;  /* 0x00000000081072ca */ /* 0x000fe200000e0000 */
[----:B------:R-:W-:Y:S01]  /*6e40*/  UMOV UR17, 0x40000040 ;  /* 0x4000004000117882 */ /* 0x000fe20000000000 */
[----:B------:R-:W-:Y:S01]  /*6e50*/  R2UR UR18, R13 ;  /* 0x000000000d1272ca */ /* 0x000fe200000e0000 */
[----:B------:R-:W-:Y:S01]  /*6e60*/  UMOV UR19, 0x40 ;  /* 0x0000004000137882 */ /* 0x000fe20000000000 */
[----:B------:R-:W-:Y:S01]  /*6e70*/  LOP3.LUT R8, R7, 0x3fff, RZ, 0xc0, !PT ;  /* 0x00003fff07087812 */ /* 0x000fe200078ec0ff */
[----:B------:R-:W-:Y:S01]  /*6e80*/  HGMMA.64x16x16.F32 R168, gdesc[UR52].tnspA.tnspB, R168 ;  /* 0x6020000034a879f0 */ /* 0x000fe200087008a8 */
[----:B------:R-:W-:Y:S01]  /*6e90*/  VIADD R7, R9, 0x1b0 ;  /* 0x000001b009077836 */ /* 0x000fe20000000000 */
[----:B------:R-:W-:Y:S01]  /*6ea0*/  LOP3.LUT R13, R5, 0x3fff, RZ, 0xc0, !PT ;  /* 0x00003fff050d7812 */ /* 0x000fe200078ec0ff */
[----:B------:R-:W-:Y:S01]  /*6eb0*/  VIADD R9, R9, 0x230 ;  /* 0x0000023009097836 */ /* 0x000fe20000000000 */
[----:B------:R-:W-:Y:S01]  /*6ec0*/  HGMMA.64x16x16.F32 R184, gdesc[UR48].tnspA.tnspB, R184 ;  /* 0x6020000030b879f0 */ /* 0x000fe200087008b8 */
[----:B-1----:R-:W-:Y:S01]  /*6ed0*/  MOV R16, UR59 ;  /* 0x0000003b00107c02 */ /* 0x002fe20008000f00 */
[----:B------:R-:W-:Y:S01]  /*6ee0*/  UMOV UR59, UR11 ;  /* 0x0000000b003b7c82 */ /* 0x000fe20008000000 */
[----:B------:R-:W-:Y:S01]  /*6ef0*/  R2UR UR12, R13 ;  /* 0x000000000d0c72ca */ /* 0x000fe200000e0000 */
[----:B------:R-:W-:Y:S01]  /*6f00*/  UMOV UR52, UR8 ;  /* 0x0000000800347c82 */ /* 0x000fe20008000000 */
[----:B------:R-:W-:Y:S01]  /*6f10*/  R2UR UR14, R7 ;  /* 0x00000000070e72ca */ /* 0x000fe200000e0000 */
[----:B------:R-:W-:Y:S01]  /*6f20*/  HGMMA.64x16x16.F32 R200, gdesc[UR40].tnspA.tnspB, R200 ;  /* 0x6020000028c879f0 */ /* 0x000fe200087008c8 */
[----:B------:R-:W-:Y:S01]  /*6f30*/  MOV R14, UR57 ;  /* 0x00000039000e7c02 */ /* 0x000fe20008000f00 */
[----:B------:R-:W-:Y:S01]  /*6f40*/  UMOV UR53, UR9 ;  /* 0x0000000900357c82 */ /* 0x000fe20008000000 */
[----:B------:R-:W-:Y:S01]  /*6f50*/  MOV R17, UR56 ;  /* 0x0000003800117c02 */ /* 0x000fe20008000f00 */
[----:B------:R-:W-:Y:S01]  /*6f60*/  UMOV UR4, UR16 ;  /* 0x0000001000047c82 */ /* 0x000fe20008000000 */
[----:B------:R-:W-:Y:S01]  /*6f70*/  UMOV UR5, UR17 ;  /* 0x0000001100057c82 */ /* 0x000fe20008000000 */
[----:B------:R-:W-:Y:S01]  /*6f80*/  UMOV UR57, UR13 ;  /* 0x0000000d00397c82 */ /* 0x000fe20008000000 */
[----:B------:R-:W-:Y:S01]  /*6f90*/  UMOV UR8, UR16 ;  /* 0x0000001000087c82 */ /* 0x000fe20008000000 */
[----:B------:R-:W-:Y:S01]  /*6fa0*/  UMOV UR9, UR17 ;  /* 0x0000001100097c82 */ /* 0x000fe20008000000 */
[----:B------:R-:W-:Y:S01]  /*6fb0*/  UMOV UR11, 0x40 ;  /* 0x00000040000b7882 */ /* 0x000fe20000000000 */
[----:B------:R-:W-:Y:S01]  /*6fc0*/  UMOV UR56, UR12 ;  /* 0x0000000c00387c82 */ /* 0x000fe20008000000 */
[----:B--2---:R-:W-:Y:S01]  /*6fd0*/  MOV R21, UR55 ;  /* 0x0000003700157c02 */ /* 0x004fe20008000f00 */
[----:B------:R-:W-:Y:S01]  /*6fe0*/  UMOV UR12, UR16 ;  /* 0x00000010000c7c82 */ /* 0x000fe20008000000 */
[----:B----4-:R-:W-:Y:S01]  /*6ff0*/  MOV R22, UR54 ;  /* 0x0000003600167c02 */ /* 0x010fe20008000f00 */
[----:B------:R-:W-:Y:S01]  /*7000*/  UMOV UR13, UR17 ;  /* 0x00000011000d7c82 */ /* 0x000fe20008000000 */
[----:B------:R-:W-:Y:S01]  /*7010*/  MOV R23, UR53 ;  /* 0x0000003500177c02 */ /* 0x000fe20008000f00 */
[----:B------:R-:W-:Y:S01]  /*7020*/  UMOV UR15, 0x40 ;  /* 0x00000040000f7882 */ /* 0x000fe20000000000 */
[----:B------:R-:W-:Y:S01]  /*7030*/  MOV R24, UR52 ;  /* 0x0000003400187c02 */ /* 0x000fe20008000f00 */
[----:B------:R-:W-:Y:S01]  /*7040*/  UMOV UR52, UR16 ;  /* 0x0000001000347c82 */ /* 0x000fe20008000000 */
[----:B------:R-:W-:Y:S01]  /*7050*/  UMOV UR53, UR17 ;  /* 0x0000001100357c82 */ /* 0x000fe20008000000 */
[----:B------:R-:W-:Y:S01]  /*7060*/  UMOV UR55, 0x40 ;  /* 0x0000004000377882 */ /* 0x000fe20000000000 */
[----:B------:R-:W-:Y:S01]  /*7070*/  LOP3.LUT R5, R8, 0x400000, RZ, 0xfc, !PT ;  /* 0x0040000008057812 */ /* 0x000fe200078efcff */
[----:B------:R-:W-:Y:S01]  /*7080*/  VIADD R7, R13, 0x80 ;  /* 0x000000800d077836 */ /* 0x000fe20000000000 */
[----:B------:R-:W-:Y:S01]  /*7090*/  MOV R19, UR59 ;  /* 0x0000003b00137c02 */ /* 0x000fe20008000f00 */
[----:B------:R-:W-:Y:S01]  /*70a0*/  UMOV UR59, 0x8 ;  /* 0x00000008003b7882 */ /* 0x000fe20000000000 */
[----:B------:R-:W-:Y:S01]  /*70b0*/  MOV R20, UR58 ;  /* 0x0000003a00147c02 */ /* 0x000fe20008000f00 */
[----:B------:R-:W-:Y:S01]  /*70c0*/  IMAD.U32 R223, RZ, RZ, UR59 ;  /* 0x0000003bffdf7e24 */ /* 0x000fe2000f8e00ff */
[----:B------:R-:W-:Y:S01]  /*70d0*/  MOV R18, UR57 ;  /* 0x0000003900127c02 */ /* 0x000fe20008000f00 */
[----:B------:R-:W-:Y:S01]  /*70e0*/  UMOV UR57, 0x40000040 ;  /* 0x4000004000397882 */ /* 0x000fe20000000000 */
[----:B------:R-:W-:Y:S01]  /*70f0*/  VIADD R4, R4, 0xffff0000 ;  /* 0xffff000004047836 */ /* 0x000fe20000000000 */
[----:B------:R-:W-:Y:S01]  /*7100*/  LOP3.LUT R8, R8, 0x80000, RZ, 0xfc, !PT ;  /* 0x0008000008087812 */ /* 0x000fe200078efcff */
[----:B------:R-:W-:Y:S01]  /*7110*/  HGMMA.64x16x16.F32 R136, gdesc[UR24].tnspA.tnspB, R136 ;  /* 0x60200000188879f0 */ /* 0x000fe20008700888 */
[----:B------:R-:W-:-:S02]  /*7120*/  UMOV UR25, 0x40000040 ;  /* 0x4000004000197882 */ /* 0x000fc40000000000 */
[----:B------:R-:W-:Y:S01]  /*7130*/  SHF.R.U32.HI R4, RZ, 0x4, R4 ;  /* 0x00000004ff047819 */ /* 0x000fe20000011604 */
[----:B------:R-:W-:Y:S04]  /*7140*/  HGMMA.64x16x16.F32 R152, gdesc[UR36].tnspA.tnspB, R152 ;  /* 0x60200000249879f0 */ /* 0x000fe80008700898 */
[----:B------:R-:W-:Y:S01]  /*7150*/  HGMMA.64x16x16.F32 R168, gdesc[UR32].tnspA.tnspB, R168 ;  /* 0x6020000020a879f0 */ /* 0x000fe200087008a8 */
[----:B------:R-:W-:-:S03]  /*7160*/  UMOV UR33, UR25 ;  /* 0x0000001900217c82 */ /* 0x000fc60008000000 */
[----:B------:R-:W-:Y:S01]  /*7170*/  HGMMA.64x16x16.F32 R184, gdesc[UR28].tnspA.tnspB, R184 ;  /* 0x602000001cb879f0 */ /* 0x000fe200087008b8 */
[----:B------:R-:W-:-:S03]  /*7180*/  UMOV UR29, UR25 ;  /* 0x00000019001d7c82 */ /* 0x000fc60008000000 */
[----:B------:R-:W-:Y:S01]  /*7190*/  HGMMA.64x16x16.F32 R200, gdesc[UR20].tnspA.tnspB, R200 ;  /* 0x6020000014c879f0 */ /* 0x000fe200087008c8 */
[----:B------:R-:W-:Y:S01]  /*71a0*/  R2UR UR20, R9 ;  /* 0x00000000091472ca */ /* 0x000fe200000e0000 */
[C---:B------:R-:W-:Y:S01]  /*71b0*/  VIADD R9, R5.reuse, 0x80 ;  /* 0x0000008005097836 */ /* 0x040fe20000000000 */
[----:B------:R-:W-:-:S11]  /*71c0*/  R2UR UR21, R5 ;  /* 0x00000000051572ca */ /* 0x000fd600000e0000 */
[----:B------:R-:W-:Y:S02]  /*71d0*/  UMOV UR54, UR20 ;  /* 0x0000001400367c82 */ /* 0x000fe40008000000 */
[----:B------:R-:W-:Y:S01]  /*71e0*/  UMOV UR58, UR21 ;  /* 0x00000015003a7c82 */ /* 0x000fe20008000000 */
[----:B------:R-:W-:Y:S01]  /*71f0*/  UMOV UR21, UR25 ;  /* 0x0000001900157c82 */ /* 0x000fe20008000000 */
[----:B------:R-:W-:Y:S01]  /*7200*/  IMAD.U32 R222, RZ, RZ, UR58 ;  /* 0x0000003affde7e24 */ /* 0x000fe2000f8e00ff */
[----:B------:R-:W-:Y:S01]  /*7210*/  HGMMA.64x16x16.F32 R136, gdesc[UR16].tnspA.tnspB, R136 ;  /* 0x60200000108879f0 */ /* 0x000fe20008700888 */
[----:B------:R-:W-:-:S03]  /*7220*/  UMOV UR17, 0x40000040 ;  /* 0x4000004000117882 */ /* 0x000fc60000000000 */
[----:B------:R-:W-:Y:S01]  /*7230*/  HGMMA.64x16x16.F32 R152, gdesc[UR4].tnspA.tnspB, R152 ;  /* 0x60200000049879f0 */ /* 0x000fe20008700898 */
[----:B------:R-:W-:Y:S01]  /*7240*/  R2UR UR4, R7 ;  /* 0x00000000070472ca */ /* 0x000fe200000e0000 */
[----:B------:R-:W-:Y:S01]  /*7250*/  VIADD R7, R13, 0x100 ;  /* 0x000001000d077836 */ /* 0x000fe20000000000 */
[----:B------:R-:W-:Y:S01]  /*7260*/  R2UR UR5, R9 ;  /* 0x00000000090572ca */ /* 0x000fe200000e0000 */
[----:B------:R-:W-:Y:S01]  /*7270*/  VIADD R9, R5, 0x100 ;  /* 0x0000010005097836 */ /* 0x000fe20000000000 */
[----:B------:R-:W-:Y:S01]  /*7280*/  HGMMA.64x16x16.F32 R168, gdesc[UR8].tnspA.tnspB, R168 ;  /* 0x6020000008a879f0 */ /* 0x000fe200087008a8 */
[----:B------:R-:W-:Y:S01]  /*7290*/  UMOV UR8, UR54 ;  /* 0x0000003600087c82 */ /* 0x000fe20008000000 */
[----:B------:R-:W-:Y:S02]  /*72a0*/  UMOV UR9, UR55 ;  /* 0x0000003700097c82 */ /* 0x000fe40008000000 */
[----:B------:R-:W-:Y:S01]  /*72b0*/  HGMMA.64x16x16.F32 R184, gdesc[UR12].tnspA.tnspB, R184 ;  /* 0x602000000cb879f0 */ /* 0x000fe200087008b8 */
[----:B------:R-:W-:-:S03]  /*72c0*/  UMOV UR13, UR17 ;  /* 0x00000011000d7c82 */ /* 0x000fc60008000000 */
[----:B------:R-:W-:Y:S01]  /*72d0*/  HGMMA.64x16x16.F32 R200, gdesc[UR52].tnspA.tnspB, R200, gsb0 ;  /* 0x6020000034c879f0 */ /* 0x000fe200080008c8 */
[----:B------:R0:W-:Y:S06]  /*72e0*/  MEMBAR.ALL.CTA ;  /* 0x0000000000007992 */ /* 0x0001ec0000008000 */
[----:B0-----:R-:W0:Y:S01]  /*72f0*/  FENCE.VIEW.ASYNC.S ;  /* 0x00000000000073c6 */ /* 0x001e220000000000 */
[----:B------:R-:W-:Y:S02]  /*7300*/  R2UR UR52, R24 ;  /* 0x00000000183472ca */ /* 0x000fe400000e0000 */
[----:B------:R-:W-:-:S02]  /*7310*/  R2UR UR53, R23 ;  /* 0x00000000173572ca */ /* 0x000fc400000e0000 */
[----:B------:R-:W-:Y:S02]  /*7320*/  R2UR UR54, R22 ;  /* 0x00000000163672ca */ /* 0x000fe400000e0000 */
[----:B------:R-:W-:-:S07]  /*7330*/  R2UR UR55, R21 ;  /* 0x00000000153772ca */ /* 0x000fce00000e0000 */
[----:B------:R-:W-:Y:S02]  /*7340*/  UMOV UR44, UR52 ;  /* 0x00000034002c7c82 */ /* 0x000fe40008000000 */
[----:B------:R-:W-:Y:S01]  /*7350*/  UMOV UR45, UR53 ;  /* 0x00000035002d7c82 */ /* 0x000fe20008000000 */
[----:B0-----:R-:W-:Y:S06]  /*7360*/  BAR.SYNC.DEFER_BLOCKING 0x9, 0x100 ;  /* 0x0244000000007b1d */ /* 0x001fec0000010000 */
[----:B------:R-:W-:-:S06]  /*7370*/  WARPGROUP.ARRIVE ;  /* 0x00000000000079c5 */ /* 0x000fcc0000000000 */
[----:B------:R-:W-:Y:S01]  /*7380*/  HGMMA.64x64x16.F32 R24, gdesc[UR56].tnspA, RZ, !UPT ;  /* 0x20e00000381879f0 */ /* 0x000fe2000c7008ff */
[----:B------:R-:W-:Y:S01]  /*7390*/  UMOV UR56, UR4 ;  /* 0x0000000400387c82 */ /* 0x000fe20008000000 */
[----:B------:R-:W-:Y:S01]  /*73a0*/  UMOV UR57, 0x40000040 ;  /* 0x4000004000397882 */ /* 0x000fe20000000000 */
[----:B------:R-:W-:Y:S01]  /*73b0*/  UMOV UR58, UR5 ;  /* 0x00000005003a7c82 */ /* 0x000fe20008000000 */
[----:B------:R-:W-:Y:S01]  /*73c0*/  UMOV UR59, 0x8 ;  /* 0x00000008003b7882 */ /* 0x000fe20000000000 */
[----:B------:R-:W-:Y:S01]  /*73d0*/  IMAD.U32 R220, RZ, RZ, UR58 ;  /* 0x0000003affdc7e24 */ /* 0x000fe2000f8e00ff */
[----:B------:R-:W-:Y:S01]  /*73e0*/  R2UR UR4, R7 ;  /* 0x00000000070472ca */ /* 0x000fe200000e0000 */
[----:B------:R-:W-:Y:S01]  /*73f0*/  IMAD.U32 R221, RZ, RZ, UR59 ;  /* 0x0000003bffdd7e24 */ /* 0x000fe2000f8e00ff */
[----:B------:R-:W-:Y:S01]  /*7400*/  R2UR UR5, R9 ;  /* 0x00000000090572ca */ /* 0x000fe200000e0000 */
[----:B------:R-:W-:Y:S02]  /*7410*/  VIADD R7, R13, 0x180 ;  /* 0x000001800d077836 */ /* 0x000fe40000000000 */
[----:B------:R-:W-:-:S02]  /*7420*/  VIADD R9, R5, 0x180 ;  /* 0x0000018005097836 */ /* 0x000fc40000000000 */
[----:B------:R-:W-:Y:S01]  /*7430*/  VIADD R5, R5, 0x200 ;  /* 0x0000020005057836 */ /* 0x000fe20000000000 */
[----:B------:R-:W-:Y:S01]  /*7440*/  HGMMA.64x64x16.F32 R24, gdesc[UR56].tnspA, R24 ;  /* 0x20e00000381879f0 */ /* 0x000fe20008700818 */
[----:B------:R-:W-:Y:S02]  /*7450*/  R2UR UR59, R19 ;  /* 0x00000000133b72ca */ /* 0x000fe400000e0000 */
[----:B------:R-:W-:Y:S02]  /*7460*/  R2UR UR58, R20 ;  /* 0x00000000143a72ca */ /* 0x000fe400000e0000 */
[----:B------:R-:W-:Y:S02]  /*7470*/  R2UR UR57, R18 ;  /* 0x00000000123972ca */ /* 0x000fe400000e0000 */
[----:B------:R-:W-:-:S07]  /*7480*/  R2UR UR56, R17 ;  /* 0x00000000113872ca */ /* 0x000fce00000e0000 */
        /* <DEDUP_REMOVED lines=9> */
[----:B------:R-:W-:Y:S01]  /*7520*/  R2UR UR4, R7 ;  /* 0x00000000070472ca */ /* 0x000fe200000e0000 */
[----:B------:R-:W-:Y:S01]  /*7530*/  IMAD.U32 R219, RZ, RZ, UR59 ;  /* 0x0000003bffdb7e24 */ /* 0x000fe2000f8e00ff */
[----:B------:R-:W-:Y:S01]  /*7540*/  R2UR UR5, R9 ;  /* 0x00000000090572ca */ /* 0x000fe200000e0000 */
[----:B------:R-:W-:-:S02]  /*7550*/  VIADD R7, R13, 0x200 ;  /* 0x000002000d077836 */ /* 0x000fc40000000000 */
[----:B------:R-:W-:Y:S01]  /*7560*/  VIADD R9, R8, 0x210 ;  /* 0x0000021008097836 */ /* 0x000fe20000000000 */
[----:B------:R-:W-:Y:S01]  /*7570*/  HGMMA.64x64x16.F32 R24, gdesc[UR56].tnspA, R24 ;  /* 0x20e00000381879f0 */ /* 0x000fe20008700818 */
[----:B------:R-:W-:-:S06]  /*7580*/  R2UR UR59, R16 ;  /* 0x00000000103b72ca */ /* 0x000fcc00000e0000 */
[----:B------:R-:W-:Y:S01]  /*7590*/  UMOV UR56, UR4 ;  /* 0x0000000400387c82 */ /* 0x000fe20008000000 */
[----:B------:R-:W-:Y:S01]  /*75a0*/  R2UR UR58, R15 ;  /* 0x000000000f3a72ca */ /* 0x000fe200000e0000 */
[----:B------:R-:W-:Y:S01]  /*75b0*/  UMOV UR57, 0x40000040 ;  /* 0x4000004000397882 */ /* 0x000fe20000000000 */
[----:B------:R-:W-:Y:S01]  /*75c0*/  R2UR UR4, R5 ;  /* 0x00000000050472ca */ /* 0x000fe200000e0000 */
[----:B------:R-:W-:-:S03]  /*75d0*/  VIADD R5, R6, 0x400 ;  /* 0x0000040006057836 */ /* 0x000fc60000000000 */
[----:B------:R-:W-:Y:S01]  /*75e0*/  UMOV UR49, UR59 ;  /* 0x0000003b00317c82 */ /* 0x000fe20008000000 */
[----:B------:R-:W-:-:S06]  /*75f0*/  UMOV UR59, 0x8 ;  /* 0x00000008003b7882 */ /* 0x000fcc0000000000 */
[----:B------:R-:W-:Y:S01]  /*7600*/  UMOV UR48, UR58 ;  /* 0x0000003a00307c82 */ /* 0x000fe20008000000 */
[----:B------:R-:W-:Y:S01]  /*7610*/  UMOV UR58, UR5 ;  /* 0x00000005003a7c82 */ /* 0x000fe20008000000 */
[----:B------:R-:W-:Y:S01]  /*7620*/  R2UR UR5, R7 ;  /* 0x00000000070572ca */ /* 0x000fe200000e0000 */
[----:B------:R-:W-:Y:S02]  /*7630*/  IMAD.U32 R216, RZ, RZ, UR58 ;  /* 0x0000003affd87e24 */ /* 0x000fe4000f8e00ff */
[----:B------:R-:W-:Y:S01]  /*7640*/  IMAD.U32 R217, RZ, RZ, UR59 ;  /* 0x0000003bffd97e24 */ /* 0x000fe2000f8e00ff */
[----:B------:R-:W-:Y:S01]  /*7650*/  HGMMA.64x64x16.F32 R24, gdesc[UR56].tnspA, R24 ;  /* 0x20e00000381879f0 */ /* 0x000fe20008700818 */
[----:B------:R-:W-:Y:S01]  /*7660*/  R2UR UR57, R14 ;  /* 0x000000000e3972ca */ /* 0x000fe200000e0000 */
[----:B------:R-:W-:Y:S01]  /*7670*/  UMOV UR58, UR4 ;  /* 0x00000004003a7c82 */ /* 0x000fe20008000000 */
[----:B------:R-:W-:Y:S01]  /*7680*/  R2UR UR56, R12 ;  /* 0x000000000c3872ca */ /* 0x000fe200000e0000 */
[----:B------:R-:W-:Y:S01]  /*7690*/  UMOV UR59, 0x8 ;  /* 0x00000008003b7882 */ /* 0x000fe20000000000 */
[----:B------:R-:W-:-:S02]  /*76a0*/  IMAD.U32 R22, RZ, RZ, UR58 ;  /* 0x0000003aff167e24 */ /* 0x000fc4000f8e00ff */
[----:B------:R-:W-:-:S07]  /*76b0*/  IMAD.U32 R23, RZ, RZ, UR59 ;  /* 0x0000003bff177e24 */ /* 0x000fce000f8e00ff */
[----:B------:R-:W-:Y:S01]  /*76c0*/  UMOV UR53, UR57 ;  /* 0x0000003900357c82 */ /* 0x000fe20008000000 */
[----:B------:R-:W-:Y:S01]  /*76d0*/  UMOV UR57, 0x40000040 ;  /* 0x4000004000397882 */ /* 0x000fe20000000000 */
[----:B------:R-:W-:Y:S01]  /*76e0*/  UMOV UR52, UR56 ;  /* 0x0000003800347c82 */ /* 0x000fe20008000000 */
[----:B------:R-:W-:Y:S01]  /*76f0*/  UMOV UR56, UR5 ;  /* 0x0000000500387c82 */ /* 0x000fe20008000000 */
[----:B------:R-:W-:Y:S01]  /*7700*/  UMOV UR5, UR17 ;  /* 0x0000001100057c82 */ /* 0x000fe20008000000 */
        /* <DEDUP_REMOVED lines=13> */
[----:B------:R-:W-:Y:S02]  /*77e0*/  UMOV UR59, UR41 ;  /* 0x00000029003b7c82 */ /* 0x000fe40008000000 */
[----:B------:R-:W-:Y:S01]  /*77f0*/  HGMMA.64x16x16.F32 R176, gdesc[UR56].tnspA.tnspB, R176 ;  /* 0x6020000038b079f0 */ /* 0x000fe200087008b0 */
[----:B------:R-:W-:Y:S01]  /*7800*/  UMOV UR58, UR44 ;  /* 0x0000002c003a7c82 */ /* 0x000fe20008000000 */
[----:B------:R-:W-:Y:S01]  /*7810*/  UMOV UR59, UR45 ;  /* 0x0000002d003b7c82 */ /* 0x000fe20008000000 */
[----:B------:R-:W-:Y:S01]  /*7820*/  R2UR UR44, R5 ;  /* 0x00000000052c72ca */ /* 0x000fe200000e0000 */
[----:B------:R-:W-:Y:S01]  /*7830*/  HGMMA.64x16x16.F32 R192, gdesc[UR56].tnspA.tnspB, R192 ;  /* 0x6020000038c079f0 */ /* 0x000fe200087008c0 */
[----:B------:R-:W-:Y:S01]  /*7840*/  UMOV UR58, UR48 ;  /* 0x00000030003a7c82 */ /* 0x000fe20008000000 */
[----:B------:R-:W-:Y:S01]  /*7850*/  UMOV UR59, UR49 ;  /* 0x00000031003b7c82 */ /* 0x000fe20008000000 */
[----:B------:R-:W-:Y:S01]  /*7860*/  UMOV UR45, 0x40000040 ;  /* 0x40000040002d7882 */ /* 0x000fe20000000000 */
[----:B------:R-:W-:Y:S01]  /*7870*/  HGMMA.64x16x16.F32 R208, gdesc[UR56].tnspA.tnspB, R208 ;  /* 0x6020000038d079f0 */ /* 0x000fe200087008d0 */
[----:B------:R-:W-:Y:S01]  /*7880*/  UMOV UR49, UR45 ;  /* 0x0000002d00317c82 */ /* 0x000fe20008000000 */
[----:B------:R-:W-:Y:S01]  /*7890*/  UMOV UR41, UR45 ;  /* 0x0000002d00297c82 */ /* 0x000fe20008000000 */
[C---:B------:R-:W-:Y:S01]  /*78a0*/  VIADD R5, R6.reuse, 0x500 ;  /* 0x0000050006057836 */ /* 0x040fe20000000000 */
[----:B------:R-:W-:Y:S01]  /*78b0*/  UMOV UR58, UR8 ;  /* 0x00000008003a7c82 */ /* 0x000fe20008000000 */
[----:B------:R-:W-:Y:S01]  /*78c0*/  VIADD R6, R6, 0x580 ;  /* 0x0000058006067836 */ /* 0x000fe20000000000 */
[----:B------:R-:W-:Y:S01]  /*78d0*/  UMOV UR59, UR9 ;  /* 0x00000009003b7c82 */ /* 0x000fe20008000000 */
[----:B------:R-:W-:Y:S01]  /*78e0*/  UMOV UR9, UR17 ;  /* 0x0000001100097c82 */ /* 0x000fe20008000000 */
[----:B------:R-:W-:Y:S01]  /*78f0*/  UMOV UR48, UR44 ;  /* 0x0000002c00307c82 */ /* 0x000fe20008000000 */
[----:B------:R-:W-:Y:S01]  /*7900*/  UMOV UR40, UR44 ;  /* 0x0000002c00287c82 */ /* 0x000fe20008000000 */
[----:B------:R-:W-:-:S02]  /*7910*/  R2UR UR24, R5 ;  /* 0x00000000051872ca */ /* 0x000fc400000e0000 */
[----:B------:R-:W-:Y:S01]  /*7920*/  R2UR UR16, R6 ;  /* 0x00000000061072ca */ /* 0x000fe200000e0000 */
[----:B------:R-:W-:Y:S01]  /*7930*/  VIADD R6, R8, 0x100 ;  /* 0x0000010008067836 */ /* 0x000fe20000000000 */
[----:B------:R-:W-:Y:S01]  /*7940*/  LOP3.LUT R5, R4, 0x3fff, RZ, 0xc0, !PT ;  /* 0x00003fff04057812 */ /* 0x000fe200078ec0ff */
[----:B------:R-:W-:-:S04]  /*7950*/  VIADD R4, R8, 0x80 ;  /* 0x0000008008047836 */ /* 0x000fc80000000000 */
[----:B------:R-:W-:Y:S02]  /*7960*/  IMAD R12, R2, 0x800, R5 ;  /* 0x00000800020c7824 */ /* 0x000fe400078e0205 */
[----:B------:R-:W-:Y:S02]  /*7970*/  VIADD R5, R8, 0x10 ;  /* 0x0000001008057836 */ /* 0x000fe40000000000 */
        /* <DEDUP_REMOVED lines=8> */
[----:B------:R-:W-:Y:S01]  /*7a00*/  HGMMA.64x16x16.F32 R144, gdesc[UR44].tnspA.tnspB, R144 ;  /* 0x602000002c9079f0 */ /* 0x000fe20008700890 */
[----:B------:R-:W-:Y:S01]  /*7a10*/  UMOV UR46, UR52 ;  /* 0x00000034002e7c82 */ /* 0x000fe20008000000 */
[----:B------:R-:W-:Y:S01]  /*7a20*/  UMOV UR47, UR53 ;  /* 0x00000035002f7c82 */ /* 0x000fe20008000000 */
[----:B------:R-:W-:Y:S01]  /*7a30*/  UMOV UR52, UR44 ;  /* 0x0000002c00347c82 */ /* 0x000fe20008000000 */
[----:B------:R-:W-:Y:S01]  /*7a40*/  UMOV UR53, UR45 ;  /* 0x0000002d00357c82 */ /* 0x000fe20008000000 */
[----:B------:R-:W-:Y:S01]  /*7a50*/  HGMMA.64x16x16.F32 R160, gdesc[UR44].tnspA.tnspB, R160 ;  /* 0x602000002ca079f0 */ /* 0x000fe200087008a0 */
[----:B------:R-:W-:Y:S01]  /*7a60*/  R2UR UR46, R5 ;  /* 0x00000000052e72ca */ /* 0x000fe200000e0000 */
[C---:B------:R-:W-:Y:S01]  /*7a70*/  VIADD R5, R8.reuse, 0x90 ;  /* 0x0000009008057836 */ /* 0x040fe20000000000 */
[----:B------:R-:W-:Y:S01]  /*7a80*/  UMOV UR47, 0x40 ;  /* 0x00000040002f7882 */ /* 0x000fe20000000000 */
[----:B------:R-:W-:Y:S01]  /*7a90*/  HGMMA.64x16x16.F32 R176, gdesc[UR52].tnspA.tnspB, R176 ;  /* 0x6020000034b079f0 */ /* 0x000fe200087008b0 */
[----:B------:R-:W-:Y:S01]  /*7aa0*/  R2UR UR54, R8 ;  /* 0x00000000083672ca */ /* 0x000fe200000e0000 */
[----:B------:R-:W-:Y:S01]  /*7ab0*/  UMOV UR55, 0x40 ;  /* 0x0000004000377882 */ /* 0x000fe20000000000 */
[----:B------:R-:W-:Y:S01]  /*7ac0*/  R2UR UR52, R12 ;  /* 0x000000000c3472ca */ /* 0x000fe200000e0000 */
[----:B------:R-:W-:Y:S01]  /*7ad0*/  HGMMA.64x16x16.F32 R192, gdesc[UR48].tnspA.tnspB, R192 ;  /* 0x6020000030c079f0 */ /* 0x000fe200087008c0 */
[----:B------:R-:W-:Y:S01]  /*7ae0*/  UMOV UR53, 0x40000040 ;  /* 0x4000004000357882 */ /* 0x000fe20000000000 */
[----:B------:R-:W-:Y:S01]  /*7af0*/  UMOV UR45, 0x40000040 ;  /* 0x40000040002d7882 */ /* 0x000fe20000000000 */
[----:B------:R-:W-:Y:S01]  /*7b00*/  R2UR UR50, R9 ;  /* 0x00000000093272ca */ /* 0x000fe200000e0000 */
[----:B------:R-:W-:Y:S01]  /*7b10*/  HGMMA.64x16x16.F32 R208, gdesc[UR40].tnspA.tnspB, R208 ;  /* 0x6020000028d079f0 */ /* 0x000fe200087008d0 */
[----:B------:R-:W-:Y:S01]  /*7b20*/  UMOV UR49, UR45 ;  /* 0x0000002d00317c82 */ /* 0x000fe20008000000 */
[----:B------:R-:W-:Y:S01]  /*7b30*/  UMOV UR51, 0x40 ;  /* 0x0000004000337882 */ /* 0x000fe20000000000 */
[C---:B------:R-:W-:Y:S01]  /*7b40*/  VIADD R9, R8.reuse, 0x20 ;  /* 0x0000002008097836 */ /* 0x040fe20000000000 */
[----:B------:R-:W-:Y:S01]  /*7b50*/  UMOV UR43, 0x40 ;  /* 0x00000040002b7882 */ /* 0x000fe20000000000 */
[----:B------:R-:W-:Y:S03]  /*7b60*/  HGMMA.64x16x16.F32 R144, gdesc[UR24].tnspA.tnspB, R144 ;  /* 0x60200000189079f0 */ /* 0x000fe60008700890 */
[----:B------:R-:W-:Y:S01]  /*7b70*/  R2UR UR26, R9 ;  /* 0x00000000091a72ca */ /* 0x000fe200000e0000 */
[C---:B------:R-:W-:Y:S01]  /*7b80*/  VIADD R9, R8.reuse, 0xa0 ;  /* 0x000000a008097836 */ /* 0x040fe20000000000 */
[----:B------:R-:W-:Y:S01]  /*7b90*/  R2UR UR24, R231 ;  /* 0x00000000e71872ca */ /* 0x000fe200000e0000 */
[----:B------:R-:W-:Y:S01]  /*7ba0*/  UMOV UR27, 0x40 ;  /* 0x00000040001b7882 */ /* 0x000fe20000000000 */
[----:B------:R-:W-:Y:S01]  /*7bb0*/  HGMMA.64x16x16.F32 R160, gdesc[UR36].tnspA.tnspB, R160 ;  /* 0x6020000024a079f0 */ /* 0x000fe200087008a0 */
[----:B------:R-:W-:Y:S01]  /*7bc0*/  UMOV UR25, 0x40000040 ;  /* 0x4000004000197882 */ /* 0x000fe20000000000 */
[----:B------:R-:W-:Y:S01]  /*7bd0*/  R2UR UR42, R9 ;  /* 0x00000000092a72ca */ /* 0x000fe200000e0000 */
[C---:B------:R-:W-:Y:S01]  /*7be0*/  VIADD R9, R8.reuse, 0x1a0 ;  /* 0x000001a008097836 */ /* 0x040fe20000000000 */
[----:B------:R-:W-:Y:S01]  /*7bf0*/  HGMMA.64x16x16.F32 R176, gdesc[UR32].tnspA.tnspB, R176 ;  /* 0x6020000020b079f0 */ /* 0x000fe200087008b0 */
[C---:B------:R-:W-:Y:S01]  /*7c00*/  VIADD R231, R8.reuse, 0x120 ;  /* 0x0000012008e77836 */ /* 0x040fe20000000000 */
[----:B------:R-:W-:Y:S01]  /*7c10*/  UMOV UR41, UR25 ;  /* 0x0000001900297c82 */ /* 0x000fe20008000000 */
[----:B------:R-:W-:Y:S01]  /*7c20*/  UMOV UR37, UR25 ;  /* 0x0000001900257c82 */ /* 0x000fe20008000000 */
[----:B------:R-:W-:Y:S01]  /*7c30*/  HGMMA.64x16x16.F32 R192, gdesc[UR28].tnspA.tnspB, R192 ;  /* 0x602000001cc079f0 */ /* 0x000fe200087008c0 */
[----:B------:R-:W-:Y:S01]  /*7c40*/  R2UR UR34, R9 ;  /* 0x00000000092272ca */ /* 0x000fe200000e0000 */
[----:B------:R-:W-:Y:S01]  /*7c50*/  VIADD R9, R8, 0x220 ;  /* 0x0000022008097836 */ /* 0x000fe20000000000 */
[----:B------:R-:W-:Y:S01]  /*7c60*/  R2UR UR38, R231 ;  /* 0x00000000e72672ca */ /* 0x000fe200000e0000 */
[----:B------:R-:W-:Y:S01]  /*7c70*/  HGMMA.64x16x16.F32 R208, gdesc[UR20].tnspA.tnspB, R208 ;  /* 0x6020000014d079f0 */ /* 0x000fe200087008d0 */
[----:B------:R-:W-:Y:S01]  /*7c80*/  R2UR UR21, R4 ;  /* 0x00000000041572ca */ /* 0x000fe200000e0000 */
[----:B------:R-:W-:Y:S01]  /*7c90*/  VIADD R4, R8, 0x180 ;  /* 0x0000018008047836 */ /* 0x000fe20000000000 */
[----:B------:R-:W-:Y:S01]  /*7ca0*/  R2UR UR20, R6 ;  /* 0x00000000061472ca */ /* 0x000fe200000e0000 */
[----:B------:R-:W-:Y:S01]  /*7cb0*/  UMOV UR40, UR24 ;  /* 0x0000001800287c82 */ /* 0x000fe20008000000 */
[----:B------:R-:W-:Y:S01]  /*7cc0*/  R2UR UR30, R9 ;  /* 0x00000000091e72ca */ /* 0x000fe200000e0000 */
        /* <DEDUP_REMOVED lines=9> */
[----:B------:R-:W-:Y:S01]  /*7d60*/  UMOV UR23, 0x40 ;  /* 0x0000004000177882 */ /* 0x000fe20000000000 */
[----:B------:R-:W-:Y:S01]  /*7d70*/  VIADD R231, R12, 0x180 ;  /* 0x000001800ce77836 */ /* 0x000fe20000000000 */
[----:B------:R-:W-:Y:S01]  /*7d80*/  HGMMA.64x16x16.F32 R144, gdesc[UR16].tnspA.tnspB, R144 ;  /* 0x60200000109079f0 */ /* 0x000fe20008700890 */
[----:B------:R-:W-:Y:S01]  /*7d90*/  UMOV UR18, UR58 ;  /* 0x0000003a00127c82 */ /* 0x000fe20008000000 */
[----:B------:R-:W-:-:S02]  /*7da0*/  UMOV UR19, UR59 ;  /* 0x0000003b00137c82 */ /* 0x000fc40008000000 */
[----:B------:R-:W-:Y:S01]  /*7db0*/  HGMMA.64x16x16.F32 R160, gdesc[UR4].tnspA.tnspB, R160 ;  /* 0x6020000004a079f0 */ /* 0x000fe200087008a0 */
[----:B------:R-:W-:Y:S01]  /*7dc0*/  R2UR UR4, R4 ;  /* 0x00000000040472ca */ /* 0x000fe200000e0000 */
[----:B------:R-:W-:Y:S01]  /*7dd0*/  VIADD R4, R8, 0x200 ;  /* 0x0000020008047836 */ /* 0x000fe20000000000 */
[----:B------:R-:W-:Y:S01]  /*7de0*/  UMOV UR7, 0x40 ;  /* 0x0000004000077882 */ /* 0x000fe20000000000 */
[----:B------:R-:W-:Y:S01]  /*7df0*/  HGMMA.64x16x16.F32 R176, gdesc[UR8].tnspA.tnspB, R176 ;  /* 0x6020000008b079f0 */ /* 0x000fe200087008b0 */
[----:B------:R-:W-:Y:S01]  /*7e00*/  UMOV UR8, UR52 ;  /* 0x0000003400087c82 */ /* 0x000fe20008000000 */
[----:B------:R-:W-:Y:S01]  /*7e10*/  UMOV UR9, UR53 ;  /* 0x0000003500097c82 */ /* 0x000fe20008000000 */
[----:B------:R-:W-:Y:S01]  /*7e20*/  UMOV UR10, UR21 ;  /* 0x00000015000a7c82 */ /* 0x000fe20008000000 */
[----:B------:R-:W-:Y:S01]  /*7e30*/  HGMMA.64x16x16.F32 R192, gdesc[UR12].tnspA.tnspB, R192 ;  /* 0x602000000cc079f0 */ /* 0x000fe200087008c0 */
[----:B------:R-:W-:Y:S01]  /*7e40*/  UMOV UR11, 0x40 ;  /* 0x00000040000b7882 */ /* 0x000fe20000000000 */
[----:B------:R-:W-:Y:S01]  /*7e50*/  IMAD.U32 R20, RZ, RZ, UR10 ;  /* 0x0000000aff147e24 */ /* 0x000fe2000f8e00ff */
[----:B------:R-:W-:Y:S01]  /*7e60*/  UMOV UR15, 0x40 ;  /* 0x00000040000f7882 */ /* 0x000fe20000000000 */
[----:B------:R-:W-:Y:S01]  /*7e70*/  HGMMA.64x16x16.F32 R208, gdesc[UR16].tnspA.tnspB, R208, gsb0 ;  /* 0x6020000010d079f0 */ /* 0x000fe200080008d0 */
[----:B------:R-:W-:Y:S01]  /*7e80*/  IMAD.U32 R21, RZ, RZ, UR11 ;  /* 0x0000000bff157e24 */ /* 0x000fe2000f8e00ff */
[----:B------:R-:W-:Y:S01]  /*7e90*/  UMOV UR19, 0x40 ;  /* 0x0000004000137882 */ /* 0x000fe20000000000 */
[----:B------:R-:W-:-:S02]  /*7ea0*/  WARPGROUP.DEPBAR.LE gsb0, 0x1 ;  /* 0x00008000000079c5 */ /* 0x000fc40000010100 */
[----:B------:R-:W-:-:S06]  /*7eb0*/  WARPGROUP.ARRIVE ;  /* 0x00000000000079c5 */ /* 0x000fcc0000000000 */
[----:B------:R-:W-:Y:S04]  /*7ec0*/  HGMMA.64x16x16.F32 R56, gdesc[UR52].tnspA.tnspB, R56 ;  /* 0x60200000343879f0 */ /* 0x000fe80008700838 */
[----:B------:R-:W-:Y:S01]  /*7ed0*/  HGMMA.64x16x16.F32 R64, gdesc[UR8].tnspA.tnspB, R64 ;  /* 0x60200000084079f0 */ /* 0x000fe20008700840 */
[----:B------:R-:W-:Y:S01]  /*7ee0*/  UMOV UR8, UR52 ;  /* 0x0000003400087c82 */ /* 0x000fe20008000000 */
[----:B------:R-:W-:Y:S01]  /*7ef0*/  UMOV UR9, UR53 ;  /* 0x0000003500097c82 */ /* 0x000fe20008000000 */
[----:B------:R-:W-:Y:S01]  /*7f00*/  UMOV UR10, UR20 ;  /* 0x00000014000a7c82 */ /* 0x000fe20008000000 */
[----:B------:R-:W-:Y:S01]  /*7f10*/  UMOV UR11, 0x40 ;  /* 0x00000040000b7882 */ /* 0x000fe20000000000 */
[----:B------:R-:W-:Y:S01]  /*7f20*/  IMAD.U32 R18, RZ, RZ, UR10 ;  /* 0x0000000aff127e24 */ /* 0x000fe2000f8e00ff */
[----:B------:R-:W-:Y:S01]  /*7f30*/  HGMMA.64x16x16.F32 R72, gdesc[UR8].tnspA.tnspB, R72 ;  /* 0x60200000084879f0 */ /* 0x000fe20008700848 */
[----:B------:R-:W-:Y:S01]  /*7f40*/  UMOV UR10, UR4 ;  /* 0x00000004000a7c82 */ /* 0x000fe20008000000 */
[----:B------:R-:W-:Y:S01]  /*7f50*/  R2UR UR4, R4 ;  /* 0x00000000040472ca */ /* 0x000fe200000e0000 */
[----:B------:R-:W-:Y:S01]  /*7f60*/  IMAD.U32 R19, RZ, RZ, UR11 ;  /* 0x0000000bff137e24 */ /* 0x000fe2000f8e00ff */
        /* <DEDUP_REMOVED lines=8> */
[----:B------:R-:W-:Y:S01]  /*7ff0*/  UMOV UR11, 0x40 ;  /* 0x00000040000b7882 */ /* 0x000fe20000000000 */
[----:B------:R-:W-:Y:S01]  /*8000*/  VIADD R4, R12, 0x80 ;  /* 0x000000800c047836 */ /* 0x000fe20000000000 */
[----:B------:R-:W-:Y:S01]  /*8010*/  ULDC.64 UR52, c[0x0][0x208] ;  /* 0x0000820000347ab9 */ /* 0x000fe20000000a00 */
[----:B------:R-:W-:Y:S01]  /*8020*/  UMOV UR10, UR4 ;  /* 0x00000004000a7c82 */ /* 0x000fe20008000000 */
[----:B------:R-:W-:Y:S01]  /*8030*/  R2UR UR4, R5 ;  /* 0x00000000050472ca */ /* 0x000fe200000e0000 */
[----:B------:R-:W-:Y:S01]  /*8040*/  HGMMA.64x16x16.F32 R88, gdesc[UR8].tnspA.tnspB, R88 ;  /* 0x60200000085879f0 */ /* 0x000fe20008700858 */
[----:B------:R-:W-:Y:S01]  /*8050*/  R2UR UR44, R4 ;  /* 0x00000000042c72ca */ /* 0x000fe200000e0000 */
[C---:B------:R-:W-:Y:S01]  /*8060*/  VIADD R4, R8.reuse, 0x110 ;  /* 0x0000011008047836 */ /* 0x040fe20000000000 */
[----:B------:R-:W-:Y:S01]  /*8070*/  UMOV UR9, UR45 ;  /* 0x0000002d00097c82 */ /* 0x000fe20008000000 */
[----:B------:R-:W-:-:S02]  /*8080*/  VIADD R5, R8, 0x190 ;  /* 0x0000019008057836 */ /* 0x000fc40000000000 */
[----:B------:R-:W-:Y:S01]  /*8090*/  IMAD.U32 R14, RZ, RZ, UR10 ;  /* 0x0000000aff0e7e24 */ /* 0x000fe2000f8e00ff */
[----:B------:R-:W-:Y:S01]  /*80a0*/  R2UR UR5, R4 ;  /* 0x00000000040572ca */ /* 0x000fe200000e0000 */
[----:B------:R-:W-:Y:S01]  /*80b0*/  IMAD.U32 R15, RZ, RZ, UR11 ;  /* 0x0000000bff0f7e24 */ /* 0x000fe2000f8e00ff */
[----:B------:R-:W-:Y:S01]  /*80c0*/  R2UR UR6, R5 ;  /* 0x00000000050672ca */ /* 0x000fe200000e0000 */
[----:B------:R-:W-:Y:S02]  /*80d0*/  UMOV UR11, 0x40 ;  /* 0x00000040000b7882 */ /* 0x000fe40000000000 */
[----:B------:R-:W-:Y:S01]  /*80e0*/  UMOV UR10, UR4 ;  /* 0x00000004000a7c82 */ /* 0x000fe20008000000 */
[----:B------:R-:W-:Y:S01]  /*80f0*/  IMAD.U32 R11, RZ, RZ, UR11 ;  /* 0x0000000bff0b7e24 */ /* 0x000fe2000f8e00ff */
[----:B------:R-:W-:Y:S01]  /*8100*/  UMOV UR8, UR44 ;  /* 0x0000002c00087c82 */ /* 0x000fe20008000000 */
[----:B------:R-:W-:Y:S01]  /*8110*/  IMAD.U32 R10, RZ, RZ, UR10 ;  /* 0x0000000aff0a7e24 */ /* 0x000fe2000f8e00ff */
[----:B------:R-:W-:Y:S01]  /*8120*/  UMOV UR48, UR44 ;  /* 0x0000002c00307c82 */ /* 0x000fe20008000000 */
[----:B------:R-:W-:Y:S01]  /*8130*/  R2UR UR4, R231 ;  /* 0x00000000e70472ca */ /* 0x000fe200000e0000 */
[----:B------:R-:W-:-:S05]  /*8140*/  VIADD R231, R8, 0x130 ;  /* 0x0000013008e77836 */ /* 0x000fca0000000000 */
[----:B------:R-:W-:Y:S01]  /*8150*/  R2UR UR18, R231 ;  /* 0x00000000e71272ca */ /* 0x000fe200000e0000 */
        /* <DEDUP_REMOVED lines=14> */
[C---:B------:R-:W-:Y:S01]  /*8240*/  VIADD R9, R8.reuse, 0xb0 ;  /* 0x000000b008097836 */ /* 0x040fe20000000000 */
[----:B------:R-:W-:Y:S01]  /*8250*/  HGMMA.64x16x16.F32 R80, gdesc[UR8].tnspA.tnspB, R80 ;  /* 0x60200000085079f0 */ /* 0x000fe20008700850 */
[----:B------:R-:W-:Y:S01]  /*8260*/  UMOV UR5, 0x40000040 ;  /* 0x4000004000057882 */ /* 0x000fe20000000000 */
[----:B------:R-:W-:Y:S01]  /*8270*/  UMOV UR20, UR4 ;  /* 0x0000000400147c82 */ /* 0x000fe20008000000 */
[----:B------:R-:W-:Y:S01]  /*8280*/  UMOV UR16, UR4 ;  /* 0x0000000400107c82 */ /* 0x000fe20008000000 */
[----:B------:R-:W-:Y:S01]  /*8290*/  UMOV UR12, UR4 ;  /* 0x00000004000c7c82 */ /* 0x000fe20008000000 */
[----:B------:R-:W-:Y:S01]  /*82a0*/  UMOV UR8, UR4 ;  /* 0x0000000400087c82 */ /* 0x000fe20008000000 */
[----:B------:R-:W-:Y:S01]  /*82b0*/  R2UR UR22, R9 ;  /* 0x00000000091672ca */ /* 0x000fe200000e0000 */
[C---:B------:R-:W-:Y:S01]  /*82c0*/  VIADD R9, R8.reuse, 0x1b0 ;  /* 0x000001b008097836 */ /* 0x040fe20000000000 */
[----:B------:R-:W-:Y:S01]  /*82d0*/  UMOV UR21, UR5 ;  /* 0x0000000500157c82 */ /* 0x000fe20008000000 */
[----:B------:R-:W-:Y:S01]  /*82e0*/  HGMMA.64x16x16.F32 R88, gdesc[UR48].tnspA.tnspB, R88 ;  /* 0x60200000305879f0 */ /* 0x000fe20008700858 */
[----:B------:R-:W-:Y:S01]  /*82f0*/  VIADD R8, R8, 0x230 ;  /* 0x0000023008087836 */ /* 0x000fe20000000000 */
[----:B------:R-:W-:Y:S01]  /*8300*/  UMOV UR17, UR5 ;  /* 0x0000000500117c82 */ /* 0x000fe20008000000 */
[----:B------:R-:W-:Y:S01]  /*8310*/  R2UR UR14, R9 ;  /* 0x00000000090e72ca */ /* 0x000fe200000e0000 */
[----:B------:R-:W-:Y:S01]  /*8320*/  UMOV UR13, UR5 ;  /* 0x00000005000d7c82 */ /* 0x000fe20008000000 */
[----:B------:R-:W-:Y:S01]  /*8330*/  UMOV UR9, UR5 ;  /* 0x0000000500097c82 */ /* 0x000fe20008000000 */
[----:B------:R-:W-:Y:S01]  /*8340*/  IMAD.U32 R6, RZ, RZ, UR10 ;  /* 0x0000000aff067e24 */ /* 0x000fe2000f8e00ff */
[----:B------:R-:W-:Y:S01]  /*8350*/  R2UR UR10, R8 ;  /* 0x00000000080a72ca */ /* 0x000fe200000e0000 */
[----:B------:R-:W-:Y:S01]  /*8360*/  IMAD.U32 R7, RZ, RZ, UR11 ;  /* 0x0000000bff077e24 */ /* 0x000fe2000f8e00ff */
[----:B------:R-:W-:Y:S01]  /*8370*/  UMOV UR11, 0x40 ;  /* 0x00000040000b7882 */ /* 0x000fe20000000000 */
[----:B------:R-:W-:Y:S04]  /*8380*/  HGMMA.64x16x16.F32 R56, gdesc[UR24].tnspA.tnspB, R56 ;  /* 0x60200000183879f0 */ /* 0x000fe80008700838 */
[----:B------:R-:W-:Y:S04]  /*8390*/  HGMMA.64x16x16.F32 R64, gdesc[UR40].tnspA.tnspB, R64 ;  /* 0x60200000284079f0 */ /* 0x000fe80008700840 */
[----:B------:R-:W-:Y:S04]  /*83a0*/  HGMMA.64x16x16.F32 R72, gdesc[UR36].tnspA.tnspB, R72 ;  /* 0x60200000244879f0 */ /* 0x000fe80008700848 */
[----:B------:R-:W-:Y:S04]  /*83b0*/  HGMMA.64x16x16.F32 R80, gdesc[UR32].tnspA.tnspB, R80 ;  /* 0x60200000205079f0 */ /* 0x000fe80008700850 */
[----:B------:R-:W-:Y:S04]  /*83c0*/  HGMMA.64x16x16.F32 R88, gdesc[UR28].tnspA.tnspB, R88 ;  /* 0x602000001c5879f0 */ /* 0x000fe80008700858 */
[----:B------:R-:W-:Y:S01]  /*83d0*/  HGMMA.64x16x16.F32 R56, gdesc[UR4].tnspA.tnspB, R56 ;  /* 0x60200000043879f0 */ /* 0x000fe20008700838 */
[----:B------:R-:W-:-:S03]  /*83e0*/  USHF.L.U32 UR4, UR60, 0xe, URZ ;  /* 0x0000000e3c047899 */ /* 0x000fc6000800063f */
[----:B------:R-:W-:Y:S03]  /*83f0*/  HGMMA.64x16x16.F32 R64, gdesc[UR20].tnspA.tnspB, R64 ;  /* 0x60200000144079f0 */ /* 0x000fe60008700840 */
[----:B------:R-:W-:Y:S01]  /*8400*/  IMAD.U32 R231, RZ, RZ, UR4 ;  /* 0x00000004ffe77e24 */ /* 0x000fe2000f8e00ff */
[----:B------:R-:W-:Y:S01]  /*8410*/  IADD3 R9, P1, R232, UR4, RZ ;  /* 0x00000004e8097c10 */ /* 0x000fe2000ff3e0ff */
[----:B------:R-:W-:Y:S01]  /*8420*/  ULDC.64 UR4, c[0x0][0x2c0] ;  /* 0x0000b00000047ab9 */ /* 0x000fe20000000a00 */
[----:B------:R-:W-:Y:S02]  /*8430*/  HGMMA.64x16x16.F32 R72, gdesc[UR16].tnspA.tnspB, R72 ;  /* 0x60200000104879f0 */ /* 0x000fe40008700848 */
[----:B------:R-:W-:Y:S02]  /*8440*/  LEA R8, P2, R9, UR4, 0x2 ;  /* 0x0000000409087c11 */ /* 0x000fe4000f8410ff */
[----:B---3--:R-:W-:-:S04]  /*8450*/  LEA.HI.X.SX32 R231, R231, R235, 0x1, P1 ;  /* 0x000000ebe7e77211 */ /* 0x008fc800008f0eff */
[----:B------:R-:W-:Y:S01]  /*8460*/  LEA.HI.X R9, R9, UR5, R231, 0x2, P2 ;  /* 0x0000000509097c11 */ /* 0x000fe200090f14e7 */
[----:B------:R-:W-:Y:S04]  /*8470*/  HGMMA.64x16x16.F32 R80, gdesc[UR12].tnspA.tnspB, R80 ;  /* 0x602000000c5079f0 */ /* 0x000fe80008700850 */
[----:B------:R0:W-:Y:S04]  /*8480*/  REDG.E.ADD.F32x4.FTZ.RN.STRONG.GPU desc[UR52][R8.64], R24 ;  /* 0x00000018080079a6 */ /* 0x0001e8000c10f7b4 */
[----:B------:R0:W-:Y:S01]  /*8490*/  REDG.E.ADD.F32x4.FTZ.RN.STRONG.GPU desc[UR52][R8.64+0x800], R28 ;  /* 0x0008001c080079a6 */ /* 0x0001e2000c10f7b4 */
[----:B------:R-:W-:Y:S03]  /*84a0*/  HGMMA.64x16x16.F32 R88, gdesc[UR8].tnspA.tnspB, R88, gsb0 ;  /* 0x60200000085879f0 */ /* 0x000fe60008000858 */
[----:B------:R0:W-:Y:S04]  /*84b0*/  REDG.E.ADD.F32x4.FTZ.RN.STRONG.GPU desc[UR52][R8.64+0x1000], R32 ;  /* 0x00100020080079a6 */ /* 0x0001e8000c10f7b4 */
[----:B------:R0:W-:Y:S01]  /*84c0*/  REDG.E.ADD.F32x4.FTZ.RN.STRONG.GPU desc[UR52][R8.64+0x1800], R36 ;  /* 0x00180024080079a6 */ /* 0x0001e2000c10f7b4 */
[----:B------:R-:W-:-:S03]  /*84d0*/  WARPGROUP.DEPBAR.LE gsb0, 0x1 ;  /* 0x00008000000079c5 */ /* 0x000fc60000010100 */
[----:B------:R0:W-:Y:S04]  /*84e0*/  REDG.E.ADD.F32x4.FTZ.RN.STRONG.GPU desc[UR52][R8.64+0x2000], R40 ;  /* 0x00200028080079a6 */ /* 0x0001e8000c10f7b4 */
[----:B------:R0:W-:Y:S04]  /*84f0*/  REDG.E.ADD.F32x4.FTZ.RN.STRONG.GPU desc[UR52][R8.64+0x2800], R44 ;  /* 0x0028002c080079a6 */ /* 0x0001e8000c10f7b4 */
[----:B------:R0:W-:Y:S04]  /*8500*/  REDG.E.ADD.F32x4.FTZ.RN.STRONG.GPU desc[UR52][R8.64+0x3000], R48 ;  /* 0x00300030080079a6 */ /* 0x0001e8000c10f7b4 */
[----:B------:R0:W-:Y:S01]  /*8510*/  REDG.E.ADD.F32x4.FTZ.RN.STRONG.GPU desc[UR52][R8.64+0x3800], R52 ;  /* 0x00380034080079a6 */ /* 0x0001e2000c10f7b4 */
[----:B------:R-:W-:Y:S05]  /*8520*/  @!P0 BRA `(.L_x_872) ;  /* 0x0000000000048947 */ /* 0x000fea0003800000 */
[----:B------:R-:W-:Y:S01]  /*8530*/  BPT.TRAP 0x1 ;  /* 0x000000040000795c */ /* 0x000fe20000300000 */
.L_x_872:
[----:B0-----:R-:W-:Y:S01]  /*8540*/  VIADD R24, R13, 0x500 ;  /* 0x000005000d187836 */ /* 0x001fe20000000000 */
        /* <DEDUP_REMOVED lines=37> */
[----:B------:R-:W-:Y:S01]  /*87a0*/  UMOV UR45, 0x40000040 ;  /* 0x40000040002d7882 */ /* 0x000fe20000000000 */
[----:B------:R-:W-:Y:S02]  /*87b0*/  WARPGROUP.DEPBAR.LE gsb0, 0x0 ;  /* 0x00008000000079c5 */ /* 0x000fe40000010000 */
[----:B------:R-:W-:Y:S01]  /*87c0*/  WARPGROUP.ARRIVE ;  /* 0x00000000000079c5 */ /* 0x000fe20000000000 */
[----:B------:R-:W-:Y:S04]  /*87d0*/  REDG.E.ADD.F32x4.FTZ.RN.STRONG.GPU desc[UR4][R8.64+0x4000], R24 ;  /* 0x00400018080079a6 */ /* 0x000fe8000c10f784 */
[----:B------:R-:W-:Y:S03]  /*87e0*/  REDG.E.ADD.F32x4.FTZ.RN.STRONG.GPU desc[UR4][R8.64+0x4800], R28 ;  /* 0x0048001c080079a6 */ /* 0x000fe6000c10f784 */
[----:B------:R-:W-:Y:S01]  /*87f0*/  HGMMA.64x16x16.F32 R96, gdesc[UR52].tnspA.tnspB, R96 ;  /* 0x60200000346079f0 */ /* 0x000fe20008700860 */
[----:B------:R-:W-:-:S02]  /*8800*/  R2UR UR54, R20 ;  /* 0x00000000143672ca */ /* 0x000fc400000e0000 */
[----:B------:R-:W-:Y:S01]  /*8810*/  R2UR UR55, R21 ;  /* 0x00000000153772ca */ /* 0x000fe200000e0000 */
[----:B------:R-:W-:Y:S04]  /*8820*/  REDG.E.ADD.F32x4.FTZ.RN.STRONG.GPU desc[UR4][R8.64+0x5000], R32 ;  /* 0x00500020080079a6 */ /* 0x000fe8000c10f784 */
[----:B------:R-:W-:Y:S04]  /*8830*/  REDG.E.ADD.F32x4.FTZ.RN.STRONG.GPU desc[UR4][R8.64+0x5800], R36 ;  /* 0x00580024080079a6 */ /* 0x000fe8000c10f784 */
[----:B------:R-:W-:Y:S04]  /*8840*/  REDG.E.ADD.F32x4.FTZ.RN.STRONG.GPU desc[UR4][R8.64+0x6000], R40 ;  /* 0x00600028080079a6 */ /* 0x000fe8000c10f784 */
[----:B------:R-:W-:Y:S01]  /*8850*/  HGMMA.64x16x16.F32 R104, gdesc[UR52].tnspA.tnspB, R104 ;  /* 0x60200000346879f0 */ /* 0x000fe20008700868 */
[----:B------:R-:W-:Y:S01]  /*8860*/  R2UR UR54, R18 ;  /* 0x00000000123672ca */ /* 0x000fe200000e0000 */
[----:B------:R-:W-:Y:S01]  /*8870*/  REDG.E.ADD.F32x4.FTZ.RN.STRONG.GPU desc[UR4][R8.64+0x6800], R44 ;  /* 0x0068002c080079a6 */ /* 0x000fe2000c10f784 */
[----:B------:R-:W-:-:S03]  /*8880*/  R2UR UR55, R19 ;  /* 0x00000000133772ca */ /* 0x000fc600000e0000 */
[----:B------:R-:W-:Y:S04]  /*8890*/  REDG.E.ADD.F32x4.FTZ.RN.STRONG.GPU desc[UR4][R8.64+0x7000], R48 ;  /* 0x00700030080079a6 */ /* 0x000fe8000c10f784 */
[----:B------:R0:W-:Y:S01]  /*88a0*/  REDG.E.ADD.F32x4.FTZ.RN.STRONG.GPU desc[UR4][R8.64+0x7800], R52 ;  /* 0x00780034080079a6 */ /* 0x0001e2000c10f784 */
[----:B------:R-:W-:Y:S01]  /*88b0*/  UMOV UR25, 0x40000040 ;  /* 0x4000004000197882 */ /* 0x000fe20000000000 */
[----:B------:R-:W-:Y:S01]  /*88c0*/  UMOV UR5, 0x40000040 ;  /* 0x4000004000057882 */ /* 0x000fe20000000000 */
[----:B------:R-:W-:Y:S01]  /*88d0*/  UMOV UR41, UR25 ;  /* 0x0000001900297c82 */ /* 0x000fe20008000000 */
[----:B------:R-:W-:Y:S01]  /*88e0*/  UMOV UR37, UR25 ;  /* 0x0000001900257c82 */ /* 0x000fe20008000000 */
[----:B------:R-:W-:Y:S01]  /*88f0*/  UMOV UR33, UR25 ;  /* 0x0000001900217c82 */ /* 0x000fe20008000000 */
[----:B------:R-:W-:Y:S01]  /*8900*/  HGMMA.64x16x16.F32 R112, gdesc[UR52].tnspA.tnspB, R112 ;  /* 0x60200000347079f0 */ /* 0x000fe20008700870 */
[----:B------:R-:W-:Y:S01]  /*8910*/  R2UR UR54, R16 ;  /* 0x00000000103672ca */ /* 0x000fe200000e0000 */
[----:B------:R-:W-:Y:S01]  /*8920*/  UMOV UR21, UR5 ;  /* 0x0000000500157c82 */ /* 0x000fe20008000000 */
[----:B------:R-:W-:Y:S01]  /*8930*/  R2UR UR55, R17 ;  /* 0x00000000113772ca */ /* 0x000fe200000e0000 */
[----:B------:R-:W-:Y:S01]  /*8940*/  UMOV UR17, UR5 ;  /* 0x0000000500117c82 */ /* 0x000fe20008000000 */
[----:B------:R-:W-:Y:S01]  /*8950*/  UMOV UR13, UR5 ;  /* 0x00000005000d7c82 */ /* 0x000fe20008000000 */
[----:B0-----:R-:W-:-:S10]  /*8960*/  VIADD R8, R12, 0x480 ;  /* 0x000004800c087836 */ /* 0x001fd40000000000 */
[----:B------:R-:W-:Y:S01]  /*8970*/  HGMMA.64x16x16.F32 R120, gdesc[UR52].tnspA.tnspB, R120 ;  /* 0x60200000347879f0 */ /* 0x000fe20008700878 */
[----:B------:R-:W-:Y:S02]  /*8980*/  R2UR UR54, R14 ;  /* 0x000000000e3672ca */ /* 0x000fe400000e0000 */
[----:B------:R-:W-:Y:S02]  /*8990*/  R2UR UR55, R15 ;  /* 0x000000000f3772ca */ /* 0x000fe400000e0000 */
[----:B------:R-:W-:-:S11]  /*89a0*/  R2UR UR44, R8 ;  /* 0x00000000082c72ca */ /* 0x000fd600000e0000 */
[----:B------:R-:W-:Y:S04]  /*89b0*/  HGMMA.64x16x16.F32 R128, gdesc[UR52].tnspA.tnspB, R128 ;  /* 0x60200000348079f0 */ /* 0x000fe80008700880 */
[----:B------:R-:W-:Y:S01]  /*89c0*/  HGMMA.64x16x16.F32 R96, gdesc[UR44].tnspA.tnspB, R96 ;  /* 0x602000002c6079f0 */ /* 0x000fe20008700860 */
[----:B------:R-:W-:Y:S02]  /*89d0*/  R2UR UR46, R10 ;  /* 0x000000000a2e72ca */ /* 0x000fe400000e0000 */
[----:B------:R-:W-:-:S13]  /*89e0*/  R2UR UR47, R11 ;  /* 0x000000000b2f72ca */ /* 0x000fda00000e0000 */
[----:B------:R-:W-:Y:S01]  /*89f0*/  HGMMA.64x16x16.F32 R104, gdesc[UR44].tnspA.tnspB, R104 ;  /* 0x602000002c6879f0 */ /* 0x000fe20008700868 */
[----:B------:R-:W-:Y:S01]  /*8a00*/  R2UR UR46, R4 ;  /* 0x00000000042e72ca */ /* 0x000fe200000e0000 */
[C---:B------:R-:W-:Y:S01]  /*8a10*/  VIADD R4, R12.reuse, 0x500 ;  /* 0x000005000c047836 */ /* 0x040fe20000000000 */
[----:B------:R-:W-:Y:S01]  /*8a20*/  R2UR UR47, R5 ;  /* 0x00000000052f72ca */ /* 0x000fe200000e0000 */
[----:B------:R-:W-:-:S03]  /*8a30*/  VIADD R12, R12, 0x580 ;  /* 0x000005800c0c7836 */ /* 0x000fc60000000000 */
[----:B------:R-:W-:Y:S02]  /*8a40*/  R2UR UR24, R4 ;  /* 0x00000000041872ca */ /* 0x000fe400000e0000 */
[----:B------:R-:W-:-:S07]  /*8a50*/  R2UR UR4, R12 ;  /* 0x000000000c0472ca */ /* 0x000fce00000e0000 */
[----:B------:R-:W-:Y:S01]  /*8a60*/  HGMMA.64x16x16.F32 R112, gdesc[UR44].tnspA.tnspB, R112 ;  /* 0x602000002c7079f0 */ /* 0x000fe20008700870 */
[----:B------:R-:W-:Y:S02]  /*8a70*/  R2UR UR46, R6 ;  /* 0x00000000062e72ca */ /* 0x000fe400000e0000 */
[----:B------:R-:W-:Y:S01]  /*8a80*/  R2UR UR47, R7 ;  /* 0x00000000072f72ca */ /* 0x000fe200000e0000 */
[----:B------:R-:W-:Y:S01]  /*8a90*/  UMOV UR40, UR24 ;  /* 0x0000001800287c82 */ /* 0x000fe20008000000 */
[----:B------:R-:W-:Y:S01]  /*8aa0*/  UMOV UR36, UR24 ;  /* 0x0000001800247c82 */ /* 0x000fe20008000000 */
[----:B------:R-:W-:Y:S01]  /*8ab0*/  UMOV UR32, UR24 ;  /* 0x0000001800207c82 */ /* 0x000fe20008000000 */
[----:B------:R-:W-:Y:S01]  /*8ac0*/  UMOV UR20, UR4 ;  /* 0x0000000400147c82 */ /* 0x000fe20008000000 */
[----:B------:R-:W-:Y:S01]  /*8ad0*/  UMOV UR16, UR4 ;  /* 0x0000000400107c82 */ /* 0x000fe20008000000 */
[----:B------:R-:W-:-:S07]  /*8ae0*/  UMOV UR12, UR4 ;  /* 0x00000004000c7c82 */ /* 0x000fce0008000000 */
        /* <DEDUP_REMOVED lines=19> */
[----:B------:R-:W-:Y:S05]  /*8c20*/  @!P0 BRA `(.L_x_873) ;  /* 0x0000000000048947 */ /* 0x000fea0003800000 */
[----:B------:R-:W-:Y:S01]  /*8c30*/  BPT.TRAP 0x1 ;  /* 0x000000040000795c */ /* 0x000fe20000300000 */
.L_x_873:
[----:B------:R-:W-:Y:S01]  /*8c40*/  UIADD3 UR60, UR60, 0x1, URZ ;  /* 0x000000013c3c7890 */ /* 0x000fe2000fffe03f */
[----:B------:R-:W-:Y:S01]  /*8c50*/  VIADD R2, R2, 0x1 ;  /* 0x0000000102027836 */ /* 0x000fe20000000000 */
[----:B------:R-:W-:Y:S01]  /*8c60*/  LOP3.LUT R226, R226, 0x1, RZ, 0x3c, !PT ;  /* 0x00000001e2e27812 */ /* 0x000fe200078e3cff */
[----:B------:R-:W-:Y:S01]  /*8c70*/  VIADD R224, R224, 0x31620 ;  /* 0x00031620e0e07836 */ /* 0x000fe20000000000 */
[----:B------:R-:W-:Y:S02]  /*8c80*/  UISETP.GE.AND UP0, UPT, UR60, UR61, UPT ;  /* 0x0000003d3c00728c */ /* 0x000fe4000bf06270 */
[----:B------:R-:W-:Y:S02]  /*8c90*/  ISETP.NE.AND P0, PT, R2, 0x2, PT ;  /* 0x000000020200780c */ /* 0x000fe40003f05270 */
[----:B------:R-:W-:Y:S02]  /*8ca0*/  PRMT R224, RZ, 0x654, R224 ;  /* 0x00000654ffe07816 */ /* 0x000fe400000000e0 */
[----:B------:R-:W-:-:S02]  /*8cb0*/  PLOP3.LUT P1, PT, PT, PT, UP0, 0x80, 0x0 ;  /* 0x000000000000781c */ /* 0x000fc40003f2f008 */
[----:B------:R-:W-:Y:S01]  /*8cc0*/  SEL R5, RZ, 0x1, P0 ;  /* 0x00000001ff057807 */ /* 0x000fe20000000000 */
[----:B------:R0:W-:Y:S01]  /*8cd0*/  SYNCS.ARRIVE.TRANS64.RED.A1T0 RZ, [R224+URZ], RZ ;  /* 0x000000ffe0ff79a7 */ /* 0x0001e2000810043f */
[----:B------:R-:W-:Y:S02]  /*8ce0*/  SEL R2, R2, RZ, P0 ;  /* 0x000000ff02027207 */ /* 0x000fe40000000000 */
[----:B------:R-:W-:-:S07]  /*8cf0*/  LOP3.LUT R228, R228, R5, RZ, 0x3c, !PT ;  /* 0x00000005e4e47212 */ /* 0x000fce00078e3cff */
[----:B0-----:R-:W-:Y:S05]  /*8d00*/  @!P1 BRA `(.L_x_874) ;  /* 0xffffff9000589947 */ /* 0x001fea000383ffff */
        /* <DEDUP_REMOVED lines=82> */
.L_x_861:
[----:B------:R-:W-:Y:S05]  /*9230*/  @P0 BRA `(.L_x_875) ;  /* 0x0000002400a00947 */ /* 0x000fea0003800000 */
[----:B------:R-:W2:Y:S01]  /*9240*/  S2R R4, SR_TID.X ;  /* 0x0000000000047919 */ /* 0x000ea20000002100 */
[----:B------:R-:W3:Y:S01]  /*9250*/  S2UR UR5, SR_CgaCtaId ;  /* 0x00000000000579c3 */ /* 0x000ee20000008800 */
        /* <DEDUP_REMOVED lines=13> */
[----:B------:R-:W-:Y:S01]  /*9330*/  F2FP.F16.F32.PACK_AB R160, R161, R160 ;  /* 0x000000a0a1a0723e */ /* 0x000fe200000000ff */
[----:B---3--:R-:W-:Y:S01]  /*9340*/  ULEA UR5, UR5, UR4, 0x18 ;  /* 0x0000000405057291 */ /* 0x008fe2000f8ec03f */
[----:B------:R-:W-:Y:S02]  /*9350*/  F2FP.F16.F32.PACK_AB R154, R157, R156 ;  /* 0x0000009c9d9a723e */ /* 0x000fe400000000ff */
[----:B------:R-:W-:-:S02]  /*9360*/  F2FP.F16.F32.PACK_AB R155, R159, R158 ;  /* 0x0000009e9f9b723e */ /* 0x000fc400000000ff */
[----:B------:R-:W-:Y:S01]  /*9370*/  F2FP.F16.F32.PACK_AB R161, R163, R162 ;  /* 0x000000a2a3a1723e */ /* 0x000fe200000000ff */
[----:B--2---:R-:W-:Y:S01]  /*9380*/  VIADD R4, R4, 0xffffff80 ;  /* 0xffffff8004047836 */ /* 0x004fe20000000000 */
[----:B------:R-:W-:Y:S02]  /*9390*/  F2FP.F16.F32.PACK_AB R168, R169, R168 ;  /* 0x000000a8a9a8723e */ /* 0x000fe400000000ff */
[----:B------:R-:W-:Y:S01]  /*93a0*/  F2FP.F16.F32.PACK_AB R162, R165, R164 ;  /* 0x000000a4a5a2723e */ /* 0x000fe200000000ff */
[----:B-1----:R-:W-:Y:S01]  /*93b0*/  IMAD.SHL.U32 R2, R4, 0x40, RZ ;  /* 0x0000004004027824 */ /* 0x002fe200078e00ff */
[----:B------:R-:W-:Y:S02]  /*93c0*/  SHF.R.S32.HI R11, RZ, 0x1f, R4 ;  /* 0x0000001fff0b7819 */ /* 0x000fe40000011404 */
[----:B------:R-:W-:Y:S02]  /*93d0*/  F2FP.F16.F32.PACK_AB R163, R167, R166 ;  /* 0x000000a6a7a3723e */ /* 0x000fe400000000ff */
[----:B------:R-:W-:-:S02]  /*93e0*/  LEA.HI R5, R11, R4, RZ, 0x5 ;  /* 0x000000040b057211 */ /* 0x000fc400078f28ff */
[----:B------:R-:W-:Y:S02]  /*93f0*/  LOP3.LUT R2, R2, 0x1c0, RZ, 0xc0, !PT ;  /* 0x000001c002027812 */ /* 0x000fe400078ec0ff */
[----:B------:R-:W-:Y:S02]  /*9400*/  SHF.R.S32.HI R0, RZ, 0x5, R5 ;  /* 0x00000005ff007819 */ /* 0x000fe40000011405 */
[CC--:B------:R-:W-:Y:S02]  /*9410*/  LEA.HI R9, R11.reuse, R4.reuse, RZ, 0x4 ;  /* 0x000000040b097211 */ /* 0x0c0fe400078f20ff */
[CC--:B------:R-:W-:Y:S01]  /*9420*/  LEA.HI R3, R11.reuse, R4.reuse, RZ, 0x3 ;  /* 0x000000040b037211 */ /* 0x0c0fe200078f18ff */
[----:B------:R-:W-:Y:S01]  /*9430*/  IMAD.SHL.U32 R7, R0, 0x10, RZ ;  /* 0x0000001000077824 */ /* 0x000fe200078e00ff */
[----:B------:R-:W-:Y:S02]  /*9440*/  SHF.R.S32.HI R8, RZ, 0x4, R9 ;  /* 0x00000004ff087819 */ /* 0x000fe40000011409 */
[----:B------:R-:W-:-:S02]  /*9450*/  LEA.HI R11, R11, R4, RZ, 0x7 ;  /* 0x000000040b0b7211 */ /* 0x000fc400078f38ff */
[----:B------:R-:W-:Y:S02]  /*9460*/  LOP3.LUT R6, R2, 0x30, R7, 0xf8, !PT ;  /* 0x0000003002067812 */ /* 0x000fe400078ef807 */
[----:B------:R-:W-:Y:S02]  /*9470*/  SHF.R.U32.HI R2, RZ, 0x3, R2 ;  /* 0x00000003ff027819 */ /* 0x000fe40000011602 */
[----:B------:R-:W-:Y:S02]  /*9480*/  LOP3.LUT R3, R6, 0x8, R3, 0xf8, !PT ;  /* 0x0000000806037812 */ /* 0x000fe400078ef803 */
[----:B------:R-:W-:Y:S02]  /*9490*/  LEA.HI R9, R9, R8, RZ, 0x1 ;  /* 0x0000000809097211 */ /* 0x000fe400078f08ff */
[----:B------:R-:W-:Y:S02]  /*94a0*/  LOP3.LUT R6, R3, R2, RZ, 0x3c, !PT ;  /* 0x0000000203067212 */ /* 0x000fe400078e3cff */
[----:B------:R-:W1:Y:S01]  /*94b0*/  LDC.64 R2, c[0x0][0x878] ;  /* 0x00021e00ff027b82 */ /* 0x000e620000000a00 */
[----:B------:R-:W-:-:S02]  /*94c0*/  LOP3.LUT R9, R9, 0x7ffffe, RZ, 0xc0, !PT ;  /* 0x007ffffe09097812 */ /* 0x000fc400078ec0ff */
[----:B------:R-:W-:Y:S02]  /*94d0*/  F2FP.F16.F32.PACK_AB R169, R171, R170 ;  /* 0x000000aaaba9723e */ /* 0x000fe400000000ff */
[----:B------:R-:W-:Y:S01]  /*94e0*/  F2FP.F16.F32.PACK_AB R176, R177, R176 ;  /* 0x000000b0b1b0723e */ /* 0x000fe200000000ff */
[----:B------:R-:W-:Y:S01]  /*94f0*/  IMAD.IADD R9, R8, 0x1, -R9 ;  /* 0x0000000108097824 */ /* 0x000fe200078e0a09 */
[----:B------:R-:W-:Y:S02]  /*9500*/  SHF.R.S32.HI R8, RZ, 0x7, R11 ;  /* 0x00000007ff087819 */ /* 0x000fe4000001140b */
[----:B------:R-:W-:Y:S02]  /*9510*/  F2FP.F16.F32.PACK_AB R170, R173, R172 ;  /* 0x000000acadaa723e */ /* 0x000fe400000000ff */
[----:B------:R-:W-:Y:S01]  /*9520*/  F2FP.F16.F32.PACK_AB R171, R175, R174 ;  /* 0x000000aeafab723e */ /* 0x000fe200000000ff */
[----:B------:R-:W-:Y:S01]  /*9530*/  IMAD R9, R8, 0xa, R9 ;  /* 0x0000000a08097824 */ /* 0x000fe200078e0209 */
[----:B------:R-:W-:-:S02]  /*9540*/  F2FP.F16.F32.PACK_AB R177, R179, R178 ;  /* 0x000000b2b3b1723e */ /* 0x000fc400000000ff */
[----:B------:R-:W-:Y:S01]  /*9550*/  F2FP.F16.F32.PACK_AB R184, R185, R184 ;  /* 0x000000b8b9b8723e */ /* 0x000fe200000000ff */
[----:B------:R-:W-:Y:S01]  /*9560*/  IMAD.U32 R6, R9, 0x200, R6 ;  /* 0x0000020009067824 */ /* 0x000fe200078e0006 */
[----:B------:R-:W-:Y:S01]  /*9570*/  F2FP.F16.F32.PACK_AB R178, R181, R180 ;  /* 0x000000b4b5b2723e */ /* 0x000fe200000000ff */
[----:B------:R-:W2:Y:S01]  /*9580*/  LDC.64 R8, c[0x0][0x870] ;  /* 0x00021c00ff087b82 */ /* 0x000ea20000000a00 */
[----:B------:R-:W-:Y:S02]  /*9590*/  F2FP.F16.F32.PACK_AB R179, R183, R182 ;  /* 0x000000b6b7b3723e */ /* 0x000fe400000000ff */
[----:B0-----:R-:W-:Y:S02]  /*95a0*/  LEA R10, R6, UR5, 0x1 ;  /* 0x00000005060a7c11 */ /* 0x001fe4000f8e08ff */
[----:B------:R-:W-:Y:S02]  /*95b0*/  F2FP.F16.F32.PACK_AB R185, R187, R186 ;  /* 0x000000babbb9723e */ /* 0x000fe400000000ff */
[----:B-1----:R-:W-:Y:S01]  /*95c0*/  ISETP.NE.U32.AND P1, PT, R2, RZ, PT ;  /* 0x000000ff0200720c */ /* 0x002fe20003f25070 */
        /* <DEDUP_REMOVED lines=14> */
[----:B------:R-:W-:Y:S01]  /*96b0*/  ISETP.NE.AND.EX P1, PT, R3, RZ, PT, P1 ;  /* 0x000000ff0300720c */ /* 0x000fe20003f25310 */
[----:B------:R0:W-:Y:S01]  /*96c0*/  STSM.16.MT88.4 [R10+0x10000], R176 ;  /* 0x010000b00a007844 */ /* 0x0001e20000004200 */
[----:B------:R-:W-:Y:S01]  /*96d0*/  F2FP.F16.F32.PACK_AB R202, R205, R204 ;  /* 0x000000cccdca723e */ /* 0x000fe200000000ff */
[----:B------:R-:W1:Y:S01]  /*96e0*/  LDC.64 R2, c[0x0][0x870] ;  /* 0x00021c00ff027b82 */ /* 0x000e620000000a00 */
        /* <DEDUP_REMOVED lines=8> */
[----:B------:R-:W-:Y:S01]  /*9770*/  F2FP.F16.F32.PACK_AB R57, R59, R58 ;  /* 0x0000003a3b39723e */ /* 0x000fe200000000ff */
[----:B------:R-:W3:Y:S01]  /*9780*/  @P1 LDC.64 R6, c[0x0][0x878] ;  /* 0x00021e00ff061b82 */ /* 0x000ee20000000a00 */
[----:B------:R-:W-:Y:S01]  /*9790*/  F2FP.F16.F32.PACK_AB R96, R97, R96 ;  /* 0x000000606160723e */ /* 0x000fe200000000ff */
[----:B------:R0:W-:Y:S01]  /*97a0*/  STSM.16.MT88.4 [R10+0x11000], R208 ;  /* 0x011000d00a007844 */ /* 0x0001e20000004200 */
        /* <DEDUP_REMOVED lines=46> */
[----:B--2---:R-:W-:-:S03]  /*9a90*/  ISETP.NE.U32.AND P0, PT, R8, RZ, PT ;  /* 0x000000ff0800720c */ /* 0x004fc60003f05070 */
[----:B------:R0:W-:Y:S01]  /*9aa0*/  STSM.16.MT88.4 [R10+0x7000], R128 ;  /* 0x007000800a007844 */ /* 0x0001e20000004200 */
[----:B------:R-:W-:Y:S01]  /*9ab0*/  BAR.SYNC.DEFER_BLOCKING 0x1, 0x100 ;  /* 0x0044000000007b1d */ /* 0x000fe20000010000 */
[----:B------:R-:W-:Y:S01]  /*9ac0*/  ISETP.NE.AND.EX P0, PT, R9, RZ, PT, P0 ;  /* 0x000000ff0900720c */ /* 0x000fe20003f05300 */
[----:B-1----:R-:W-:-:S04]  /*9ad0*/  IMAD.WIDE R8, R236, 0x4, R2 ;  /* 0x00000004ec087825 */ /* 0x002fc800078e0202 */
[----:B---3--:R-:W-:-:S05]  /*9ae0*/  @P1 IMAD.WIDE R2, R236, 0x4, R6 ;  /* 0x00000004ec021825 */ /* 0x008fca00078e0206 */
[----:B------:R1:W2:Y:S04]  /*9af0*/  @P1 LDG.E R7, desc[UR6][R2.64] ;  /* 0x0000000602071981 */ /* 0x0002a8000c1e1900 */
[----:B------:R-:W3:Y:S01]  /*9b00*/  @P0 LDG.E R6, desc[UR6][R8.64] ;  /* 0x0000000608060981 */ /* 0x000ee2000c1e1900 */
[----:B------:R-:W-:Y:S01]  /*9b10*/  LOP3.LUT R5, R5, 0xffffffe0, RZ, 0xc0, !PT ;  /* 0xffffffe005057812 */ /* 0x000fe200078ec0ff */
[----:B------:R-:W-:-:S04]  /*9b20*/  IMAD.SHL.U32 R11, R0, 0x40, RZ ;  /* 0x00000040000b7824 */ /* 0x000fc800078e00ff */
[----:B------:R-:W-:Y:S01]  /*9b30*/  IMAD.IADD R5, R4, 0x1, -R5 ;  /* 0x0000000104057824 */ /* 0x000fe200078e0a05 */
[----:B------:R-:W-:-:S03]  /*9b40*/  LOP3.LUT R11, R11, 0x1c0, RZ, 0xc0, !PT ;  /* 0x000001c00b0b7812 */ /* 0x000fc600078ec0ff */
[----:B------:R-:W-:Y:S01]  /*9b50*/  IMAD.SHL.U32 R28, R5, 0x8, RZ ;  /* 0x00000008051c7824 */ /* 0x000fe200078e00ff */
[----:B------:R-:W-:-:S04]  /*9b60*/  SHF.R.S32.HI R12, RZ, 0x1f, R5 ;  /* 0x0000001fff0c7819 */ /* 0x000fc80000011405 */
[----:B------:R-:W-:Y:S02]  /*9b70*/  LOP3.LUT R4, R11, 0x38, R28, 0xf8, !PT ;  /* 0x000000380b047812 */ /* 0x000fe400078ef81c */
[----:B------:R-:W-:Y:S02]  /*9b80*/  SHF.R.U32.HI R11, RZ, 0x3, R11 ;  /* 0x00000003ff0b7819 */ /* 0x000fe4000001160b */
[----:B------:R-:W-:Y:S01]  /*9b90*/  LEA.HI R12, R12, R5, RZ, 0x3 ;  /* 0x000000050c0c7211 */ /* 0x000fe200078f18ff */
[----:B------:R-:W-:Y:S01]  /*9ba0*/  ULDC UR4, c[0x0][0x808] ;  /* 0x0002020000047ab9 */ /* 0x000fe20000000800 */
[----:B------:R-:W-:Y:S02]  /*9bb0*/  LOP3.LUT R11, R4, R11, RZ, 0x3c, !PT ;  /* 0x0000000b040b7212 */ /* 0x000fe400078e3cff */
[----:B------:R-:W-:Y:S02]  /*9bc0*/  SHF.R.S32.HI R12, RZ, 0x3, R12 ;  /* 0x00000003ff0c7819 */ /* 0x000fe4000001140c */
[----:B-1----:R-:W-:-:S03]  /*9bd0*/  CS2R R2, SRZ ;  /* 0x0000000000027805 */ /* 0x002fc6000001ff00 */
[----:B------:R-:W-:Y:S01]  /*9be0*/  IMAD R11, R12, 0x1400, R11 ;  /* 0x000014000c0b7824 */ /* 0x000fe200078e020b */
[----:B--2---:R-:W-:Y:S02]  /*9bf0*/  @P1 R2UR UR4, R7 ;  /* 0x00000000070412ca */ /* 0x004fe400000e0000 */
[----:B---3--:R-:W-:Y:S01]  /*9c00*/  @P0 SHF.R.S32.HI R5, RZ, 0x1f, R6 ;  /* 0x0000001fff050819 */ /* 0x008fe20000011406 */
[----:B0-----:R-:W-:-:S12]  /*9c10*/  @P1 BRA `(.L_x_876) ;  /* 0x00000000001c1947 */ /* 0x001fd80003800000 */
[----:B------:R-:W-:Y:S05]  /*9c20*/  @!P0 BRA `(.L_x_876) ;  /* 0x0000000000188947 */ /* 0x000fea0003800000 */
[----:B------:R-:W-:Y:S02]  /*9c30*/  ULDC.64 UR6, c[0x0][0x208] ;  /* 0x0000820000067ab9 */ /* 0x000fe40000000a00 */
[----:B------:R-:W2:Y:S04]  /*9c40*/  LDG.E R7, desc[UR6][R8.64] ;  /* 0x0000000608077981 */ /* 0x000ea8000c1e1900 */
[----:B------:R-:W3:Y:S01]  /*9c50*/  LDG.E R4, desc[UR6][R8.64+0x4] ;  /* 0x0000040608047981 */ /* 0x000ee2000c1e1900 */
[----:B--2---:R-:W-:Y:S02]  /*9c60*/  R2UR UR6, R7 ;  /* 0x00000000070672ca */ /* 0x004fe400000e0000 */
[----:B---3--:R-:W-:-:S13]  /*9c70*/  R2UR UR4, R4 ;  /* 0x00000000040472ca */ /* 0x008fda00000e0000 */
[----:B------:R-:W-:-:S12]  /*9c80*/  UIADD3 UR4, -UR6, UR4, URZ ;  /* 0x0000000406047290 */ /* 0x000fd8000fffe13f */
.L_x_876:
[----:B------:R-:W2:Y:S01]  /*9c90*/  LDL.LU R4, [R1+0xc] ;  /* 0x00000c0001047983 */ /* 0x000ea20000300800 */
[----:B------:R-:W-:Y:S01]  /*9ca0*/  LEA R30, R11, UR5, 0x1 ;  /* 0x000000050b1e7c11 */ /* 0x000fe2000f8e08ff */
[----:B------:R-:W-:Y:S01]  /*9cb0*/  @P0 IMAD.MOV.U32 R2, RZ, RZ, R6 ;  /* 0x000000ffff020224 */ /* 0x000fe200078e0006 */
[----:B------:R-:W-:Y:S01]  /*9cc0*/  ULDC.64 UR6, c[0x0][0x850] ;  /* 0x0002140000067ab9 */ /* 0x000fe20000000a00 */
[----:B------:R-:W3:Y:S01]  /*9cd0*/  LDL R225, [R1+0x10] ;  /* 0x0000100001e17983 */ /* 0x000ee20000100800 */
[----:B------:R-:W-:Y:S02]  /*9ce0*/  @P0 IMAD.MOV.U32 R3, RZ, RZ, R5 ;  /* 0x000000ffff030224 */ /* 0x000fe400078e0005 */
[C---:B------:R-:W-:Y:S01]  /*9cf0*/  VIADD R31, R0.reuse, 0x8 ;  /* 0x00000008001f7836 */ /* 0x040fe20000000000 */
[----:B------:R-:W4:Y:S01]  /*9d00*/  LDL R224, [R1+0x8] ;  /* 0x0000080001e07983 */ /* 0x000f220000100800 */
[C---:B------:R-:W-:Y:S01]  /*9d10*/  IADD3 R2, P1, R0.reuse, R2, RZ ;  /* 0x0000000200027210 */ /* 0x040fe20007f3e0ff */
[----:B------:R-:W-:Y:S01]  /*9d20*/  ULDC UR5, c[0x0][0x83c] ;  /* 0x00020f0000057ab9 */ /* 0x000fe20000000800 */
[----:B------:R-:W-:Y:S01]  /*9d30*/  SHF.R.S32.HI R29, RZ, 0x1f, R28 ;  /* 0x0000001fff1d7819 */ /* 0x000fe2000001141c */
[----:B------:R0:W1:Y:S01]  /*9d40*/  LDS.128 R36, [R30+0xa400] ;  /* 0x00a400001e247984 */ /* 0x0000620000000c00 */
[----:B------:R-:W-:Y:S01]  /*9d50*/  SHF.R.S32.HI R48, RZ, 0x1f, R236 ;  /* 0x0000001fff307819 */ /* 0x000fe200000114ec */
[C---:B------:R-:W-:Y:S01]  /*9d60*/  VIADD R40, R0.reuse, 0x20 ;  /* 0x0000002000287836 */ /* 0x040fe20000000000 */
[----:B------:R-:W-:Y:S01]  /*9d70*/  LEA.HI.X.SX32 R3, R0, R3, 0x1, P1 ;  /* 0x0000000300037211 */ /* 0x000fe200008f0eff */
[----:B------:R0:W0:Y:S01]  /*9d80*/  LDS.128 R8, [R30+0x1400] ;  /* 0x001400001e087984 */ /* 0x0000220000000c00 */
[----:B------:R-:W-:Y:S01]  /*9d90*/  SEL R48, R48, RZ, !P0 ;  /* 0x000000ff30307207 */ /* 0x000fe20004000000 */
[----:B------:R-:W-:Y:S01]  /*9da0*/  BSSY B1, `(.L_x_877) ;  /* 0x000002f000017945 */ /* 0x000fe20003800000 */
[----:B------:R-:W-:Y:S01]  /*9db0*/  SEL R49, R236, RZ, !P0 ;  /* 0x000000ffec317207 */ /* 0x000fe20004000000 */
[----:B------:R0:W0:Y:S04]  /*9dc0*/  LDS.128 R12, [R30+0x1800] ;  /* 0x001800001e0c7984 */ /* 0x0000280000000c00 */
[----:B------:R0:W0:Y:S04]  /*9dd0*/  LDS.128 R16, [R30+0x1c00] ;  /* 0x001c00001e107984 */ /* 0x0000280000000c00 */
[----:B------:R0:W0:Y:S04]  /*9de0*/  LDS.128 R20, [R30+0x2000] ;  /* 0x002000001e147984 */ /* 0x0000280000000c00 */
[----:B------:R0:W0:Y:S01]  /*9df0*/  LDS.128 R24, [R30+0x2400] ;  /* 0x002400001e187984 */ /* 0x0000220000000c00 */
[----:B--2---:R-:W-:-:S03]  /*9e00*/  R2UR UR8, R4 ;  /* 0x00000000040872ca */ /* 0x004fc600000e0000 */
[----:B------:R2:W0:Y:S01]  /*9e10*/  LDS.128 R4, [R30+0x1000] ;  /* 0x001000001e047984 */ /* 0x0004220000000c00 */
[----:B---3--:R-:W-:Y:S02]  /*9e20*/  IMAD R34, R225, UR6, RZ ;  /* 0x00000006e1227c24 */ /* 0x008fe4000f8e02ff */
[----:B----4-:R-:W-:-:S04]  /*9e30*/  IMAD.WIDE.U32 R32, R224, UR6, R28 ;  /* 0x00000006e0207c25 */ /* 0x010fc8000f8e001c */
[----:B------:R-:W-:-:S03]  /*9e40*/  IMAD R35, R224, UR7, R34 ;  /* 0x00000007e0237c24 */ /* 0x000fc6000f8e0222 */
[----:B------:R-:W-:Y:S01]  /*9e50*/  UIMAD UR4, UR8, -0x50, UR4 ;  /* 0xffffffb0080478a4 */ /* 0x000fe2000f8e0204 */
[----:B------:R-:W-:Y:S01]  /*9e60*/  VIADD R34, R0, 0x18 ;  /* 0x0000001800227836 */ /* 0x000fe20000000000 */
[----:B------:R-:W-:Y:S01]  /*9e70*/  ULDC.64 UR6, c[0x0][0x858] ;  /* 0x0002160000067ab9 */ /* 0x000fe20000000a00 */
[----:B------:R-:W-:Y:S01]  /*9e80*/  IMAD.IADD R33, R33, 0x1, R35 ;  /* 0x0000000121217824 */ /* 0x000fe200078e0223 */
[----:B------:R-:W-:Y:S01]  /*9e90*/  UISETP.LT.AND UP0, UPT, UR4, 0x50, UPT ;  /* 0x000000500400788c */ /* 0x000fe2000bf01270 */
[----:B------:R-:W-:Y:S02]  /*9ea0*/  IMAD.U32 R35, RZ, RZ, UR8 ;  /* 0x00000008ff237e24 */ /* 0x000fe4000f8e00ff */
[----:B------:R-:W-:Y:S01]  /*9eb0*/  IMAD.WIDE.U32 R32, R49, UR6, R32 ;  /* 0x0000000631207c25 */ /* 0x000fe2000f8e0020 */
[----:B------:R-:W-:-:S03]  /*9ec0*/  USEL UR4, UR4, 0x50, UP0 ;  /* 0x0000005004047887 */ /* 0x000fc60008000000 */
[----:B------:R-:W-:-:S03]  /*9ed0*/  IMAD.WIDE R2, R35, 0x50, R2 ;  /* 0x0000005023027825 */ /* 0x000fc600078e0202 */
[C---:B------:R-:W-:Y:S02]  /*9ee0*/  ISETP.GE.AND P4, PT, R0.reuse, UR4, PT ;  /* 0x0000000400007c0c */ /* 0x040fe4000bf86270 */
[----:B------:R-:W-:Y:S01]  /*9ef0*/  ISETP.GE.AND P6, PT, R31, UR4, PT ;  /* 0x000000041f007c0c */ /* 0x000fe2000bfc6270 */
[----:B------:R-:W-:Y:S01]  /*9f00*/  VIADD R31, R0, 0x10 ;  /* 0x00000010001f7836 */ /* 0x000fe20000000000 */
[----:B------:R-:W-:Y:S02]  /*9f10*/  ISETP.GE.OR P1, PT, R28, UR5, P4 ;  /* 0x000000051c007c0c */ /* 0x000fe4000a726670 */
[----:B------:R-:W-:Y:S02]  /*9f20*/  ISETP.GE.AND P2, PT, R34, UR4, PT ;  /* 0x0000000422007c0c */ /* 0x000fe4000bf46270 */
[----:B------:R-:W-:Y:S01]  /*9f30*/  ISETP.GE.AND P3, PT, R31, UR4, PT ;  /* 0x000000041f007c0c */ /* 0x000fe2000bf66270 */
[----:B------:R-:W-:Y:S01]  /*9f40*/  IMAD R31, R48, UR6, RZ ;  /* 0x00000006301f7c24 */ /* 0x000fe2000f8e02ff */
[----:B------:R-:W-:-:S02]  /*9f50*/  P2R R50, PR, RZ, 0x40 ;  /* 0x00000040ff327803 */ /* 0x000fc40000000000 */
[----:B------:R-:W-:Y:S01]  /*9f60*/  ISETP.GE.AND P5, PT, R40, UR4, PT ;  /* 0x0000000428007c0c */ /* 0x000fe2000bfa6270 */
[----:B------:R-:W-:Y:S01]  /*9f70*/  IMAD R31, R49, UR7, R31 ;  /* 0x00000007311f7c24 */ /* 0x000fe2000f8e021f */
[----:B------:R-:W-:Y:S02]  /*9f80*/  P2R R51, PR, RZ, 0x8 ;  /* 0x00000008ff337803 */ /* 0x000fe40000000000 */
[----:B------:R-:W-:Y:S01]  /*9f90*/  P2R R52, PR, RZ, 0x4 ;  /* 0x00000004ff347803 */ /* 0x000fe20000000000 */
[----:B------:R-:W-:Y:S01]  /*9fa0*/  IMAD.IADD R35, R33, 0x1, R31 ;  /* 0x0000000121237824 */ /* 0x000fe200078e021f */
[----:B------:R-:W-:Y:S01]  /*9fb0*/  ISETP.GE.OR P0, PT, R28, UR5, P6 ;  /* 0x000000051c007c0c */ /* 0x000fe2000b706670 */
[----:B012---:R-:W-:-:S12]  /*9fc0*/  @P1 BRA `(.L_x_878) ;  /* 0x0000000000301947 */ /* 0x007fd80003800000 */
[----:B------:R-:W0:Y:S01]  /*9fd0*/  LDS.128 R40, [R30+0xa000] ;  /* 0x00a000001e287984 */ /* 0x000e220000000c00 */
        /* <DEDUP_REMOVED lines=10> */
[----:B0-----:R0:W-:Y:S02]  /*a080*/  STG.E.128 desc[UR8][R46.64], R40 ;  /* 0x000000282e007986 */ /* 0x0011e4000c101d08 */
.L_x_878:
[----:B------:R-:W-:Y:S05]  /*a090*/  BSYNC B1 ;  /* 0x0000000000017941 */ /* 0x000fea0003800000 */
.L_x_877:
[----:B------:R-:W-:Y:S04]  /*a0a0*/  BSSY B1, `(.L_x_879) ;  /* 0x0000010000017945 */ /* 0x000fe80003800000 */
[----:B------:R-:W-:Y:S05]  /*a0b0*/  @P0 BRA `(.L_x_880) ;  /* 0x0000000000380947 */ /* 0x000fea0003800000 */
[----:B------:R-:W-:Y:S01]  /*a0c0*/  IADD3 R31, P0, R2, 0x8, RZ ;  /* 0x00000008021f7810 */ /* 0x000fe20007f1e0ff */
[----:B------:R-:W-:Y:S01]  /*a0d0*/  ULDC.64 UR6, c[0x0][0x848] ;  /* 0x0002120000067ab9 */ /* 0x000fe20000000a00 */
[----:B0-----:R-:W-:Y:S01]  /*a0e0*/  IMAD.MOV.U32 R41, RZ, RZ, R35 ;  /* 0x000000ffff297224 */ /* 0x001fe200078e0023 */
        /* <DEDUP_REMOVED lines=11> */
.L_x_880:
[----:B------:R-:W-:Y:S05]  /*a1a0*/  BSYNC B1 ;  /* 0x0000000000017941 */ /* 0x000fea0003800000 */
.L_x_879:
[----:B-1----:R1:W2:Y:S01]  /*a1b0*/  LDS.128 R36, [R30+0xa800] ;  /* 0x00a800001e247984 */ /* 0x0022a20000000c00 */
[C---:B------:R-:W-:Y:S01]  /*a1c0*/  ISETP.GE.OR P1, PT, R28.reuse, UR5, P3 ;  /* 0x000000051c007c0c */ /* 0x040fe20009f26670 */
[----:B------:R-:W-:Y:S01]  /*a1d0*/  BSSY B1, `(.L_x_881) ;  /* 0x0000011000017945 */ /* 0x000fe20003800000 */
[----:B------:R-:W-:-:S11]  /*a1e0*/  ISETP.GE.OR P0, PT, R28, UR5, P2 ;  /* 0x000000051c007c0c */ /* 0x000fd60009706670 */
[----:B-1----:R-:W-:Y:S05]  /*a1f0*/  @P1 BRA `(.L_x_882) ;  /* 0x0000000000381947 */ /* 0x002fea0003800000 */
        /* <DEDUP_REMOVED lines=14> */
.L_x_882:
[----:B------:R-:W-:Y:S05]  /*a2e0*/  BSYNC B1 ;  /* 0x0000000000017941 */ /* 0x000fea0003800000 */
.L_x_881:
[----:B-12---:R1:W2:Y:S01]  /*a2f0*/  LDS.128 R36, [R30+0xac00] ;  /* 0x00ac00001e247984 */ /* 0x0062a20000000c00 */
[----:B------:R-:W-:Y:S01]  /*a300*/  BSSY B1, `(.L_x_883) ;  /* 0x0000011000017945 */ /* 0x000fe20003800000 */
[----:B------:R-:W-:-:S03]  /*a310*/  VIADD R44, R0, 0x28 ;  /* 0x00000028002c7836 */ /* 0x000fc60000000000 */
        /* <DEDUP_REMOVED lines=15> */
.L_x_884:
[----:B------:R-:W-:Y:S05]  /*a410*/  BSYNC B1 ;  /* 0x0000000000017941 */ /* 0x000fea0003800000 */
.L_x_883:
[----:B--23--:R2:W3:Y:S01]  /*a420*/  LDS.128 R36, [R30+0xb000] ;  /* 0x00b000001e247984 */ /* 0x00c4e20000000c00 */
[----:B------:R-:W-:Y:S01]  /*a430*/  ISETP.GE.OR P0, PT, R28, UR5, P5 ;  /* 0x000000051c007c0c */ /* 0x000fe2000af06670 */
[----:B------:R-:W-:Y:S01]  /*a440*/  BSSY B1, `(.L_x_885) ;  /* 0x0000011000017945 */ /* 0x000fe20003800000 */
[----:B------:R-:W-:-:S11]  /*a450*/  ISETP.GE.AND P3, PT, R44, UR4, PT ;  /* 0x000000042c007c0c */ /* 0x000fd6000bf66270 */
        /* <DEDUP_REMOVED lines=14> */
[----:B---3--:R4:W-:Y:S02]  /*a540*/  STG.E.128 desc[UR8][R42.64], R36 ;  /* 0x000000242a007986 */ /* 0x0089e4000c101d08 */
.L_x_886:
[----:B------:R-:W-:Y:S05]  /*a550*/  BSYNC B1 ;  /* 0x0000000000017941 */ /* 0x000fea0003800000 */
.L_x_885:
[----:B---34-:R3:W4:Y:S01]  /*a560*/  LDS.128 R36, [R30+0xb400] ;  /* 0x00b400001e247984 */ /* 0x0187220000000c00 */
[----:B------:R-:W-:Y:S01]  /*a570*/  ISETP.GE.OR P0, PT, R28, UR5, P3 ;  /* 0x000000051c007c0c */ /* 0x000fe20009f06670 */
[----:B------:R-:W-:Y:S01]  /*a580*/  BSSY B1, `(.L_x_887) ;  /* 0x0000011000017945 */ /* 0x000fe20003800000 */
[----:B------:R-:W-:-:S11]  /*a590*/  VIADD R44, R0, 0x30 ;  /* 0x00000030002c7836 */ /* 0x000fd60000000000 */
        /* <DEDUP_REMOVED lines=14> */
[----:B----4-:R0:W-:Y:S02]  /*a680*/  STG.E.128 desc[UR8][R42.64], R36 ;  /* 0x000000242a007986 */ /* 0x0101e4000c101d08 */
.L_x_888:
[----:B------:R-:W-:Y:S05]  /*a690*/  BSYNC B1 ;  /* 0x0000000000017941 */ /* 0x000fea0003800000 */
.L_x_887:
[----:B0---4-:R0:W4:Y:S01]  /*a6a0*/  LDS.128 R36, [R30+0xb800] ;  /* 0x00b800001e247984 */ /* 0x0111220000000c00 */
[----:B------:R-:W-:Y:S01]  /*a6b0*/  ISETP.GE.AND P2, PT, R44, UR4, PT ;  /* 0x000000042c007c0c */ /* 0x000fe2000bf46270 */
[----:B------:R-:W-:Y:S01]  /*a6c0*/  BSSY B1, `(.L_x_889) ;  /* 0x0000012000017945 */ /* 0x000fe20003800000 */
[----:B------:R-:W-:Y:S02]  /*a6d0*/  VIADD R44, R0, 0x38 ;  /* 0x00000038002c7836 */ /* 0x000fe40000000000 */
[----:B------:R-:W-:-:S13]  /*a6e0*/  ISETP.GE.OR P0, PT, R28, UR5, P2 ;  /* 0x000000051c007c0c */ /* 0x000fda0009706670 */
[----:B0-----:R-:W-:Y:S05]  /*a6f0*/  @P0 BRA `(.L_x_890) ;  /* 0x0000000000380947 */ /* 0x001fea0003800000 */
        /* <DEDUP_REMOVED lines=14> */
.L_x_890:
[----:B------:R-:W-:Y:S05]  /*a7e0*/  BSYNC B1 ;  /* 0x0000000000017941 */ /* 0x000fea0003800000 */
.L_x_889:
        /* <DEDUP_REMOVED lines=20> */
.L_x_892:
[----:B------:R-:W-:Y:S05]  /*a930*/  BSYNC B1 ;  /* 0x0000000000017941 */ /* 0x000fea0003800000 */
.L_x_891:
        /* <DEDUP_REMOVED lines=20> */
.L_x_894:
[----:B------:R-:W-:Y:S05]  /*aa80*/  BSYNC B1 ;  /* 0x0000000000017941 */ /* 0x000fea0003800000 */
.L_x_893:
[----:B0---4-:R0:W4:Y:S01]  /*aa90*/  LDS.128 R36, [R30+0xc400] ;  /* 0x00c400001e247984 */ /* 0x0111220000000c00 */
[----:B------:R-:W-:Y:S01]  /*aaa0*/  ISETP.GE.AND P6, PT, R0, UR4, PT ;  /* 0x0000000400007c0c */ /* 0x000fe2000bfc6270 */
[----:B------:R-:W-:Y:S03]  /*aab0*/  BSSY B1, `(.L_x_895) ;  /* 0x0000011000017945 */ /* 0x000fe60003800000 */
[----:B------:R-:W-:Y:S02]  /*aac0*/  P2R R40, PR, RZ, 0x40 ;  /* 0x00000040ff287803 */ /* 0x000fe40000000000 */
[----:B------:R-:W-:-:S13]  /*aad0*/  ISETP.GE.OR P6, PT, R28, UR5, P6 ;  /* 0x000000051c007c0c */ /* 0x000fda000b7c6670 */
[----:B0-----:R-:W-:Y:S05]  /*aae0*/  @P6 BRA `(.L_x_896) ;  /* 0x0000000000346947 */ /* 0x001fea0003800000 */
[----:B------:R-:W-:Y:S01]  /*aaf0*/  IADD3 R31, P6, R2, 0x48, RZ ;  /* 0x00000048021f7810 */ /* 0x000fe20007fde0ff */
[----:B------:R-:W-:Y:S01]  /*ab00*/  ULDC.64 UR4, c[0x0][0x848] ;  /* 0x0002120000047ab9 */ /* 0x000fe20000000a00 */
[----:B------:R-:W-:Y:S01]  /*ab10*/  IMAD.MOV.U32 R33, RZ, RZ, R35 ;  /* 0x000000ffff217224 */ /* 0x000fe200078e0023 */
[----:B------:R-:W-:Y:S02]  /*ab20*/  ULDC.64 UR6, c[0x0][0x208] ;  /* 0x0000820000067ab9 */ /* 0x000fe40000000a00 */
        /* <DEDUP_REMOVED lines=8> */
[----:B----4-:R0:W-:Y:S02]  /*abb0*/  STG.E.128 desc[UR6][R34.64], R36 ;  /* 0x0000002422007986 */ /* 0x0101e4000c101d06 */
.L_x_896:
[----:B------:R-:W-:Y:S05]  /*abc0*/  BSYNC B1 ;  /* 0x0000000000017941 */ /* 0x000fea0003800000 */
.L_x_895:
[----:B------:R-:W-:Y:S01]  /*abd0*/  ULDC.64 UR4, c[0x0][0x820] ;  /* 0x0002080000047ab9 */ /* 0x000fe20000000a00 */
[----:B0-----:R-:W-:Y:S01]  /*abe0*/  P2R R34, PR, RZ, 0x2 ;  /* 0x00000002ff227803 */ /* 0x001fe20000000000 */
[----:B------:R-:W-:Y:S01]  /*abf0*/  IMAD R0, R225, UR4, RZ ;  /* 0x00000004e1007c24 */ /* 0x000fe2000f8e02ff */
[----:B------:R-:W-:Y:S01]  /*ac00*/  P2R R35, PR, RZ, 0x1 ;  /* 0x00000001ff237803 */ /* 0x000fe20000000000 */
[----:B------:R-:W-:Y:S01]  /*ac10*/  IMAD.WIDE.U32 R32, R224, UR4, R28 ;  /* 0x00000004e0207c25 */ /* 0x000fe2000f8e001c */
[----:B------:R-:W-:Y:S01]  /*ac20*/  ISETP.NE.AND P1, PT, R51, RZ, PT ;  /* 0x000000ff3300720c */ /* 0x000fe20003f25270 */
[----:B------:R-:W-:Y:S01]  /*ac30*/  ULDC UR6, c[0x0][0x80c] ;  /* 0x0002030000067ab9 */ /* 0x000fe20000000800 */
[----:B------:R-:W-:Y:S01]  /*ac40*/  ISETP.NE.AND P0, PT, R52, RZ, PT ;  /* 0x000000ff3400720c */ /* 0x000fe20003f05270 */
[----:B------:R-:W-:Y:S01]  /*ac50*/  IMAD R29, R224, UR5, R0 ;  /* 0x00000005e01d7c24 */ /* 0x000fe2000f8e0200 */
[C---:B------:R-:W-:Y:S01]  /*ac60*/  ISETP.GE.OR P1, PT, R28.reuse, UR6, P1 ;  /* 0x000000061c007c0c */ /* 0x040fe20008f26670 */
[----:B------:R-:W-:Y:S01]  /*ac70*/  ULDC.64 UR4, c[0x0][0x828] ;  /* 0x00020a0000047ab9 */ /* 0x000fe20000000a00 */
[----:B------:R-:W-:Y:S01]  /*ac80*/  ISETP.GE.OR P0, PT, R28, UR6, P0 ;  /* 0x000000061c007c0c */ /* 0x000fe20008706670 */
[----:B------:R-:W-:Y:S01]  /*ac90*/  IMAD.IADD R33, R33, 0x1, R29 ;  /* 0x0000000121217824 */ /* 0x000fe200078e021d */
[----:B------:R-:W-:Y:S01]  /*aca0*/  ISETP.NE.AND P6, PT, R40, RZ, PT ;  /* 0x000000ff2800720c */ /* 0x000fe20003fc5270 */
[----:B------:R-:W-:Y:S01]  /*acb0*/  IMAD R0, R48, UR4, RZ ;  /* 0x0000000430007c24 */ /* 0x000fe2000f8e02ff */
[----:B------:R-:W-:Y:S01]  /*acc0*/  P2R R43, PR, RZ, 0x2 ;  /* 0x00000002ff2b7803 */ /* 0x000fe20000000000 */
[C---:B------:R-:W-:Y:S01]  /*acd0*/  IMAD.WIDE.U32 R40, R49.reuse, UR4, R32 ;  /* 0x0000000431287c25 */ /* 0x040fe2000f8e0020 */
[----:B------:R-:W-:Y:S01]  /*ace0*/  P2R R44, PR, RZ, 0x1 ;  /* 0x00000001ff2c7803 */ /* 0x000fe20000000000 */
[----:B------:R-:W-:Y:S01]  /*acf0*/  BSSY B1, `(.L_x_897) ;  /* 0x000001e000017945 */ /* 0x000fe20003800000 */
[----:B------:R-:W-:Y:S01]  /*ad00*/  ISETP.NE.AND P1, PT, R34, RZ, PT ;  /* 0x000000ff2200720c */ /* 0x000fe20003f25270 */
[----:B----4-:R-:W-:Y:S01]  /*ad10*/  IMAD R37, R49, UR5, R0 ;  /* 0x0000000531257c24 */ /* 0x010fe2000f8e0200 */
[----:B------:R-:W-:-:S02]  /*ad20*/  ISETP.NE.AND P0, PT, R35, RZ, PT ;  /* 0x000000ff2300720c */ /* 0x000fc40003f05270 */
[----:B------:R0:W4:Y:S01]  /*ad30*/  LDS.128 R32, [R30] ;  /* 0x000000001e207984 */ /* 0x0001220000000c00 */
[----:B------:R-:W-:Y:S01]  /*ad40*/  ISETP.GE.OR P4, PT, R28, UR6, P4 ;  /* 0x000000061c007c0c */ /* 0x000fe2000a786670 */
[----:B------:R-:W-:Y:S01]  /*ad50*/  IMAD.IADD R37, R41, 0x1, R37 ;  /* 0x0000000129257824 */ /* 0x000fe200078e0225 */
[----:B------:R-:W-:Y:S02]  /*ad60*/  P2R R31, PR, RZ, 0x4 ;  /* 0x00000004ff1f7803 */ /* 0x000fe40000000000 */
[----:B------:R-:W-:Y:S02]  /*ad70*/  ISETP.NE.AND P2, PT, R50, RZ, PT ;  /* 0x000000ff3200720c */ /* 0x000fe40003f45270 */
[C---:B------:R-:W-:Y:S02]  /*ad80*/  ISETP.GE.OR P5, PT, R28.reuse, UR6, P5 ;  /* 0x000000061c007c0c */ /* 0x040fe4000afa6670 */
[C---:B------:R-:W-:Y:S02]  /*ad90*/  ISETP.GE.OR P2, PT, R28.reuse, UR6, P2 ;  /* 0x000000061c007c0c */ /* 0x040fe40009746670 */
[----:B------:R-:W-:-:S02]  /*ada0*/  ISETP.GE.OR P3, PT, R28, UR6, P3 ;  /* 0x000000061c007c0c */ /* 0x000fc40009f66670 */
[----:B------:R-:W-:Y:S02]  /*adb0*/  P2R R42, PR, RZ, 0x4 ;  /* 0x00000004ff2a7803 */ /* 0x000fe40000000000 */
[----:B------:R-:W-:Y:S02]  /*adc0*/  ISETP.NE.AND P2, PT, R31, RZ, PT ;  /* 0x000000ff1f00720c */ /* 0x000fe40003f45270 */
[C---:B------:R-:W-:Y:S02]  /*add0*/  ISETP.GE.OR P1, PT, R28.reuse, UR6, P1 ;  /* 0x000000061c007c0c */ /* 0x040fe40008f26670 */
[C---:B------:R-:W-:Y:S02]  /*ade0*/  ISETP.GE.OR P2, PT, R28.reuse, UR6, P2 ;  /* 0x000000061c007c0c */ /* 0x040fe40009746670 */
[C---:B------:R-:W-:Y:S02]  /*adf0*/  ISETP.GE.OR P0, PT, R28.reuse, UR6, P0 ;  /* 0x000000061c007c0c */ /* 0x040fe40008706670 */
[----:B------:R-:W-:Y:S01]  /*ae00*/  ISETP.GE.OR P6, PT, R28, UR6, P6 ;  /* 0x000000061c007c0c */ /* 0x000fe2000b7c6670 */
[----:B0-----:R-:W-:-:S12]  /*ae10*/  @P4 BRA `(.L_x_898) ;  /* 0x00000000002c4947 */ /* 0x001fd80003800000 */
        /* <DEDUP_REMOVED lines=10> */
[----:B----4-:R0:W-:Y:S02]  /*aec0*/  STG.E.128 desc[UR8][R38.64], R32 ;  /* 0x0000002026007986 */ /* 0x0101e4000c101d08 */
.L_x_898:
[----:B------:R-:W-:Y:S05]  /*aed0*/  BSYNC B1 ;  /* 0x0000000000017941 */ /* 0x000fea0003800000 */
.L_x_897:
[----:B0---4-:R0:W4:Y:S01]  /*aee0*/  LDS.128 R32, [R30+0x400] ;  /* 0x000400001e207984 */ /* 0x0111220000000c00 */
[----:B------:R-:W-:Y:S01]  /*aef0*/  ISETP.NE.AND P4, PT, R42, RZ, PT ;  /* 0x000000ff2a00720c */ /* 0x000fe20003f85270 */
[----:B------:R-:W-:-:S12]  /*af00*/  BSSY B1, `(.L_x_899) ;  /* 0x0000010000017945 */ /* 0x000fd80003800000 */
[----:B0-----:R-:W-:Y:S05]  /*af10*/  @P4 BRA `(.L_x_900) ;  /* 0x0000000000384947 */ /* 0x001fea0003800000 */
        /* <DEDUP_REMOVED lines=14> */
.L_x_900:
[----:B------:R-:W-:Y:S05]  /*b000*/  BSYNC B1 ;  /* 0x0000000000017941 */ /* 0x000fea0003800000 */
.L_x_899:
        /* <DEDUP_REMOVED lines=18> */
.L_x_902:
[----:B------:R-:W-:Y:S05]  /*b130*/  BSYNC B1 ;  /* 0x0000000000017941 */ /* 0x000fea0003800000 */
.L_x_901:
[----:B-123--:R-:W1:Y:S01]  /*b140*/  LDS.128 R28, [R30+0xc00] ;  /* 0x000c00001e1c7984 */ /* 0x00ee620000000c00 */
[----:B------:R-:W-:Y:S01]  /*b150*/  ISETP.NE.AND P4, PT, R44, RZ, PT ;  /* 0x000000ff2c00720c */ /* 0x000fe20003f85270 */
[----:B------:R-:W-:-:S12]  /*b160*/  BSSY B1, `(.L_x_903) ;  /* 0x0000010000017945 */ /* 0x000fd80003800000 */
        /* <DEDUP_REMOVED lines=14> */
[----:B-1----:R2:W-:Y:S02]  /*b250*/  STG.E.128 desc[UR8][R34.64], R28 ;  /* 0x0000001c22007986 */ /* 0x0025e4000c101d08 */
.L_x_904:
[----:B------:R-:W-:Y:S05]  /*b260*/  BSYNC B1 ;  /* 0x0000000000017941 */ /* 0x000fea0003800000 */
.L_x_903:
[----:B------:R-:W-:Y:S04]  /*b270*/  BSSY B1, `(.L_x_905) ;  /* 0x0000010000017945 */ /* 0x000fe80003800000 */
        /* <DEDUP_REMOVED lines=15> */
.L_x_906:
[----:B------:R-:W-:Y:S05]  /*b370*/  BSYNC B1 ;  /* 0x0000000000017941 */ /* 0x000fea0003800000 */
.L_x_905:
[----:B------:R-:W-:Y:S04]  /*b380*/  BSSY B1, `(.L_x_907) ;  /* 0x0000010000017945 */ /* 0x000fe80003800000 */
[----:B------:R-:W-:Y:S05]  /*b390*/  @P3 BRA `(.L_x_908) ;  /* 0x0000000000383947 */ /* 0x000fea0003800000 */
[----:B---3--:R-:W-:Y:S01]  /*b3a0*/  IADD3 R7, P3, R2, 0x28, RZ ;  /* 0x0000002802077810 */ /* 0x008fe20007f7e0ff */
        /* <DEDUP_REMOVED lines=13> */
.L_x_908:
[----:B------:R-:W-:Y:S05]  /*b480*/  BSYNC B1 ;  /* 0x0000000000017941 */ /* 0x000fea0003800000 */
.L_x_907:
        /* <DEDUP_REMOVED lines=16> */
.L_x_910:
[----:B------:R-:W-:Y:S05]  /*b590*/  BSYNC B1 ;  /* 0x0000000000017941 */ /* 0x000fea0003800000 */
.L_x_909:
        /* <DEDUP_REMOVED lines=16> */
.L_x_912:
[----:B------:R-:W-:Y:S05]  /*b6a0*/  BSYNC B1 ;  /* 0x0000000000017941 */ /* 0x000fea0003800000 */
.L_x_911:
        /* <DEDUP_REMOVED lines=16> */
.L_x_914:
[----:B------:R-:W-:Y:S05]  /*b7b0*/  BSYNC B1 ;  /* 0x0000000000017941 */ /* 0x000fea0003800000 */
.L_x_913:
[----:B------:R-:W-:Y:S05]  /*b7c0*/  @P6 BRA `(.L_x_857) ;  /* 0x0000004000b86947 */ /* 0x000fea0003800000 */
[----:B---3--:R-:W-:Y:S01]  /*b7d0*/  IADD3 R5, P0, R2, 0x48, RZ ;  /* 0x0000004802057810 */ /* 0x008fe20007f1e0ff */
        /* <DEDUP_REMOVED lines=14> */
.L_x_875:
[----:B------:R-:W2:Y:S01]  /*b8c0*/  LDC.64 R4, c[0x0][0x878] ;  /* 0x00021e00ff047b82 */ /* 0x000ea20000000a00 */
[----:B------:R-:W-:-:S07]  /*b8d0*/  ULDC.64 UR4, c[0x0][0x208] ;  /* 0x0000820000047ab9 */ /* 0x000fce0000000a00 */
[----:B------:R-:W3:Y:S08]  /*b8e0*/  LDC.64 R6, c[0x0][0x870] ;  /* 0x00021c00ff067b82 */ /* 0x000ef00000000a00 */
[----:B-1----:R-:W1:Y:S01]  /*b8f0*/  LDC.64 R2, c[0x0][0x870] ;  /* 0x00021c00ff027b82 */ /* 0x002e620000000a00 */
[----:B--2---:R-:W-:-:S04]  /*b900*/  ISETP.NE.U32.AND P0, PT, R4, RZ, PT ;  /* 0x000000ff0400720c */ /* 0x004fc80003f05070 */
[----:B------:R-:W-:Y:S02]  /*b910*/  ISETP.NE.AND.EX P0, PT, R5, RZ, PT, P0 ;  /* 0x000000ff0500720c */ /* 0x000fe40003f05300 */
[----:B---3--:R-:W-:-:S04]  /*b920*/  ISETP.NE.U32.AND P1, PT, R6, RZ, PT ;  /* 0x000000ff0600720c */ /* 0x008fc80003f25070 */
[----:B------:R-:W-:Y:S01]  /*b930*/  ISETP.NE.AND.EX P1, PT, R7, RZ, PT, P1 ;  /* 0x000000ff0700720c */ /* 0x000fe20003f25310 */
[----:B-1----:R-:W-:-:S06]  /*b940*/  IMAD.WIDE R8, R236, 0x4, R2 ;  /* 0x00000004ec087825 */ /* 0x002fcc00078e0202 */
[----:B------:R-:W1:Y:S06]  /*b950*/  @P0 LDC.64 R4, c[0x0][0x878] ;  /* 0x00021e00ff040b82 */ /* 0x000e6c0000000a00 */
[----:B------:R-:W2:Y:S01]  /*b960*/  @P1 LDG.E R7, desc[UR4][R8.64] ;  /* 0x0000000408071981 */ /* 0x000ea2000c1e1900 */
[----:B-1----:R-:W-:-:S05]  /*b970*/  @P0 IMAD.WIDE R4, R236, 0x4, R4 ;  /* 0x00000004ec040825 */ /* 0x002fca00078e0204 */
[----:B------:R1:W3:Y:S01]  /*b980*/  @P0 LDG.E R0, desc[UR4][R4.64] ;  /* 0x0000000404000981 */ /* 0x0002e2000c1e1900 */
[----:B------:R-:W-:Y:S01]  /*b990*/  ULDC UR4, c[0x0][0x808] ;  /* 0x0002020000047ab9 */ /* 0x000fe20000000800 */
[----:B------:R-:W4:Y:S02]  /*b9a0*/  S2R R2, SR_TID.X ;  /* 0x0000000000027919 */ /* 0x000f240000002100 */
[----:B----4-:R-:W-:-:S05]  /*b9b0*/  VIADD R11, R2, 0xffffff80 ;  /* 0xffffff80020b7836 */ /* 0x010fca0000000000 */
[----:B------:R-:W-:-:S04]  /*b9c0*/  SHF.R.S32.HI R2, RZ, 0x1f, R11 ;  /* 0x0000001fff027819 */ /* 0x000fc8000001140b */
[----:B0-----:R-:W-:Y:S02]  /*b9d0*/  LEA.HI R10, R2, R11, RZ, 0x5 ;  /* 0x0000000b020a7211 */ /* 0x001fe400078f28ff */
[----:B------:R-:W-:Y:S02]  /*b9e0*/  CS2R R2, SRZ ;  /* 0x0000000000027805 */ /* 0x000fe4000001ff00 */
[----:B------:R-:W-:Y:S02]  /*b9f0*/  LOP3.LUT R6, R10, 0x1fffffe0, RZ, 0xc0, !PT ;  /* 0x1fffffe00a067812 */ /* 0x000fe400078ec0ff */
[----:B------:R-:W-:-:S03]  /*ba00*/  SHF.R.S32.HI R17, RZ, 0x5, R10 ;  /* 0x00000005ff117819 */ /* 0x000fc6000001140a */
[----:B------:R-:W-:-:S04]  /*ba10*/  IMAD.IADD R10, R11, 0x1, -R6 ;  /* 0x000000010b0a7824 */ /* 0x000fc800078e0a06 */
[----:B-1----:R-:W-:-:S05]  /*ba20*/  IMAD.SHL.U32 R4, R10, 0x8, RZ ;  /* 0x000000080a047824 */ /* 0x002fca00078e00ff */
[----:B------:R-:W-:Y:S01]  /*ba30*/  SHF.R.S32.HI R5, RZ, 0x1f, R4 ;  /* 0x0000001fff057819 */ /* 0x000fe20000011404 */
[--C-:B--2---:R-:W-:Y:S01]  /*ba40*/  @P1 IMAD.MOV.U32 R2, RZ, RZ, R7.reuse ;  /* 0x000000ffff021224 */ /* 0x104fe200078e0007 */
[----:B------:R-:W-:-:S04]  /*ba50*/  @P1 SHF.R.S32.HI R3, RZ, 0x1f, R7 ;  /* 0x0000001fff031819 */ /* 0x000fc80000011407 */
[----:B------:R-:W-:Y:S02]  /*ba60*/  IADD3 R6, P2, R17, R2, RZ ;  /* 0x0000000211067210 */ /* 0x000fe40007f5e0ff */
        /* <DEDUP_REMOVED lines=9> */
.L_x_915:
[----:B------:R-:W2:Y:S01]  /*bb00*/  LDL.LU R0, [R1+0xc] ;  /* 0x00000c0001007983 */ /* 0x000ea20000300800 */
[----:B------:R-:W-:Y:S01]  /*bb10*/  ULDC.64 UR6, c[0x0][0x820] ;  /* 0x0002080000067ab9 */ /* 0x000fe20000000a00 */
[----:B------:R-:W-:Y:S02]  /*bb20*/  ULDC UR5, c[0x0][0x80c] ;  /* 0x0002030000057ab9 */ /* 0x000fe40000000800 */
[----:B------:R-:W3:Y:S04]  /*bb30*/  LDL R225, [R1+0x10] ;  /* 0x0000100001e17983 */ /* 0x000ee80000100800 */
[----:B------:R-:W4:Y:S01]  /*bb40*/  LDL R224, [R1+0x8] ;  /* 0x0000080001e07983 */ /* 0x000f220000100800 */
[C---:B------:R-:W-:Y:S01]  /*bb50*/  LEA.HI.X.SX32 R7, R17.reuse, R3, 0x1, P2 ;  /* 0x0000000311077211 */ /* 0x040fe200010f0eff */
[C---:B------:R-:W-:Y:S01]  /*bb60*/  VIADD R8, R17.reuse, 0x8 ;  /* 0x0000000811087836 */ /* 0x040fe20000000000 */
[----:B------:R-:W-:Y:S01]  /*bb70*/  SEL R15, R236, RZ, !P1 ;  /* 0x000000ffec0f7207 */ /* 0x000fe20004800000 */
[----:B------:R-:W-:Y:S01]  /*bb80*/  VIADD R10, R17, 0x20 ;  /* 0x00000020110a7836 */ /* 0x000fe20000000000 */
[----:B------:R-:W-:Y:S01]  /*bb90*/  BSSY B1, `(.L_x_916) ;  /* 0x0000029000017945 */ /* 0x000fe20003800000 */
[----:B--2---:R-:W-:Y:S01]  /*bba0*/  R2UR UR8, R0 ;  /* 0x00000000000872ca */ /* 0x004fe200000e0000 */
[----:B---3--:R-:W-:-:S04]  /*bbb0*/  IMAD R0, R225, UR6, RZ ;  /* 0x00000006e1007c24 */ /* 0x008fc8000f8e02ff */
[C---:B----4-:R-:W-:Y:S02]  /*bbc0*/  IMAD R9, R224.reuse, UR7, R0 ;  /* 0x00000007e0097c24 */ /* 0x050fe4000f8e0200 */
[----:B------:R-:W-:Y:S02]  /*bbd0*/  VIADD R0, R17, 0x10 ;  /* 0x0000001011007836 */ /* 0x000fe40000000000 */
[----:B------:R-:W-:-:S04]  /*bbe0*/  IMAD.WIDE.U32 R2, R224, UR6, R4 ;  /* 0x00000006e0027c25 */ /* 0x000fc8000f8e0004 */
[----:B------:R-:W-:Y:S01]  /*bbf0*/  UIMAD UR4, UR8, -0x50, UR4 ;  /* 0xffffffb0080478a4 */ /* 0x000fe2000f8e0204 */
[----:B------:R-:W-:Y:S01]  /*bc00*/  ULDC.64 UR6, c[0x0][0x828] ;  /* 0x00020a0000067ab9 */ /* 0x000fe20000000a00 */
[----:B------:R-:W-:Y:S02]  /*bc10*/  IMAD.IADD R3, R9, 0x1, R3 ;  /* 0x0000000109037824 */ /* 0x000fe400078e0203 */
[----:B------:R-:W-:Y:S02]  /*bc20*/  IMAD.U32 R13, RZ, RZ, UR8 ;  /* 0x00000008ff0d7e24 */ /* 0x000fe4000f8e00ff */
[----:B------:R-:W-:Y:S02]  /*bc30*/  ISETP.GE.AND P0, PT, R17, UR4, PT ;  /* 0x0000000411007c0c */ /* 0x000fe4000bf06270 */
[----:B------:R-:W-:Y:S02]  /*bc40*/  ISETP.GE.AND P5, PT, R0, UR4, PT ;  /* 0x0000000400007c0c */ /* 0x000fe4000bfa6270 */
[----:B------:R-:W-:-:S02]  /*bc50*/  SHF.R.S32.HI R0, RZ, 0x1f, R236 ;  /* 0x0000001fff007819 */ /* 0x000fc400000114ec */
[----:B------:R-:W-:Y:S02]  /*bc60*/  ISETP.GE.OR P2, PT, R4, UR5, P0 ;  /* 0x0000000504007c0c */ /* 0x000fe40008746670 */
[----:B------:R-:W-:Y:S02]  /*bc70*/  SEL R12, R0, RZ, !P1 ;  /* 0x000000ff000c7207 */ /* 0x000fe40004800000 */
[----:B------:R-:W-:Y:S01]  /*bc80*/  ISETP.GE.AND P6, PT, R8, UR4, PT ;  /* 0x0000000408007c0c */ /* 0x000fe2000bfc6270 */
[----:B------:R-:W-:Y:S01]  /*bc90*/  VIADD R8, R17, 0x18 ;  /* 0x0000001811087836 */ /* 0x000fe20000000000 */
[----:B------:R-:W-:Y:S01]  /*bca0*/  ISETP.GE.AND P3, PT, R10, UR4, PT ;  /* 0x000000040a007c0c */ /* 0x000fe2000bf66270 */
[----:B------:R-:W-:Y:S01]  /*bcb0*/  IMAD R0, R12, UR6, RZ ;  /* 0x000000060c007c24 */ /* 0x000fe2000f8e02ff */
[----:B------:R-:W-:Y:S01]  /*bcc0*/  P2R R14, PR, RZ, 0x40 ;  /* 0x00000040ff0e7803 */ /* 0x000fe20000000000 */
[----:B------:R-:W-:Y:S01]  /*bcd0*/  IMAD.WIDE.U32 R10, R15, UR6, R2 ;  /* 0x000000060f0a7c25 */ /* 0x000fe2000f8e0002 */
[----:B------:R-:W-:-:S02]  /*bce0*/  ISETP.GE.AND P4, PT, R8, UR4, PT ;  /* 0x0000000408007c0c */ /* 0x000fc4000bf86270 */
[----:B------:R-:W-:Y:S01]  /*bcf0*/  P2R R16, PR, RZ, 0x20 ;  /* 0x00000020ff107803 */ /* 0x000fe20000000000 */
[----:B------:R-:W-:Y:S01]  /*bd00*/  IMAD R9, R15, UR7, R0 ;  /* 0x000000070f097c24 */ /* 0x000fe2000f8e0200 */
[----:B------:R-:W-:Y:S01]  /*bd10*/  P2R R18, PR, RZ, 0x10 ;  /* 0x00000010ff127803 */ /* 0x000fe20000000000 */
[----:B------:R-:W-:Y:S01]  /*bd20*/  IMAD.WIDE R2, R13, 0x50, R6 ;  /* 0x000000500d027825 */ /* 0x000fe200078e0206 */
        /* <DEDUP_REMOVED lines=15> */
.L_x_917:
[----:B------:R-:W-:Y:S05]  /*be20*/  BSYNC B1 ;  /* 0x0000000000017941 */ /* 0x000fea0003800000 */
.L_x_916:
        /* <DEDUP_REMOVED lines=13> */
[----:B0-----:R-:W-:Y:S01]  /*bf00*/  LEA R20, P1, R6, UR6, 0x1 ;  /* 0x0000000606147c11 */ /* 0x001fe2000f8208ff */
[----:B------:R-:W-:-:S05]  /*bf10*/  IMAD.IADD R7, R7, 0x1, R13 ;  /* 0x0000000107077824 */ /* 0x000fca00078e020d */
[----:B------:R-:W-:-:S05]  /*bf20*/  LEA.HI.X R21, R6, UR7, R7, 0x1, P1 ;  /* 0x0000000706157c11 */ /* 0x000fca00088f0c07 */
[----:B------:R1:W-:Y:S02]  /*bf30*/  STG.E.128 desc[UR8][R20.64], RZ ;  /* 0x000000ff14007986 */ /* 0x0003e4000c101d08 */
.L_x_919:
[----:B------:R-:W-:Y:S05]  /*bf40*/  BSYNC B1 ;  /* 0x0000000000017941 */ /* 0x000fea0003800000 */
.L_x_918:
        /* <DEDUP_REMOVED lines=13> */
[----:B01----:R-:W-:Y:S01]  /*c020*/  LEA R20, P2, R6, UR6, 0x1 ;  /* 0x0000000606147c11 */ /* 0x003fe2000f8408ff */
[----:B------:R-:W-:-:S05]  /*c030*/  IMAD.IADD R7, R7, 0x1, R13 ;  /* 0x0000000107077824 */ /* 0x000fca00078e020d */
[----:B------:R-:W-:-:S05]  /*c040*/  LEA.HI.X R21, R6, UR7, R7, 0x1, P2 ;  /* 0x0000000706157c11 */ /* 0x000fca00090f0c07 */
[----:B------:R2:W-:Y:S02]  /*c050*/  STG.E.128 desc[UR8][R20.64], RZ ;  /* 0x000000ff14007986 */ /* 0x0005e4000c101d08 */
.L_x_921:
[----:B------:R-:W-:Y:S05]  /*c060*/  BSYNC B1 ;  /* 0x0000000000017941 */ /* 0x000fea0003800000 */
.L_x_920:
        /* <DEDUP_REMOVED lines=14> */
[----:B012---:R-:W-:Y:S01]  /*c150*/  LEA R20, P1, R6, UR6, 0x1 ;  /* 0x0000000606147c11 */ /* 0x007fe2000f8208ff */
[----:B------:R-:W-:-:S05]  /*c160*/  IMAD.IADD R7, R7, 0x1, R13 ;  /* 0x0000000107077824 */ /* 0x000fca00078e020d */
[----:B------:R-:W-:-:S05]  /*c170*/  LEA.HI.X R21, R6, UR7, R7, 0x1, P1 ;  /* 0x0000000706157c11 */ /* 0x000fca00088f0c07 */
[----:B------:R3:W-:Y:S02]  /*c180*/  STG.E.128 desc[UR8][R20.64], RZ ;  /* 0x000000ff14007986 */ /* 0x0007e4000c101d08 */
.L_x_923:
[----:B------:R-:W-:Y:S05]  /*c190*/  BSYNC B1 ;  /* 0x0000000000017941 */ /* 0x000fea0003800000 */
.L_x_922:
[----:B------:R-:W-:Y:S01]  /*c1a0*/  BSSY B1, `(.L_x_924) ;  /* 0x0000011000017945 */ /* 0x000fe20003800000 */
[----:B------:R-:W-:-:S03]  /*c1b0*/  ISETP.GE.AND P1, PT, R22, UR4, PT ;  /* 0x0000000416007c0c */ /* 0x000fc6000bf26270 */
        /* <DEDUP_REMOVED lines=11> */
[----:B0123--:R-:W-:Y:S01]  /*c270*/  LEA R20, P2, R6, UR6, 0x1 ;  /* 0x0000000606147c11 */ /* 0x00ffe2000f8408ff */
[----:B------:R-:W-:-:S05]  /*c280*/  IMAD.IADD R7, R7, 0x1, R13 ;  /* 0x0000000107077824 */ /* 0x000fca00078e020d */
[----:B------:R-:W-:-:S05]  /*c290*/  LEA.HI.X R21, R6, UR7, R7, 0x1, P2 ;  /* 0x0000000706157c11 */ /* 0x000fca00090f0c07 */
[----:B------:R4:W-:Y:S02]  /*c2a0*/  STG.E.128 desc[UR8][R20.64], RZ ;  /* 0x000000ff14007986 */ /* 0x0009e4000c101d08 */
.L_x_925:
[----:B------:R-:W-:Y:S05]  /*c2b0*/  BSYNC B1 ;  /* 0x0000000000017941 */ /* 0x000fea0003800000 */
.L_x_924:
[----:B------:R-:W-:Y:S01]  /*c2c0*/  ISETP.GE.OR P2, PT, R4, UR5, P1 ;  /* 0x0000000504007c0c */ /* 0x000fe20008f46670 */
[----:B------:R-:W-:Y:S01]  /*c2d0*/  BSSY B1, `(.L_x_926) ;  /* 0x0000011000017945 */ /* 0x000fe20003800000 */
[----:B------:R-:W-:-:S11]  /*c2e0*/  VIADD R22, R17, 0x30 ;  /* 0x0000003011167836 */ /* 0x000fd60000000000 */
        /* <DEDUP_REMOVED lines=15> */
.L_x_927:
[----:B------:R-:W-:Y:S05]  /*c3e0*/  BSYNC B1 ;  /* 0x0000000000017941 */ /* 0x000fea0003800000 */
.L_x_926:
[----:B------:R-:W-:Y:S01]  /*c3f0*/  ISETP.GE.AND P2, PT, R22, UR4, PT ;  /* 0x0000000416007c0c */ /* 0x000fe2000bf46270 */
[----:B------:R-:W-:Y:S01]  /*c400*/  BSSY B1, `(.L_x_928) ;  /* 0x0000014000017945 */ /* 0x000fe20003800000 */
[C---:B------:R-:W-:Y:S02]  /*c410*/  VIADD R22, R17.reuse, 0x38 ;  /* 0x0000003811167836 */ /* 0x040fe40000000000 */
        /* <DEDUP_REMOVED lines=18> */
.L_x_929:
[----:B------:R-:W-:Y:S05]  /*c540*/  BSYNC B1 ;  /* 0x0000000000017941 */ /* 0x000fea0003800000 */
.L_x_928:
[----:B------:R-:W-:Y:S01]  /*c550*/  ISETP.GE.AND P3, PT, R22, UR4, PT ;  /* 0x0000000416007c0c */ /* 0x000fe2000bf66270 */
        /* <DEDUP_REMOVED lines=17> */
.L_x_931:
[----:B------:R-:W-:Y:S05]  /*c670*/  BSYNC B1 ;  /* 0x0000000000017941 */ /* 0x000fea0003800000 */
.L_x_930:
        /* <DEDUP_REMOVED lines=18> */
.L_x_933:
[----:B------:R-:W-:Y:S05]  /*c7a0*/  BSYNC B1 ;  /* 0x0000000000017941 */ /* 0x000fea0003800000 */
.L_x_932:
        /* <DEDUP_REMOVED lines=18> */
.L_x_935:
[----:B------:R-:W-:Y:S05]  /*c8d0*/  BSYNC B1 ;  /* 0x0000000000017941 */ /* 0x000fea0003800000 */
.L_x_934:
[----:B------:R-:W-:Y:S01]  /*c8e0*/  ULDC.64 UR4, c[0x0][0x850] ;  /* 0x0002140000047ab9 */ /* 0x000fe20000000a00 */
[----:B------:R-:W-:Y:S01]  /*c8f0*/  ULDC UR6, c[0x0][0x83c] ;  /* 0x00020f0000067ab9 */ /* 0x000fe20000000800 */
[----:B------:R-:W-:Y:S01]  /*c900*/  IMAD R0, R225, UR4, RZ ;  /* 0x00000004e1007c24 */ /* 0x000fe2000f8e02ff */
[----:B0-----:R-:W-:Y:S01]  /*c910*/  P2R R8, PR, RZ, 0x8 ;  /* 0x00000008ff087803 */ /* 0x001fe20000000000 */
[----:B------:R-:W-:Y:S01]  /*c920*/  IMAD.WIDE.U32 R6, R224, UR4, R4 ;  /* 0x00000004e0067c25 */ /* 0x000fe2000f8e0004 */
[----:B------:R-:W-:Y:S01]  /*c930*/  P2R R9, PR, RZ, 0x10 ;  /* 0x00000010ff097803 */ /* 0x000fe20000000000 */
[----:B------:R-:W-:Y:S01]  /*c940*/  BSSY B1, `(.L_x_936) ;  /* 0x0000029000017945 */ /* 0x000fe20003800000 */
[----:B------:R-:W-:Y:S01]  /*c950*/  ISETP.GE.OR P0, PT, R4, UR6, P0 ;  /* 0x0000000604007c0c */ /* 0x000fe20008706670 */
[----:B------:R-:W-:Y:S01]  /*c960*/  IMAD R5, R224, UR5, R0 ;  /* 0x00000005e0057c24 */ /* 0x000fe2000f8e0200 */
[----:B------:R-:W-:Y:S01]  /*c970*/  ISETP.NE.AND P3, PT, R14, RZ, PT ;  /* 0x000000ff0e00720c */ /* 0x000fe20003f65270 */
[----:B------:R-:W-:Y:S01]  /*c980*/  ULDC.64 UR4, c[0x0][0x858] ;  /* 0x0002160000047ab9 */ /* 0x000fe20000000a00 */
[----:B------:R-:W-:Y:S01]  /*c990*/  ISETP.NE.AND P4, PT, R16, RZ, PT ;  /* 0x000000ff1000720c */ /* 0x000fe20003f85270 */
[----:B------:R-:W-:Y:S01]  /*c9a0*/  IMAD.IADD R7, R5, 0x1, R7 ;  /* 0x0000000105077824 */ /* 0x000fe200078e0207 */
[----:B------:R-:W-:Y:S01]  /*c9b0*/  P2R R10, PR, RZ, 0x20 ;  /* 0x00000020ff0a7803 */ /* 0x000fe20000000000 */
[----:B------:R-:W-:Y:S01]  /*c9c0*/  IMAD R0, R12, UR4, RZ ;  /* 0x000000040c007c24 */ /* 0x000fe2000f8e02ff */
[----:B------:R-:W-:-:S02]  /*c9d0*/  ISETP.NE.AND P5, PT, R18, RZ, PT ;  /* 0x000000ff1200720c */ /* 0x000fc40003fa5270 */
[C---:B------:R-:W-:Y:S01]  /*c9e0*/  ISETP.GE.OR P3, PT, R4.reuse, UR6, P3 ;  /* 0x0000000604007c0c */ /* 0x040fe20009f66670 */
[----:B------:R-:W-:Y:S01]  /*c9f0*/  IMAD R5, R15, UR5, R0 ;  /* 0x000000050f057c24 */ /* 0x000fe2000f8e0200 */
[C---:B------:R-:W-:Y:S02]  /*ca00*/  ISETP.GE.OR P4, PT, R4.reuse, UR6, P4 ;  /* 0x0000000604007c0c */ /* 0x040fe4000a786670 */
[----:B------:R-:W-:Y:S02]  /*ca10*/  ISETP.GE.OR P5, PT, R4, UR6, P5 ;  /* 0x0000000604007c0c */ /* 0x000fe4000afa6670 */
[----:B------:R-:W-:Y:S02]  /*ca20*/  P2R R13, PR, RZ, 0x8 ;  /* 0x00000008ff0d7803 */ /* 0x000fe40000000000 */
[----:B------:R-:W-:Y:S02]  /*ca30*/  P2R R14, PR, RZ, 0x10 ;  /* 0x00000010ff0e7803 */ /* 0x000fe40000000000 */
[----:B------:R-:W-:-:S02]  /*ca40*/  ISETP.NE.AND P3, PT, R8, RZ, PT ;  /* 0x000000ff0800720c */ /* 0x000fc40003f65270 */
[----:B------:R-:W-:Y:S01]  /*ca50*/  ISETP.NE.AND P4, PT, R9, RZ, PT ;  /* 0x000000ff0900720c */ /* 0x000fe20003f85270 */
[----:B------:R-:W-:Y:S01]  /*ca60*/  IMAD.WIDE.U32 R8, R15, UR4, R6 ;  /* 0x000000040f087c25 */ /* 0x000fe2000f8e0006 */
[----:B------:R-:W-:Y:S02]  /*ca70*/  P2R R16, PR, RZ, 0x20 ;  /* 0x00000020ff107803 */ /* 0x000fe40000000000 */
[----:B------:R-:W-:Y:S01]  /*ca80*/  ISETP.NE.AND P6, PT, R19, RZ, PT ;  /* 0x000000ff1300720c */ /* 0x000fe20003fc5270 */
[----:B------:R-:W-:Y:S01]  /*ca90*/  IMAD.IADD R7, R9, 0x1, R5 ;  /* 0x0000000109077824 */ /* 0x000fe200078e0205 */
[----:B------:R-:W-:Y:S02]  /*caa0*/  ISETP.NE.AND P5, PT, R10, RZ, PT ;  /* 0x000000ff0a00720c */ /* 0x000fe40003fa5270 */
[C---:B------:R-:W-:Y:S02]  /*cab0*/  ISETP.GE.OR P6, PT, R4.reuse, UR6, P6 ;  /* 0x0000000604007c0c */ /* 0x040fe4000b7c6670 */
        /* <DEDUP_REMOVED lines=17> */
.L_x_937:
[----:B------:R-:W-:Y:S05]  /*cbd0*/  BSYNC B1 ;  /* 0x0000000000017941 */ /* 0x000fea0003800000 */
.L_x_936:
        /* <DEDUP_REMOVED lines=17> */
.L_x_939:
[----:B------:R-:W-:Y:S05]  /*ccf0*/  BSYNC B1 ;  /* 0x0000000000017941 */ /* 0x000fea0003800000 */
.L_x_938:
        /* <DEDUP_REMOVED lines=17> */
.L_x_941:
[----:B------:R-:W-:Y:S05]  /*ce10*/  BSYNC B1 ;  /* 0x0000000000017941 */ /* 0x000fea0003800000 */
.L_x_940:
        /* <DEDUP_REMOVED lines=17> */
.L_x_943:
[----:B------:R-:W-:Y:S05]  /*cf30*/  BSYNC B1 ;  /* 0x0000000000017941 */ /* 0x000fea0003800000 */
.L_x_942:
        /* <DEDUP_REMOVED lines=16> */
.L_x_945:
[----:B------:R-:W-:Y:S05]  /*d040*/  BSYNC B1 ;  /* 0x0000000000017941 */ /* 0x000fea0003800000 */
.L_x_944:
        /* <DEDUP_REMOVED lines=16> */
.L_x_947:
[----:B------:R-:W-:Y:S05]  /*d150*/  BSYNC B1 ;  /* 0x0000000000017941 */ /* 0x000fea0003800000 */
.L_x_946:
        /* <DEDUP_REMOVED lines=16> */
.L_x_949:
[----:B------:R-:W-:Y:S05]  /*d260*/  BSYNC B1 ;  /* 0x0000000000017941 */ /* 0x000fea0003800000 */
.L_x_948:
        /* <DEDUP_REMOVED lines=16> */
.L_x_951:
[----:B------:R-:W-:Y:S05]  /*d370*/  BSYNC B1 ;  /* 0x0000000000017941 */ /* 0x000fea0003800000 */
.L_x_950:
        /* <DEDUP_REMOVED lines=16> */
.L_x_953:
[----:B------:R-:W-:Y:S05]  /*d480*/  BSYNC B1 ;  /* 0x0000000000017941 */ /* 0x000fea0003800000 */
.L_x_952:
        /* <DEDUP_REMOVED lines=16> */
.L_x_850:
[----:B------:R-:W-:-:S08]  /*d590*/  NOP ;  /* 0x0000000000007918 */ /* 0x000fd00000000000 */
[----:B------:R-:W0:-:S00]  /*d5a0*/  USETMAXREG.DEALLOC.CTAPOOL 0x18 ;  /* 0x00000018000079c8 */ /* 0x000e0000080e0500 */
[----:B0-----:R-:W-:-:S06]  /*d5b0*/  LOP3.LUT R0, R0, 0x3, RZ, 0xc0, !PT ;  /* 0x0000000300007812 */ /* 0x001fcc00078ec0ff */
[----:B------:R-:W0:Y:S02]  /*d5c0*/  SHFL.IDX PT, R0, R0, RZ, 0x1f ;  /* 0x00001fff00007589 */ /* 0x000e2400000e0000 */
[----:B0-----:R-:W-:-:S13]  /*d5d0*/  ISETP.NE.AND P0, PT, R0, RZ, PT ;  /* 0x000000ff0000720c */ /* 0x001fda0003f05270 */
[----:B------:R-:W-:Y:S05]  /*d5e0*/  @P0 BRA `(.L_x_857) ;  /* 0x0000002400300947 */ /* 0x000fea0003800000 */
[----:B------:R-:W0:Y:S01]  /*d5f0*/  S2UR UR6, SR_CTAID.X ;  /* 0x00000000000679c3 */ /* 0x000e220000002500 */
[----:B------:R-:W-:Y:S02]  /*d600*/  ULDC UR9, c[0x0][0x8d0] ;  /* 0x0002340000097ab9 */ /* 0x000fe40000000800 */
[----:B------:R-:W-:-:S11]  /*d610*/  UISETP.NE.AND UP0, UPT, UR9, 0x1, UPT ;  /* 0x000000010900788c */ /* 0x000fd6000bf05270 */
[----:B------:R-:W-:Y:S01]  /*d620*/  @UP0 ULDC UR4, c[0x0][0x8d4] ;  /* 0x0002350000040ab9 */ /* 0x000fe20000000800 */
[----:B------:R-:W-:Y:S01]  /*d630*/  @UP0 ULDC UR7, c[0x0][0x8d8] ;  /* 0x0002360000070ab9 */ /* 0x000fe20000000800 */
[----:B0-----:R-:W-:Y:S02]  /*d640*/  UIMAD.WIDE.U32 UR4, UR6, UR4, URZ ;  /* 0x00000004060472a5 */ /* 0x001fe4000f8e003f */
[----:B------:R-:W-:Y:S02]  /*d650*/  UMOV UR8, UR6 ;  /* 0x0000000600087c82 */ /* 0x000fe40008000000 */
[----:B------:R-:W-:-:S03]  /*d660*/  @UP0 USHF.R.U32.HI UR8, URZ, UR7, UR5 ;  /* 0x000000073f080299 */ /* 0x000fc60008011605 */
[----:B------:R-:W-:Y:S02]  /*d670*/  ULDC UR4, c[0x0][0x8e8] ;  /* 0x00023a0000047ab9 */ /* 0x000fe40000000800 */
[----:B------:R-:W-:Y:S02]  /*d680*/  UISETP.GE.AND UP0, UPT, UR8, UR4, UPT ;  /* 0x000000040800728c */ /* 0x000fe4000bf06270 */
[----:B------:R-:W-:-:S04]  /*d690*/  UIADD3 UR4, -UR8, URZ, URZ ;  /* 0x0000003f08047290 */ /* 0x000fc8000fffe13f */
[----:B------:R-:W-:Y:S01]  /*d6a0*/  PLOP3.LUT P0, PT, PT, PT, UP0, 0x80, 0x0 ;  /* 0x000000000000781c */ /* 0x000fe20003f0f008 */
[----:B------:R-:W-:-:S12]  /*d6b0*/  UIMAD UR9, UR9, UR4, UR6 ;  /* 0x00000004090972a4 */ /* 0x000fd8000f8e0206 */
        /* <DEDUP_REMOVED lines=9> */
.L_x_954:
[----:B------:R-:W-:Y:S01]  /*d750*/  ULDC UR5, c[0x0][0x8c4] ;  /* 0x0002310000057ab9 */ /* 0x000fe20000000800 */
[----:B------:R-:W-:Y:S01]  /*d760*/  UMOV UR4, UR9 ;  /* 0x0000000900047c82 */ /* 0x000fe20008000000 */
[----:B------:R-:W-:-:S11]  /*d770*/  UISETP.NE.AND UP0, UPT, UR5, 0x1, UPT ;  /* 0x000000010500788c */ /* 0x000fd6000bf05270 */
[----:B------:R-:W-:Y:S02]  /*d780*/  @UP0 ULDC.64 UR10, c[0x0][0x8c8] ;  /* 0x00023200000a0ab9 */ /* 0x000fe40000000a00 */
[----:B------:R-:W-:-:S04]  /*d790*/  UIMAD.WIDE.U32 UR6, UR9, UR10, URZ ;  /* 0x0000000a090672a5 */ /* 0x000fc8000f8e003f */
[----:B------:R-:W-:-:S04]  /*d7a0*/  @UP0 USHF.R.U32.HI UR4, URZ, UR11, UR7 ;  /* 0x0000000b3f040299 */ /* 0x000fc80008011607 */
[----:B------:R-:W-:-:S12]  /*d7b0*/  UIMAD UR5, UR4, UR5, URZ ;  /* 0x00000005040572a4 */ /* 0x000fd8000f8e023f */
.L_x_955:
        /* <DEDUP_REMOVED lines=9> */
[----:B------:R-:W-:-:S03]  /*d850*/  @UP0 USHF.R.U32.HI UR21, URZ, UR8, UR7 ;  /* 0x000000083f150299 */ /* 0x000fc60008011607 */
[----:B------:R-:W-:Y:S01]  /*d860*/  ULDC.64 UR6, c[0x0][0x8f8] ;  /* 0x00023e0000067ab9 */ /* 0x000fe20000000a00 */
[----:B------:R-:W-:Y:S01]  /*d870*/  UIADD3 UR20, -UR21, URZ, URZ ;  /* 0x0000003f15147290 */ /* 0x000fe2000fffe13f */
[----:B------:R-:W-:-:S03]  /*d880*/  ISETP.NE.U32.AND P0, PT, RZ, UR6, PT ;  /* 0x00000006ff007c0c */ /* 0x000fc6000bf05070 */
[----:B------:R-:W-:Y:S01]  /*d890*/  UIMAD UR20, UR10, UR20, UR5 ;  /* 0x000000140a1472a4 */ /* 0x000fe2000f8e0205 */
[----:B------:R-:W-:-:S13]  /*d8a0*/  ISETP.NE.AND.EX P0, PT, RZ, UR7, PT, P0 ;  /* 0x00000007ff007c0c */ /* 0x000fda000bf05300 */
        /* <DEDUP_REMOVED lines=9> */
.L_x_956:
[----:B------:R-:W-:Y:S02]  /*d940*/  ULDC.64 UR6, c[0x0][0x8f0] ;  /* 0x00023c0000067ab9 */ /* 0x000fe40000000a00 */
[----:B------:R-:W-:-:S04]  /*d950*/  ISETP.NE.U32.AND P0, PT, RZ, UR6, PT ;  /* 0x00000006ff007c0c */ /* 0x000fc8000bf05070 */
[----:B------:R-:W-:-:S13]  /*d960*/  ISETP.NE.AND.EX P0, PT, RZ, UR7, PT, P0 ;  /* 0x00000007ff007c0c */ /* 0x000fda000bf05300 */
[----:B------:R-:W-:Y:S05]  /*d970*/  @!P0 BRA `(.L_x_958) ;  /* 0x00000000002c8947 */ /* 0x000fea0003800000 */
[----:B------:R-:W-:Y:S01]  /*d980*/  ULDC.64 UR6, c[0x0][0x8f0] ;  /* 0x00023c0000067ab9 */ /* 0x000fe20000000a00 */
[----:B------:R-:W-:Y:S01]  /*d990*/  ULDC.64 UR8, c[0x0][0x208] ;  /* 0x0000820000087ab9 */ /* 0x000fe20000000a00 */
[----:B------:R-:W-:-:S06]  /*d9a0*/  UIMAD.WIDE UR6, UR21, 0x4, UR6 ;  /* 0x00000004150678a5 */ /* 0x000fcc000f8e0206 */
[----:B------:R-:W-:Y:S02]  /*d9b0*/  IMAD.U32 R2, RZ, RZ, UR6 ;  /* 0x00000006ff027e24 */ /* 0x000fe4000f8e00ff */
[----:B------:R-:W-:-:S05]  /*d9c0*/  IMAD.U32 R3, RZ, RZ, UR7 ;  /* 0x00000007ff037e24 */ /* 0x000fca000f8e00ff */
[----:B------:R-:W2:Y:S04]  /*d9d0*/  LDG.E R0, desc[UR8][R2.64] ;  /* 0x0000000802007981 */ /* 0x000ea8000c1e1900 */
[----:B------:R-:W3:Y:S01]  /*d9e0*/  LDG.E R4, desc[UR8][R2.64+0x4] ;  /* 0x0000040802047981 */ /* 0x000ee2000c1e1900 */
[----:B--2---:R-:W-:Y:S02]  /*d9f0*/  R2UR UR5, R0 ;  /* 0x00000000000572ca */ /* 0x004fe400000e0000 */
[----:B---3--:R-:W-:-:S13]  /*da00*/  R2UR UR6, R4 ;  /* 0x00000000040672ca */ /* 0x008fda00000e0000 */
[----:B------:R-:W-:Y:S01]  /*da10*/  UIADD3 UR5, -UR5, UR6, URZ ;  /* 0x0000000605057290 */ /* 0x000fe2000fffe13f */
[----:B------:R-:W-:Y:S11]  /*da20*/  BRA `(.L_x_957) ;  /* 0x0000000000047947 */ /* 0x000ff60003800000 */
.L_x_958:
[----:B------:R-:W-:-:S05]  /*da30*/  ULDC UR5, c[0x0][0x8ec] ;  /* 0x00023b0000057ab9 */ /* 0x000fca0000000800 */
.L_x_957:
[----:B------:R-:W-:Y:S01]  /*da40*/  UIADD3 UR5, UR5, 0x4f, URZ ;  /* 0x0000004f05057890 */ /* 0x000fe2000fffe03f */
[----:B------:R-:W-:Y:S02]  /*da50*/  IMAD.MOV.U32 R4, RZ, RZ, 0x1 ;  /* 0x00000001ff047424 */ /* 0x000fe400078e00ff */
[----:B------:R-:W-:Y:S01]  /*da60*/  IMAD.MOV.U32 R8, RZ, RZ, RZ ;  /* 0x000000ffff087224 */ /* 0x000fe200078e00ff */
[----:B------:R-:W-:Y:S01]  /*da70*/  UIMAD.WIDE UR6, UR5, 0x66666667, URZ ;  /* 0x66666667050678a5 */ /* 0x000fe2000f8e023f */
[----:B------:R-:W-:-:S03]  /*da80*/  IMAD.MOV.U32 R9, RZ, RZ, 0x1 ;  /* 0x00000001ff097424 */ /* 0x000fc600078e00ff */
[----:B------:R-:W-:-:S04]  /*da90*/  USHF.R.U32.HI UR5, URZ, 0x1f, UR7 ;  /* 0x0000001f3f057899 */ /* 0x000fc80008011607 */
[----:B------:R-:W-:-:S04]  /*daa0*/  ULEA.HI.SX32 UR5, UR7, UR5, 0x1b ;  /* 0x0000000507057291 */ /* 0x000fc8000f8fda3f */
[----:B------:R-:W-:-:S04]  /*dab0*/  UISETP.GE.AND UP0, UPT, UR4, UR5, UPT ;  /* 0x000000050400728c */ /* 0x000fc8000bf06270 */
[----:B------:R-:W-:-:S06]  /*dac0*/  USEL UR21, UR21, 0xffffffff, !UP0 ;  /* 0xffffffff15157887 */ /* 0x000fcc000c000000 */
        /* <DEDUP_REMOVED lines=16> */
[----:B------:R-:W-:Y:S01]  /*dbd0*/  UISETP.NE.AND.EX UP2, UPT, UR11, URZ, UPT, UP2 ;  /* 0x0000003f0b00728c */ /* 0x000fe2000bf45320 */
[----:B------:R-:W-:-:S04]  /*dbe0*/  ULDC.64 UR12, c[0x0][0x778] ;  /* 0x0001de00000c7ab9 */ /* 0x000fc80000000a00 */
[----:B------:R-:W2:Y:S01]  /*dbf0*/  @P1 LDG.E R7, desc[UR16][R2.64] ;  /* 0x0000001002071981 */ /* 0x000ea2000c1e1900 */
[----:B------:R-:W-:Y:S01]  /*dc00*/  PLOP3.LUT P2, PT, PT, PT, UP0, 0x80, 0x0 ;  /* 0x000000000000781c */ /* 0x000fe20003f4f008 */
[----:B------:R-:W-:Y:S01]  /*dc10*/  UIMAD.WIDE UR12, UR21, 0x4, UR12 ;  /* 0x00000004150c78a5 */ /* 0x000fe2000f8e020c */
[----:B------:R-:W-:Y:S01]  /*dc20*/  PLOP3.LUT P3, PT, PT, PT, UP2, 0x80, 0x0 ;  /* 0x000000000000781c */ /* 0x000fe20003f6f028 */
[----:B------:R0:W3:Y:S02]  /*dc30*/  @P1 LDG.E R0, desc[UR16][R2.64] ;  /* 0x0000001002001981 */ /* 0x0000e4000c1e1900 */
[----:B------:R-:W-:Y:S02]  /*dc40*/  @UP2 ULDC.64 UR6, c[0x0][0x780] ;  /* 0x0001e00000062ab9 */ /* 0x000fe40000000a00 */
[----:B------:R-:W-:Y:S01]  /*dc50*/  @UP2 UIMAD.WIDE UR6, UR21, 0x4, UR6 ;  /* 0x00000004150628a5 */ /* 0x000fe2000f8e0206 */
[----:B0-----:R-:W-:Y:S02]  /*dc60*/  IMAD.U32 R2, RZ, RZ, UR12 ;  /* 0x0000000cff027e24 */ /* 0x001fe4000f8e00ff */
[----:B------:R-:W-:-:S05]  /*dc70*/  IMAD.U32 R3, RZ, RZ, UR13 ;  /* 0x0000000dff037e24 */ /* 0x000fca000f8e00ff */
[----:B------:R0:W4:Y:S02]  /*dc80*/  @P2 LDG.E R5, desc[UR16][R2.64] ;  /* 0x0000001002052981 */ /* 0x000124000c1e1900 */
[----:B0-----:R-:W-:Y:S02]  /*dc90*/  IMAD.U32 R2, RZ, RZ, UR6 ;  /* 0x00000006ff027e24 */ /* 0x001fe4000f8e00ff */
[----:B------:R-:W-:-:S05]  /*dca0*/  IMAD.U32 R3, RZ, RZ, UR7 ;  /* 0x00000007ff037e24 */ /* 0x000fca000f8e00ff */
[----:B------:R-:W5:Y:S01]  /*dcb0*/  @P3 LDG.E R6, desc[UR16][R2.64] ;  /* 0x0000001002063981 */ /* 0x000f62000c1e1900 */
[----:B------:R-:W-:Y:S01]  /*dcc0*/  ULDC.64 UR16, c[0x0][0x788] ;  /* 0x0001e20000107ab9 */ /* 0x000fe20000000a00 */
[----:B------:R-:W-:Y:S01]  /*dcd0*/  UMOV UR54, URZ ;  /* 0x0000003f00367c82 */ /* 0x000fe20008000000 */
[----:B------:R-:W-:Y:S01]  /*dce0*/  ISETP.NE.U32.AND P0, PT, RZ, UR16, PT ;  /* 0x00000010ff007c0c */ /* 0x000fe2000bf05070 */
[----:B------:R-:W-:-:S03]  /*dcf0*/  UMOV UR11, URZ ;  /* 0x0000003f000b7c82 */ /* 0x000fc60008000000 */
[----:B------:R-:W-:Y:S02]  /*dd00*/  ISETP.NE.AND.EX P0, PT, RZ, UR17, PT, P0 ;  /* 0x00000011ff007c0c */ /* 0x000fe4000bf05300 */
[----:B--2---:R-:W-:Y:S02]  /*dd10*/  @P1 R2UR UR5, R7 ;  /* 0x00000000070512ca */ /* 0x004fe400000e0000 */
[----:B---3--:R-:W-:-:S11]  /*dd20*/  @P1 R2UR UR54, R0 ;  /* 0x00000000003612ca */ /* 0x008fd600000e0000 */
[----:B------:R-:W-:-:S04]  /*dd30*/  @UP1 ULEA UR5, UR21, UR5, 0x6 ;  /* 0x0000000515051291 */ /* 0x000fc8000f8e303f */
[----:B------:R-:W-:-:S04]  /*dd40*/  @UP1 USHF.R.S32.HI UR6, URZ, 0x1f, UR5 ;  /* 0x0000001f3f061899 */ /* 0x000fc80008011405 */
[----:B------:R-:W-:Y:S01]  /*dd50*/  @UP1 ULEA.HI UR6, UR6, UR5, URZ, 0x6 ;  /* 0x0000000506061291 */ /* 0x000fe2000f8f303f */
[----:B----4-:R-:W-:Y:S02]  /*dd60*/  @P2 R2UR UR11, R5 ;  /* 0x00000000050b22ca */ /* 0x010fe400000e0000 */
[----:B------:R-:W-:Y:S01]  /*dd70*/  ULDC UR5, c[0x0][0x280] ;  /* 0x0000a00000057ab9 */ /* 0x000fe20000000800 */
[----:B------:R-:W-:-:S04]  /*dd80*/  @UP1 ULOP3.LUT UR7, UR6, 0xffffffc0, URZ, 0xc0, !UPT ;  /* 0xffffffc006071892 */ /* 0x000fc8000f8ec03f */
[----:B------:R-:W-:Y:S01]  /*dd90*/  @UP1 USHF.R.S32.HI UR10, URZ, 0x1f, UR7 ;  /* 0x0000001f3f0a1899 */ /* 0x000fe20008011407 */
[----:B-----5:R-:W-:Y:S01]  /*dda0*/  @P3 R2UR UR5, R6 ;  /* 0x00000000060532ca */ /* 0x020fe200000e0000 */
        /* <DEDUP_REMOVED lines=10> */
.L_x_960:
        /* <DEDUP_REMOVED lines=14> */
.L_x_961:
        /* <DEDUP_REMOVED lines=9> */
.L_x_962:
[----:B------:R-:W-:Y:S01]  /*dfc0*/  UIMAD UR7, UR4, 0x50, UR5 ;  /* 0x00000050040778a4 */ /* 0x000fe2000f8e0205 */
[----:B------:R-:W-:Y:S01]  /*dfd0*/  IMAD.MOV.U32 R8, RZ, RZ, RZ ;  /* 0x000000ffff087224 */ /* 0x000fe200078e00ff */
[----:B------:R-:W-:Y:S01]  /*dfe0*/  ULDC UR8, c[0x0][0x74c] ;  /* 0x0001d30000087ab9 */ /* 0x000fe20000000800 */
[----:B------:R-:W-:Y:S01]  /*dff0*/  UIADD3 UR5, UR5, 0x3f, URZ ;  /* 0x0000003f05057890 */ /* 0x000fe2000fffe03f */
[----:B------:R-:W-:Y:S01]  /*e000*/  IMAD.MOV.U32 R9, RZ, RZ, 0x1 ;  /* 0x00000001ff097424 */ /* 0x000fe200078e00ff */
[----:B------:R-:W-:Y:S02]  /*e010*/  UIADD3 UR7, UR7, -UR8, -UR6 ;  /* 0x8000000807077290 */ /* 0x000fe4000fffe806 */
[----:B------:R-:W-:Y:S02]  /*e020*/  USHF.R.S32.HI UR6, URZ, 0x1f, UR5 ;  /* 0x0000001f3f067899 */ /* 0x000fe40008011405 */
[----:B------:R-:W-:Y:S02]  /*e030*/  USHF.R.S32.HI UR8, URZ, 0x1f, UR7 ;  /* 0x0000001f3f087899 */ /* 0x000fe40008011407 */
[----:B------:R-:W-:-:S02]  /*e040*/  ULEA.HI UR6, UR6, UR5, URZ, 0x6 ;  /* 0x0000000506067291 */ /* 0x000fc4000f8f303f */
[----:B------:R-:W-:Y:S02]  /*e050*/  ULEA.HI UR8, UR8, UR7, URZ, 0x6 ;  /* 0x0000000708087291 */ /* 0x000fe4000f8f303f */
[----:B------:R-:W-:Y:S02]  /*e060*/  USHF.R.S32.HI UR55, URZ, 0x6, UR6 ;  /* 0x000000063f377899 */ /* 0x000fe40008011406 */
[----:B------:R-:W-:-:S06]  /*e070*/  USHF.R.S32.HI UR8, URZ, 0x6, UR8 ;  /* 0x000000063f087899 */ /* 0x000fcc0008011408 */
[----:B------:R-:W-:-:S04]  /*e080*/  VIMNMX R0, RZ, UR8, !PT ;  /* 0x00000008ff007c48 */ /* 0x000fc8000ffe0100 */
[----:B------:R-:W-:-:S13]  /*e090*/  ISETP.LT.AND P0, PT, R0, UR55, PT ;  /* 0x0000003700007c0c */ /* 0x000fda000bf01270 */
[----:B------:R-:W-:Y:S05]  /*e0a0*/  @!P0 BRA `(.L_x_959) ;  /* 0x0000001400f88947 */ /* 0x000fea0003800000 */
[----:B------:R-:W-:Y:S01]  /*e0b0*/  ULDC UR5, c[0x0][0x2e8] ;  /* 0x0000ba0000057ab9 */ /* 0x000fe20000000800 */
[----:B------:R-:W-:Y:S01]  /*e0c0*/  ELECT P0, URZ, PT ;  /* 0x00000000003f782f */ /* 0x000fe20003800000 */
[----:B------:R-:W-:Y:S01]  /*e0d0*/  IMAD.MOV.U32 R8, RZ, RZ, RZ ;  /* 0x000000ffff087224 */ /* 0x000fe200078e00ff */
[----:B------:R-:W-:Y:S01]  /*e0e0*/  UISETP.NE.AND UP2, UPT, UR5, 0x1, UPT ;  /* 0x000000010500788c */ /* 0x000fe2000bf45270 */
[----:B------:R-:W-:Y:S01]  /*e0f0*/  IMAD.MOV.U32 R9, RZ, RZ, 0x1 ;  /* 0x00000001ff097424 */ /* 0x000fe200078e00ff */
[----:B------:R-:W-:Y:S02]  /*e100*/  UISETP.NE.U32.AND UP1, UPT, UR14, URZ, UPT ;  /* 0x0000003f0e00728c */ /* 0x000fe4000bf25070 */
[----:B------:R-:W-:Y:S02]  /*e110*/  USHF.R.S32.HI UR47, URZ, 0x1f, UR21 ;  /* 0x0000001f3f2f7899 */ /* 0x000fe40008011415 */
[----:B------:R-:W-:Y:S02]  /*e120*/  UISETP.NE.AND.EX UP1, UPT, UR15, URZ, UPT, UP1 ;  /* 0x0000003f0f00728c */ /* 0x000fe4000bf25310 */
[----:B------:R-:W-:Y:S01]  /*e130*/  UIMAD UR11, UR4, 0x50, UR11 ;  /* 0x00000050040b78a4 */ /* 0x000fe2000f8e020b */
        /* <DEDUP_REMOVED lines=10> */
[----:B------:R-:W-:-:S04]  /*e1e0*/  MOV R6, 0x400 ;  /* 0x0000040000067802 */ /* 0x000fc80000000f00 */
[----:B0-----:R-:W-:Y:S01]  /*e1f0*/  LEA R6, R3, R6, 0x18 ;  /* 0x0000000603067211 */ /* 0x001fe200078ec0ff */
[----:B------:R-:W-:-:S05]  /*e200*/  IMAD.MOV.U32 R3, RZ, RZ, 0x1 ;  /* 0x00000001ff037424 */ /* 0x000fca00078e00ff */
[----:B------:R-:W-:-:S04]  /*e210*/  SHF.L.U32 R3, R3, 0x1f, RZ ;  /* 0x0000001f03037819 */ /* 0x000fc800000006ff */
[----:B------:R-:W0:Y:S02]  /*e220*/  SYNCS.PHASECHK.TRANS64.TRYWAIT P0, [R6+URZ+0x31620], R3 ;  /* 0x03162003060075a7 */ /* 0x000e24000800017f */
[----:B0-----:R-:W-:Y:S05]  /*e230*/  @!P0 BRA `(.L_x_963) ;  /* 0x0000001800608947 */ /* 0x001fea0003800000 */
.L_x_978:
[----:B------:R-:W-:Y:S01]  /*e240*/  ISETP.NE.AND P0, PT, R11, RZ, PT ;  /* 0x000000ff0b00720c */ /* 0x000fe20003f05270 */
[----:B------:R-:W-:Y:S02]  /*e250*/  IMAD.U32 R14, RZ, RZ, UR20 ;  /* 0x00000014ff0e7e24 */ /* 0x000fe4000f8e00ff */
[----:B------:R-:W-:-:S03]  /*e260*/  IMAD.MOV.U32 R4, RZ, RZ, 0x1 ;  /* 0x00000001ff047424 */ /* 0x000fc600078e00ff */
[----:B------:R-:W-:-:S07]  /*e270*/  SHF.R.S32.HI R14, RZ, 0x1f, R14 ;  /* 0x0000001fff0e7819 */ /* 0x000fce000001140e */
[----:B------:R-:W-:Y:S05]  /*e280*/  @P0 BRA `(.L_x_964) ;  /* 0x0000000000140947 */ /* 0x000fea0003800000 */
[----:B------:R-:W-:Y:S01]  /*e290*/  LOP3.LUT P1, RZ, R21, 0x1f, RZ, 0xc0, !PT ;  /* 0x0000001f15ff7812 */ /* 0x000fe2000782c0ff */
[----:B0-----:R-:W-:-:S04]  /*e2a0*/  IMAD.MOV.U32 R3, RZ, RZ, 0x8100 ;  /* 0x00008100ff037424 */ /* 0x001fc800078e00ff */
[----:B------:R1:W-:Y:S08]  /*e2b0*/  SYNCS.ARRIVE.TRANS64 RZ, [R6+URZ+0x31610], R3 ;  /* 0x0316100306ff79a7 */ /* 0x0003f0000800003f */
[----:B------:R-:W-:Y:S05]  /*e2c0*/  @!P1 BRA `(.L_x_964) ;  /* 0x0000000000049947 */ /* 0x000fea0003800000 */
[----:B------:R-:W-:Y:S01]  /*e2d0*/  BPT.TRAP 0x1 ;  /* 0x000000040000795c */ /* 0x000fe20000300000 */
.L_x_964:
        /* <DEDUP_REMOVED lines=9> */
[----:B------:R-:W-:Y:S01]  /*e370*/  IMAD.U32 R10, RZ, RZ, UR55 ;  /* 0x00000037ff0a7e24 */ /* 0x000fe2000f8e00ff */
[----:B------:R-:W-:Y:S01]  /*e380*/  UMOV UR57, 0x14f00000 ;  /* 0x14f0000000397882 */ /* 0x000fe20000000000 */
[----:B------:R-:W-:Y:S01]  /*e390*/  UMOV UR18, URZ ;  /* 0x0000003f00127c82 */ /* 0x000fe20008000000 */
[----:B------:R-:W-:Y:S01]  /*e3a0*/  UIMAD UR23, UR21, UR23, UR10 ;  /* 0x00000017151772a4 */ /* 0x000fe2000f8e020a */
[----:B01----:R-:W-:Y:S01]  /*e3b0*/  IMAD.MOV.U32 R3, RZ, RZ, 0x14000 ;  /* 0x00014000ff037424 */ /* 0x003fe200078e00ff */
[----:B------:R-:W-:Y:S01]  /*e3c0*/  UIMAD UR9, UR9, UR14, URZ ;  /* 0x0000000e090972a4 */ /* 0x000fe2000f8e023f */
[----:B------:R-:W-:Y:S01]  /*e3d0*/  VIADD R10, R10, 0xffffffff ;  /* 0xffffffff0a0a7836 */ /* 0x000fe20000000000 */
[----:B------:R-:W-:Y:S01]  /*e3e0*/  USHF.L.U32 UR46, UR46, 0x6, URZ ;  /* 0x000000062e2e7899 */ /* 0x000fe2000800063f */
[----:B------:R-:W-:Y:S01]  /*e3f0*/  IMAD.MOV.U32 R8, RZ, RZ, 0x1 ;  /* 0x00000001ff087424 */ /* 0x000fe200078e00ff */
[----:B------:R-:W-:Y:S01]  /*e400*/  UIMAD UR15, UR20, UR15, UR9 ;  /* 0x0000000f140f72a4 */ /* 0x000fe2000f8e0209 */
[----:B------:R-:W-:Y:S01]  /*e410*/  IMAD.MOV.U32 R9, RZ, RZ, 0x1 ;  /* 0x00000001ff097424 */ /* 0x000fe200078e00ff */
[----:B------:R-:W-:-:S02]  /*e420*/  UIADD3 UR16, UR8, 0x14100, URZ ;  /* 0x0001410008107890 */ /* 0x000fc4000fffe03f */
        /* <DEDUP_REMOVED lines=133> */
.L_x_970:
[----:B------:R-:W-:-:S04]  /*ec80*/  SHF.L.U32 R5, R9, 0x1f, RZ ;  /* 0x0000001f09057819 */ /* 0x000fc800000006ff */
[----:B------:R-:W0:Y:S02]  /*ec90*/  SYNCS.PHASECHK.TRANS64.TRYWAIT P1, [R6+URZ+0x31638], R5 ;  /* 0x03163805060075a7 */ /* 0x000e24000802017f */
[----:B0-----:R-:W-:Y:S05]  /*eca0*/  @!P1 BRA `(.L_x_966) ;  /* 0x0000000c00d89947 */ /* 0x001fea0003800000 */
.L_x_979:
[----:B------:R-:W-:Y:S05]  /*ecb0*/  @P0 BRA `(.L_x_967) ;  /* 0x0000000000140947 */ /* 0x000fea0003800000 */
[----:B------:R-:W-:Y:S01]  /*ecc0*/  ISETP.NE.AND P1, PT, R15, RZ, PT ;  /* 0x000000ff0f00720c */ /* 0x000fe20003f25270 */
[----:B0-----:R-:W-:-:S04]  /*ecd0*/  IMAD.MOV.U32 R5, RZ, RZ, 0x8100 ;  /* 0x00008100ff057424 */ /* 0x001fc800078e00ff */
[----:B------:R1:W-:Y:S08]  /*ece0*/  SYNCS.ARRIVE.TRANS64 RZ, [R6+URZ+0x31630], R5 ;  /* 0x0316300506ff79a7 */ /* 0x0003f0000800003f */
[----:B------:R-:W-:Y:S05]  /*ecf0*/  @!P1 BRA `(.L_x_967) ;  /* 0x0000000000049947 */ /* 0x000fea0003800000 */
[----:B------:R-:W-:Y:S01]  /*ed00*/  BPT.TRAP 0x1 ;  /* 0x000000040000795c */ /* 0x000fe20000300000 */
.L_x_967:
        /* <DEDUP_REMOVED lines=47> */
.L_x_981:
[----:B------:R-:W-:Y:S01]  /*f000*/  LOP3.LUT R9, R9, 0x1, RZ, 0x3c, !PT ;  /* 0x0000000109097812 */ /* 0x000fe200078e3cff */
[----:B------:R-:W-:Y:S06]  /*f010*/  @P2 BRA `(.L_x_969) ;  /* 0x0000000000142947 */ /* 0x000fec0003800000 */
[----:B------:R-:W-:Y:S01]  /*f020*/  ISETP.NE.AND P1, PT, R15, RZ, PT ;  /* 0x000000ff0f00720c */ /* 0x000fe20003f25270 */
[----:B0-----:R-:W-:-:S04]  /*f030*/  IMAD.MOV.U32 R2, RZ, RZ, 0x8100 ;  /* 0x00008100ff027424 */ /* 0x001fc800078e00ff */
[----:B------:R1:W-:Y:S08]  /*f040*/  SYNCS.ARRIVE.TRANS64 RZ, [R20+URZ+0x31610], R2 ;  /* 0x0316100214ff79a7 */ /* 0x0003f0000800003f */
[----:B------:R-:W-:Y:S05]  /*f050*/  @!P1 BRA `(.L_x_969) ;  /* 0x0000000000049947 */ /* 0x000fea0003800000 */
[----:B------:R-:W-:Y:S01]  /*f060*/  BPT.TRAP 0x1 ;  /* 0x000000040000795c */ /* 0x000fe20000300000 */
.L_x_969:
        /* <DEDUP_REMOVED lines=53> */
.L_x_965:
[----:B------:R-:W-:Y:S01]  /*f3c0*/  SHF.L.U32 R15, R9, 0x1f, RZ ;  /* 0x0000001f090f7819 */ /* 0x000fe200000006ff */
[----:B------:R-:W0:Y:S01]  /*f3d0*/  LDC.64 R12, c[0x0][0x730] ;  /* 0x0001cc00ff0c7b82 */ /* 0x000e220000000a00 */
[----:B------:R-:W-:Y:S02]  /*f3e0*/  IMAD.U32 R16, RZ, RZ, UR38 ;  /* 0x00000026ff107e24 */ /* 0x000fe4000f8e00ff */
[----:B------:R-:W-:Y:S02]  /*f3f0*/  IMAD.U32 R2, RZ, RZ, UR38 ;  /* 0x00000026ff027e24 */ /* 0x000fe4000f8e00ff */
[----:B------:R-:W-:Y:S02]  /*f400*/  IMAD.U32 R3, RZ, RZ, UR39 ;  /* 0x00000027ff037e24 */ /* 0x000fe4000f8e00ff */
[----:B------:R-:W-:Y:S01]  /*f410*/  IMAD.MOV.U32 R2, RZ, RZ, R16 ;  /* 0x000000ffff027224 */ /* 0x000fe200078e0010 */
        /* <DEDUP_REMOVED lines=11> */
.L_x_982:
[----:B------:R-:W-:Y:S01]  /*f4d0*/  IMAD.IADD R10, R11, 0x1, R3 ;  /* 0x000000010b0a7824 */ /* 0x000fe200078e0203 */
[----:B------:R-:W-:Y:S06]  /*f4e0*/  @P0 BRA `(.L_x_972) ;  /* 0x0000000000140947 */ /* 0x000fec0003800000 */
[----:B------:R-:W-:Y:S01]  /*f4f0*/  LOP3.LUT P0, RZ, R21, 0x1f, RZ, 0xc0, !PT ;  /* 0x0000001f15ff7812 */ /* 0x000fe2000780c0ff */
[----:B------:R-:W-:-:S04]  /*f500*/  IMAD.MOV.U32 R11, RZ, RZ, 0x8100 ;  /* 0x00008100ff0b7424 */ /* 0x000fc800078e00ff */
[----:B------:R1:W-:Y:S08]  /*f510*/  SYNCS.ARRIVE.TRANS64 RZ, [R6+URZ+0x31630], R11 ;  /* 0x0316300b06ff79a7 */ /* 0x0003f0000800003f */
[----:B------:R-:W-:Y:S05]  /*f520*/  @!P0 BRA `(.L_x_972) ;  /* 0x0000000000048947 */ /* 0x000fea0003800000 */
[----:B------:R-:W-:Y:S01]  /*f530*/  BPT.TRAP 0x1 ;  /* 0x000000040000795c */ /* 0x000fe20000300000 */
.L_x_972:
        /* <DEDUP_REMOVED lines=52> */
[----:B--2---:R-:W-:Y:S01]  /*f880*/  NOP ;  /* 0x0000000000007918 */ /* 0x004fe20000000000 */
.L_x_959:
[----:B------:R-:W-:Y:S05]  /*f890*/  WARPSYNC.ALL ;  /* 0x0000000000007948 */ /* 0x000fea0003800000 */
[----:B------:R-:W-:-:S13]  /*f8a0*/  ELECT P0, URZ, PT ;  /* 0x00000000003f782f */ /* 0x000fda0003800000 */
[----:B------:R-:W-:Y:S05]  /*f8b0*/  @!P0 BRA `(.L_x_857) ;  /* 0x00000000007c8947 */ /* 0x000fea0003800000 */
[----:B------:R-:W2:Y:S02]  /*f8c0*/  LDL R0, [R1+0x14] ;  /* 0x0000140001007983 */ /* 0x000ea40000100800 */
[----:B--2---:R-:W-:-:S13]  /*f8d0*/  R2UR UR4, R0 ;  /* 0x00000000000472ca */ /* 0x004fda00000e0000 */
[----:B------:R-:W-:-:S06]  /*f8e0*/  ULOP3.LUT UR4, UR4, 0x2, URZ, 0xfc, !UPT ;  /* 0x0000000204047892 */ /* 0x000fcc000f8efc3f */
[----:B------:R-:W-:-:S05]  /*f8f0*/  IMAD.U32 R0, RZ, RZ, UR4 ;  /* 0x00000004ff007e24 */ /* 0x000fca000f8e00ff */
[----:B------:R-:W-:-:S13]  /*f900*/  ISETP.NE.AND P1, PT, R0, 0x3, PT ;  /* 0x000000030000780c */ /* 0x000fda0003f25270 */
[----:B------:R-:W-:Y:S05]  /*f910*/  @!P1 BRA `(.L_x_973) ;  /* 0x0000000000049947 */ /* 0x000fea0003800000 */
[----:B------:R-:W-:Y:S01]  /*f920*/  BPT.TRAP 0x1 ;  /* 0x000000040000795c */ /* 0x000fe20000300000 */
.L_x_973:
[----:B------:R-:W2:Y:S01]  /*f930*/  S2R R3, SR_CgaCtaId ;  /* 0x0000000000037919 */ /* 0x000ea20000008800 */
[----:B------:R-:W-:-:S04]  /*f940*/  MOV R0, 0x400 ;  /* 0x0000040000007802 */ /* 0x000fc80000000f00 */
[----:B--2---:R-:W-:Y:S02]  /*f950*/  LEA R2, R3, R0, 0x18 ;  /* 0x0000000003027211 */ /* 0x004fe400078ec0ff */
[----:B------:R-:W-:-:S03]  /*f960*/  SHF.L.U32 R0, R4, 0x1f, RZ ;  /* 0x0000001f04007819 */ /* 0x000fc600000006ff */
[----:B------:R-:W-:-:S04]  /*f970*/  VIADD R3, R2, 0x31620 ;  /* 0x0003162002037836 */ /* 0x000fc80000000000 */
[----:B------:R-:W-:-:S04]  /*f980*/  IMAD R5, R8, 0x8, R3 ;  /* 0x0000000808057824 */ /* 0x000fc800078e0203 */
[----:B------:R-:W2:Y:S02]  /*f990*/  SYNCS.PHASECHK.TRANS64.TRYWAIT P0, [R5+URZ], R0 ;  /* 0x00000000050075a7 */ /* 0x000ea4000800017f */
[----:B--2---:R-:W-:Y:S05]  /*f9a0*/  @!P0 BRA `(.L_x_974) ;  /* 0x0000000000d88947 */ /* 0x004fea0003800000 */
.L_x_983:
[----:B------:R-:W-:-:S05]  /*f9b0*/  VIADD R8, R8, 0x1 ;  /* 0x0000000108087836 */ /* 0x000fca0000000000 */
[----:B------:R-:W-:-:S04]  /*f9c0*/  ISETP.NE.AND P0, PT, R8, 0x2, PT ;  /* 0x000000020800780c */ /* 0x000fc80003f05270 */
[----:B--2---:R-:W-:Y:S02]  /*f9d0*/  SEL R5, RZ, 0x1, P0 ;  /* 0x00000001ff057807 */ /* 0x004fe40000000000 */
[----:B------:R-:W-:Y:S02]  /*f9e0*/  SEL R8, R8, RZ, P0 ;  /* 0x000000ff08087207 */ /* 0x000fe40000000000 */
[----:B------:R-:W-:-:S03]  /*f9f0*/  LOP3.LUT R0, R4, R5, RZ, 0x3c, !PT ;  /* 0x0000000504007212 */ /* 0x000fc600078e3cff */
[----:B------:R-:W-:Y:S01]  /*fa00*/  IMAD R3, R8, 0x8, R3 ;  /* 0x0000000808037824 */ /* 0x000fe200078e0203 */
[----:B------:R-:W-:-:S04]  /*fa10*/  SHF.L.U32 R0, R0, 0x1f, RZ ;  /* 0x0000001f00007819 */ /* 0x000fc800000006ff */
[----:B------:R-:W2:Y:S02]  /*fa20*/  SYNCS.PHASECHK.TRANS64.TRYWAIT P0, [R3+URZ], R0 ;  /* 0x00000000030075a7 */ /* 0x000ea4000800017f */
[----:B--2---:R-:W-:Y:S05]  /*fa30*/  @!P0 BRA `(.L_x_975) ;  /* 0x0000000000c88947 */ /* 0x004fea0003800000 */
.L_x_984:
[----:B------:R-:W-:Y:S05]  /*fa40*/  @!P1 BRA `(.L_x_976) ;  /* 0x0000000000049947 */ /* 0x000fea0003800000 */
[----:B------:R-:W-:Y:S01]  /*fa50*/  BPT.TRAP 0x1 ;  /* 0x000000040000795c */ /* 0x000fe20000300000 */
.L_x_976:
[----:B------:R-:W-:-:S07]  /*fa60*/  SHF.L.U32 R9, R9, 0x1f, RZ ;  /* 0x0000001f09097819 */ /* 0x000fce00000006ff */
.L_x_977:
[----:B---3--:R3:W4:Y:S02]  /*fa70*/  SYNCS.PHASECHK.TRANS64.TRYWAIT P0, [R2+URZ+0x31638], R9 ;  /* 0x03163809020075a7 */ /* 0x008724000800017f */
[----:B----4-:R-:W-:Y:S05]  /*fa80*/  @!P0 NANOSLEEP.SYNCS 0x989680 ;  /* 0x009896800000895d */ /* 0x010fea0003900000 */
[----:B------:R-:W4:Y:S02]  /*fa90*/  @!P0 SYNCS.PHASECHK.TRANS64 P0, [R2+URZ+0x31638], R9 ;  /* 0x03163809020085a7 */ /* 0x000f24000800007f */
[----:B----4-:R-:W-:Y:S05]  /*faa0*/  @!P0 BRA `(.L_x_977) ;  /* 0xfffffffc00f08947 */ /* 0x010fea000383ffff */
.L_x_857:
[----:B------:R-:W-:Y:S05]  /*fab0*/  BSYNC B0 ;  /* 0x0000000000007941 */ /* 0x000fea0003800000 */
.L_x_849:
[----:B------:R-:W-:Y:S05]  /*fac0*/  EXIT ;  /* 0x000000000000794d */ /* 0x000fea0003800000 */
.L_x_863:
[----:B0-----:R0:W1:Y:S02]  /*fad0*/  SYNCS.PHASECHK.TRANS64.TRYWAIT P0, [R225+URZ+0x31600], R10 ;  /* 0x0316000ae10075a7 */ /* 0x001064000800017f */
[----:B-1----:R-:W-:Y:S05]  /*fae0*/  @!P0 NANOSLEEP.SYNCS 0x989680 ;  /* 0x009896800000895d */ /* 0x002fea0003900000 */
[----:B------:R-:W1:Y:S02]  /*faf0*/  @!P0 SYNCS.PHASECHK.TRANS64 P0, [R225+URZ+0x31600], R10 ;  /* 0x0316000ae10085a7 */ /* 0x000e64000800007f */
[----:B-1----:R-:W-:Y:S05]  /*fb00*/  @!P0 BRA `(.L_x_863) ;  /* 0xfffffffc00f08947 */ /* 0x002fea000383ffff */
[----:B------:R-:W-:Y:S05]  /*fb10*/  BRA `(.L_x_862) ;  /* 0xffffff1800d07947 */ /* 0x000fea000383ffff */
.L_x_867:
[----:B-1----:R1:W2:Y:S02]  /*fb20*/  SYNCS.PHASECHK.TRANS64.TRYWAIT P1, [R224+URZ+0x31610], R7 ;  /* 0x03161007e00075a7 */ /* 0x0022a4000802017f */
[----:B--2---:R-:W-:Y:S05]  /*fb30*/  @!P1 NANOSLEEP.SYNCS 0x989680 ;  /* 0x009896800000995d */ /* 0x004fea0003900000 */
[----:B------:R-:W2:Y:S02]  /*fb40*/  @!P1 SYNCS.PHASECHK.TRANS64 P1, [R224+URZ+0x31610], R7 ;  /* 0x03161007e00095a7 */ /* 0x000ea4000802007f */
[----:B--2---:R-:W-:Y:S05]  /*fb50*/  @!P1 BRA `(.L_x_867) ;  /* 0xfffffffc00f09947 */ /* 0x004fea000383ffff */
[----:B------:R-:W-:Y:S05]  /*fb60*/  BRA `(.L_x_866) ;  /* 0xffffff2400187947 */ /* 0x000fea000383ffff */
.L_x_871:
[----:B---3--:R3:W4:Y:S02]  /*fb70*/  SYNCS.PHASECHK.TRANS64.TRYWAIT P1, [R225+URZ+0x31630], R10 ;  /* 0x0316300ae10075a7 */ /* 0x008724000802017f */
[----:B----4-:R-:W-:Y:S05]  /*fb80*/  @!P1 NANOSLEEP.SYNCS 0x989680 ;  /* 0x009896800000995d */ /* 0x010fea0003900000 */
[----:B------:R-:W4:Y:S02]  /*fb90*/  @!P1 SYNCS.PHASECHK.TRANS64 P1, [R225+URZ+0x31630], R10 ;  /* 0x0316300ae10095a7 */ /* 0x000f24000802007f */
[----:B----4-:R-:W-:Y:S05]  /*fba0*/  @!P1 BRA `(.L_x_871) ;  /* 0xfffffffc00f09947 */ /* 0x010fea000383ffff */
[----:B------:R-:W-:Y:S05]  /*fbb0*/  BRA `(.L_x_870) ;  /* 0xffffff4000187947 */ /* 0x000fea000383ffff */
.L_x_963:
[----:B0-----:R0:W1:Y:S02]  /*fbc0*/  SYNCS.PHASECHK.TRANS64.TRYWAIT P0, [R6+URZ+0x31620], R3 ;  /* 0x03162003060075a7 */ /* 0x001064000800017f */
[----:B-1----:R-:W-:Y:S05]  /*fbd0*/  @!P0 NANOSLEEP.SYNCS 0x989680 ;  /* 0x009896800000895d */ /* 0x002fea0003900000 */
[----:B------:R-:W1:Y:S02]  /*fbe0*/  @!P0 SYNCS.PHASECHK.TRANS64 P0, [R6+URZ+0x31620], R3 ;  /* 0x03162003060085a7 */ /* 0x000e64000800007f */
[----:B-1----:R-:W-:Y:S05]  /*fbf0*/  @!P0 BRA `(.L_x_963) ;  /* 0xfffffffc00f08947 */ /* 0x002fea000383ffff */
[----:B------:R-:W-:Y:S05]  /*fc00*/  BRA `(.L_x_978) ;  /* 0xffffffe4008c7947 */ /* 0x000fea000383ffff */
.L_x_966:
[----:B0-----:R0:W1:Y:S02]  /*fc10*/  SYNCS.PHASECHK.TRANS64.TRYWAIT P1, [R6+URZ+0x31638], R5 ;  /* 0x03163805060075a7 */ /* 0x001064000802017f */
[----:B-1----:R-:W-:Y:S05]  /*fc20*/  @!P1 NANOSLEEP.SYNCS 0x989680 ;  /* 0x009896800000995d */ /* 0x002fea0003900000 */
[----:B------:R-:W1:Y:S02]  /*fc30*/  @!P1 SYNCS.PHASECHK.TRANS64 P1, [R6+URZ+0x31638], R5 ;  /* 0x03163805060095a7 */ /* 0x000e64000802007f */
[----:B-1----:R-:W-:Y:S05]  /*fc40*/  @!P1 BRA `(.L_x_966) ;  /* 0xfffffffc00f09947 */ /* 0x002fea000383ffff */
[----:B------:R-:W-:Y:S05]  /*fc50*/  BRA `(.L_x_979) ;  /* 0xfffffff000147947 */ /* 0x000fea000383ffff */
.L_x_968:
[----:B------:R-:W-:-:S07]  /*fc60*/  SHF.L.U32 R2, R4, 0x1f, RZ ;  /* 0x0000001f04027819 */ /* 0x000fce00000006ff */
.L_x_980:
[----:B0-----:R0:W1:Y:S02]  /*fc70*/  SYNCS.PHASECHK.TRANS64.TRYWAIT P1, [R20+URZ+0x31620], R2 ;  /* 0x03162002140075a7 */ /* 0x001064000802017f */
[----:B-1----:R-:W-:Y:S05]  /*fc80*/  @!P1 NANOSLEEP.SYNCS 0x989680 ;  /* 0x009896800000995d */ /* 0x002fea0003900000 */
[----:B------:R-:W1:Y:S02]  /*fc90*/  @!P1 SYNCS.PHASECHK.TRANS64 P1, [R20+URZ+0x31620], R2 ;  /* 0x03162002140095a7 */ /* 0x000e64000802007f */
[----:B-1----:R-:W-:Y:S05]  /*fca0*/  @!P1 BRA `(.L_x_980) ;  /* 0xfffffffc00f09947 */ /* 0x002fea000383ffff */
[----:B------:R-:W-:Y:S05]  /*fcb0*/  BRA `(.L_x_981) ;  /* 0xfffffff000d07947 */ /* 0x000fea000383ffff */
.L_x_971:
[----:B0-----:R0:W1:Y:S02]  /*fcc0*/  SYNCS.PHASECHK.TRANS64.TRYWAIT P1, [R6+URZ+0x31638], R15 ;  /* 0x0316380f060075a7 */ /* 0x001064000802017f */
[----:B-1----:R-:W-:Y:S05]  /*fcd0*/  @!P1 NANOSLEEP.SYNCS 0x989680 ;  /* 0x009896800000995d */ /* 0x002fea0003900000 */
[----:B------:R-:W1:Y:S02]  /*fce0*/  @!P1 SYNCS.PHASECHK.TRANS64 P1, [R6+URZ+0x31638], R15 ;  /* 0x0316380f060095a7 */ /* 0x000e64000802007f */
[----:B-1----:R-:W-:Y:S05]  /*fcf0*/  @!P1 BRA `(.L_x_971) ;  /* 0xfffffffc00f09947 */ /* 0x002fea000383ffff */
[----:B------:R-:W-:Y:S05]  /*fd00*/  BRA `(.L_x_982) ;  /* 0xfffffff400f07947 */ /* 0x000fea000383ffff */
.L_x_974:
[----:B--2---:R2:W3:Y:S02]  /*fd10*/  SYNCS.PHASECHK.TRANS64.TRYWAIT P0, [R5+URZ], R0 ;  /* 0x00000000050075a7 */ /* 0x0044e4000800017f */
[----:B---3--:R-:W-:Y:S05]  /*fd20*/  @!P0 NANOSLEEP.SYNCS 0x989680 ;  /* 0x009896800000895d */ /* 0x008fea0003900000 */
[----:B------:R-:W3:Y:S02]  /*fd30*/  @!P0 SYNCS.PHASECHK.TRANS64 P0, [R5+URZ], R0 ;  /* 0x00000000050085a7 */ /* 0x000ee4000800007f */
[----:B---3--:R-:W-:Y:S05]  /*fd40*/  @!P0 BRA `(.L_x_974) ;  /* 0xfffffffc00f08947 */ /* 0x008fea000383ffff */
[----:B------:R-:W-:Y:S05]  /*fd50*/  BRA `(.L_x_983) ;  /* 0xfffffffc00147947 */ /* 0x000fea000383ffff */
.L_x_975:
[----:B--2---:R2:W3:Y:S02]  /*fd60*/  SYNCS.PHASECHK.TRANS64.TRYWAIT P0, [R3+URZ], R0 ;  /* 0x00000000030075a7 */ /* 0x0044e4000800017f */
[----:B---3--:R-:W-:Y:S05]  /*fd70*/  @!P0 NANOSLEEP.SYNCS 0x989680 ;  /* 0x009896800000895d */ /* 0x008fea0003900000 */
[----:B------:R-:W3:Y:S02]  /*fd80*/  @!P0 SYNCS.PHASECHK.TRANS64 P0, [R3+URZ], R0 ;  /* 0x00000000030085a7 */ /* 0x000ee4000800007f */
[----:B---3--:R-:W-:Y:S05]  /*fd90*/  @!P0 BRA `(.L_x_975) ;  /* 0xfffffffc00f08947 */ /* 0x008fea000383ffff */
[----:B------:R-:W-:Y:S05]  /*fda0*/  BRA `(.L_x_984) ;  /* 0xfffffffc00247947 */ /* 0x000fea000383ffff */
.L_x_985:
        /* <DEDUP_REMOVED lines=13> */
.L_x_2207:


//--------------------- .text._ZN7cutlass13device_kernelIN5flash11enable_sm90INS1_16FlashAttnBwdSm90INS1_25CollectiveMainloopBwdSm90ILi2ELi1ELi1EN4cute5tupleIJNS5_1CILi1EEES8_S8_EEENS6_IJNS7_ILi64EEENS7_ILi80EEENS7_ILi256EEEEEENS_6half_tEfNS_4arch4Sm90ELb1ELb0ELb1ELb1ELb0ELb0ELb1ELb1ELi2ELi1ELi1ELi1ELb0EEENS1_24CollectiveEpilogueBwdGQAISD_fSG_Li256ELb1ELb0EEENS1_25SingleTileBwdLPTSchedulerILb1ELi80ELb0EEEEEEEEEvNT_6ParamsE --------------------------
	.section	.text._ZN7cutlass13device_kernelIN5flash11enable_sm90INS1_16FlashAttnBwdSm90INS1_25CollectiveMainloopBwdSm90ILi2ELi1ELi1EN4cute5tupleIJNS5_1CILi1EEES8_S8_EEENS6_IJNS7_ILi64EEENS7_ILi80EEENS7_ILi256EEEEEENS_6half_tEfNS_4arch4Sm90ELb1ELb0ELb1ELb1ELb0ELb0ELb1ELb1ELi2ELi1ELi1ELi1ELb0EEENS1_24CollectiveEpilogueBwdGQAISD_fSG_Li256ELb1ELb0EEENS1_25SingleTileBwdLPTSchedulerILb1ELi80ELb0EEEEEEEEEvNT_6ParamsE,"ax",@progbits
	.align	128
.text._ZN7cutlass13device_kernelIN5flash11enable_sm90INS1_16FlashAttnBwdSm90INS1_25CollectiveMainloopBwdSm90ILi2ELi1ELi1EN4cute5tupleIJNS5_1CILi1EEES8_S8_EEENS6_IJNS7_ILi64EEENS7_ILi80EEENS7_ILi256EEEEEENS_6half_tEfNS_4arch4Sm90ELb1ELb0ELb1ELb1ELb0ELb0ELb1ELb1ELi2ELi1ELi1ELi1ELb0EEENS1_24CollectiveEpilogueBwdGQAISD_fSG_Li256ELb1ELb0EEENS1_25SingleTileBwdLPTSchedulerILb1ELi80ELb0EEEEEEEEEvNT_6ParamsE:
        .type           _ZN7cutlass13device_kernelIN5flash11enable_sm90INS1_16FlashAttnBwdSm90INS1_25CollectiveMainloopBwdSm90ILi2ELi1ELi1EN4cute5tupleIJNS5_1CILi1EEES8_S8_EEENS6_IJNS7_ILi64EEENS7_ILi80EEENS7_ILi256EEEEEENS_6half_tEfNS_4arch4Sm90ELb1ELb0ELb1ELb1ELb0ELb0ELb1ELb1ELi2ELi1ELi1ELi1ELb0EEENS1_24CollectiveEpilogueBwdGQAISD_fSG_Li256ELb1ELb0EEENS1_25SingleTileBwdLPTSchedulerILb1ELi80ELb0EEEEEEEEEvNT_6ParamsE,@function
        .size           _ZN7cutlass13device_kernelIN5flash11enable_sm90INS1_16FlashAttnBwdSm90INS1_25CollectiveMainloopBwdSm90ILi2ELi1ELi1EN4cute5tupleIJNS5_1CILi1EEES8_S8_EEENS6_IJNS7_ILi64EEENS7_ILi80EEENS7_ILi256EEEEEENS_6half_tEfNS_4arch4Sm90ELb1ELb0ELb1ELb1ELb0ELb0ELb1ELb1ELi2ELi1ELi1ELi1ELb0EEENS1_24CollectiveEpilogueBwdGQAISD_fSG_Li256ELb1ELb0EEENS1_25SingleTileBwdLPTSchedulerILb1ELi80ELb0EEEEEEEEEvNT_6ParamsE,(.L_x_2208 - _ZN7cutlass13device_kernelIN5flash11enable_sm90INS1_16FlashAttnBwdSm90INS1_25CollectiveMainloopBwdSm90ILi2ELi1ELi1EN4cute5tupleIJNS5_1CILi1EEES8_S8_EEENS6_IJNS7_ILi64EEENS7_ILi80EEENS7_ILi256EEEEEENS_6half_tEfNS_4arch4Sm90ELb1ELb0ELb1ELb1ELb0ELb0ELb1ELb1ELi2ELi1ELi1ELi1ELb0EEENS1_24CollectiveEpilogueBwdGQAISD_fSG_Li256ELb1ELb0EEENS1_25SingleTileBwdLPTSchedulerILb1ELi80ELb0EEEEEEEEEvNT_6ParamsE)
        .other          _ZN7cutlass13device_kernelIN5flash11enable_sm90INS1_16FlashAttnBwdSm90INS1_25CollectiveMainloopBwdSm90ILi2ELi1ELi1EN4cute5tupleIJNS5_1CILi1EEES8_S8_EEENS6_IJNS7_ILi64EEENS7_ILi80EEENS7_ILi256EEEEEENS_6half_tEfNS_4arch4Sm90ELb1ELb0ELb1ELb1ELb0ELb0ELb1ELb1ELi2ELi1ELi1ELi1ELb0EEENS1_24CollectiveEpilogueBwdGQAISD_fSG_Li256ELb1ELb0EEENS1_25SingleTileBwdLPTSchedulerILb1ELi80ELb0EEEEEEEEEvNT_6ParamsE,@"STO_CUDA_ENTRY STV_DEFAULT"
_ZN7cutlass13device_kernelIN5flash11enable_sm90INS1_16FlashAttnBwdSm90INS1_25CollectiveMainloopBwdSm90ILi2ELi1ELi1EN4cute5tupleIJNS5_1CILi1EEES8_S8_EEENS6_IJNS7_ILi64EEENS7_ILi80EEENS7_ILi256EEEEEENS_6half_tEfNS_4arch4Sm90ELb1ELb0ELb1ELb1ELb0ELb0ELb1ELb1ELi2ELi1ELi1ELi1ELb0EEENS1_24CollectiveEpilogueBwdGQAISD_fSG_Li256ELb1ELb0EEENS1_25SingleTileBwdLPTSchedulerILb1ELi80ELb0EEEEEEEEEvNT_6ParamsE:
        /* <DEDUP_REMOVED lines=24> */
.L_x_987:
[----:B------:R-:W-:Y:S05]  /*0180*/  BSYNC B0 ;  /* 0x0000000000007941 */ /* 0x000fea0003800000 */
.L_x_986:
        /* <DEDUP_REMOVED lines=19> */
[----:B------:R1:W-:Y:S01]  /*02c0*/  STL [R1+0x14], R2 ;  /* 0x0000140201007387 */ /* 0x0003e20000100800 */
        /* <DEDUP_REMOVED lines=19> */
.L_x_988:
        /* <DEDUP_REMOVED lines=20> */
.L_x_989:
[----:B------:R-:W-:Y:S01]  /*0540*/  PLOP3.LUT P0, PT, PT, PT, UP0, 0x80, 0x0 ;  /* 0x000000000000781c */ /* 0x000fe20003f0f008 */
[----:B------:R-:W-:Y:S01]  /*0550*/  NOP ;  /* 0x0000000000007918 */ /* 0x000fe20000000000 */
[----:B------:R-:W-:Y:S01]  /*0560*/  BSSY B0, `(.L_x_990) ;  /* 0x0000ba5000007945 */ /* 0x000fe20003800000 */
[----:B------:R-:W-:Y:S01]  /*0570*/  LOP3.LUT R11, R21, 0x7f, RZ, 0xc0, !PT ;  /* 0x0000007f150b7812 */ /* 0x000fe200078ec0ff */
[----:B-1234-:R-:W-:Y:S09]  /*0580*/  BAR.SYNC.DEFER_BLOCKING 0x0 ;  /* 0x0000000000007b1d */ /* 0x01eff20000010000 */
[----:B------:R-:W-:Y:S05]  /*0590*/  @!P0 BRA `(.L_x_991) ;  /* 0x00000094003c8947 */ /* 0x000fea0003800000 */
.L_x_992:
        /* <DEDUP_REMOVED lines=17> */
[----:B------:R-:W1:Y:S01]  /*06b0*/  LDC R2, c[0x0][0x8e4] ;  /* 0x00023900ff027b82 */ /* 0x000e620000000800 */
[----:B------:R-:W-:Y:S01]  /*06c0*/  IMAD.U32 R3, RZ, RZ, UR4 ;  /* 0x00000004ff037e24 */ /* 0x000fe2000f8e00ff */
[----:B-1----:R-:W-:-:S13]  /*06d0*/  ISETP.NE.AND P0, PT, R2, 0x1, PT ;  /* 0x000000010200780c */ /* 0x002fda0003f05270 */
[----:B------:R-:W1:Y:S02]  /*06e0*/  @P0 LDC.64 R4, c[0x0][0x8e8] ;  /* 0x00023a00ff040b82 */ /* 0x000e640000000a00 */
[----:B-1----:R-:W-:-:S05]  /*06f0*/  @P0 IMAD.HI.U32 R0, R4, UR4, RZ ;  /* 0x0000000404000c27 */ /* 0x002fca000f8e00ff */
[----:B------:R-:W-:-:S05]  /*0700*/  @P0 SHF.R.U32.HI R3, RZ, R5, R0 ;  /* 0x00000005ff030219 */ /* 0x000fca0000011600 */
[----:B------:R1:W-:Y:S01]  /*0710*/  STL [R1+0x10], R3 ;  /* 0x0000100301007387 */ /* 0x0003e20000100800 */
[----:B------:R-:W-:Y:S01]  /*0720*/  IMAD R0, R3, R2, RZ ;  /* 0x0000000203007224 */ /* 0x000fe200078e02ff */
[----:B------:R-:W-:Y:S06]  /*0730*/  BRA `(.L_x_994) ;  /* 0x0000000000207947 */ /* 0x000fec0003800000 */
.L_x_993:
[----:B------:R-:W1:Y:S01]  /*0740*/  LDC R2, c[0x0][0x8cc] ;  /* 0x00023300ff027b82 */ /* 0x000e620000000800 */
[----:B------:R-:W-:Y:S01]  /*0750*/  IMAD.U32 R3, RZ, RZ, UR4 ;  /* 0x00000004ff037e24 */ /* 0x000fe2000f8e00ff */
[----:B-1----:R-:W-:-:S13]  /*0760*/  ISETP.NE.AND P0, PT, R2, 0x1, PT ;  /* 0x000000010200780c */ /* 0x002fda0003f05270 */
[----:B------:R-:W1:Y:S02]  /*0770*/  @P0 LDC.64 R4, c[0x0][0x8d0] ;  /* 0x00023400ff040b82 */ /* 0x000e640000000a00 */
[----:B-1----:R-:W-:-:S05]  /*0780*/  @P0 IMAD.HI.U32 R0, R4, UR4, RZ ;  /* 0x0000000404000c27 */ /* 0x002fca000f8e00ff */
[----:B------:R-:W-:-:S05]  /*0790*/  @P0 SHF.R.U32.HI R3, RZ, R5, R0 ;  /* 0x00000005ff030219 */ /* 0x000fca0000011600 */
[----:B------:R2:W-:Y:S01]  /*07a0*/  STL [R1+0x10], R3 ;  /* 0x0000100301007387 */ /* 0x0005e20000100800 */
[----:B------:R-:W-:-:S07]  /*07b0*/  IMAD R0, R3, R2, RZ ;  /* 0x0000000203007224 */ /* 0x000fce00078e02ff */
.L_x_994:
[----:B------:R-:W3:Y:S01]  /*07c0*/  LDC R2, c[0x0][0x8c0] ;  /* 0x00023000ff027b82 */ /* 0x000ee20000000800 */
[----:B------:R-:W-:Y:S01]  /*07d0*/  IADD3 R0, -R0, UR4, RZ ;  /* 0x0000000400007c10 */ /* 0x000fe2000fffe1ff */
[----:B------:R-:W-:Y:S02]  /*07e0*/  ULDC.64 UR4, c[0x0][0x900] ;  /* 0x0002400000047ab9 */ /* 0x000fe40000000a00 */
[----:B------:R-:W-:-:S04]  /*07f0*/  ISETP.NE.U32.AND P0, PT, RZ, UR4, PT ;  /* 0x00000004ff007c0c */ /* 0x000fc8000bf05070 */
[----:B------:R-:W4:Y:S01]  /*0800*/  LDC R5, c[0x0][0x8cc] ;  /* 0x00023300ff057b82 */ /* 0x000f220000000800 */
[----:B------:R-:W-:Y:S02]  /*0810*/  ISETP.NE.AND.EX P0, PT, RZ, UR5, PT, P0 ;  /* 0x00000005ff007c0c */ /* 0x000fe4000bf05300 */
[----:B---3--:R-:W-:Y:S01]  /*0820*/  ISETP.NE.AND P1, PT, R2, 0x1, PT ;  /* 0x000000010200780c */ /* 0x008fe20003f25270 */
[----:B----4-:R-:W-:-:S04]  /*0830*/  IMAD R4, R5, UR6, R0 ;  /* 0x0000000605047c24 */ /* 0x010fc8000f8e0200 */
[----:B------:R-:W-:-:S08]  /*0840*/  IMAD.MOV.U32 R5, RZ, RZ, R4 ;  /* 0x000000ffff057224 */ /* 0x000fd000078e0004 */
[----:B-12---:R-:W1:Y:S08]  /*0850*/  @P1 LDC R3, c[0x0][0x8c4] ;  /* 0x00023100ff031b82 */ /* 0x006e700000000800 */
[----:B------:R-:W2:Y:S01]  /*0860*/  @P1 LDC R7, c[0x0][0x8c8] ;  /* 0x00023200ff071b82 */ /* 0x000ea20000000800 */
[----:B-1----:R-:W-:-:S05]  /*0870*/  @P1 IMAD.HI.U32 R0, R4, R3, RZ ;  /* 0x0000000304001227 */ /* 0x002fca00078e00ff */
[----:B--2---:R-:W-:-:S05]  /*0880*/  @P1 SHF.R.U32.HI R5, RZ, R7, R0 ;  /* 0x00000007ff051219 */ /* 0x004fca0000011600 */
[----:B------:R-:W-:-:S04]  /*0890*/  IMAD.MOV R3, RZ, RZ, -R5 ;  /* 0x000000ffff037224 */ /* 0x000fc800078e0a05 */
[----:B------:R-:W-:-:S05]  /*08a0*/  IMAD R0, R2, R3, R4 ;  /* 0x0000000302007224 */ /* 0x000fca00078e0204 */
[----:B------:R1:W-:Y:S01]  /*08b0*/  STL [R1+0xc], R0 ;  /* 0x00000c0001007387 */ /* 0x0003e20000100800 */
[----:B------:R-:W-:Y:S05]  /*08c0*/  @!P0 BRA `(.L_x_995) ;  /* 0x0000000000148947 */ /* 0x000fea0003800000 */
[----:B------:R-:W2:Y:S01]  /*08d0*/  LDC.64 R2, c[0x0][0x900] ;  /* 0x00024000ff027b82 */ /* 0x000ea20000000a00 */
[----:B------:R-:W-:Y:S01]  /*08e0*/  ULDC.64 UR4, c[0x0][0x208] ;  /* 0x0000820000047ab9 */ /* 0x000fe20000000a00 */
[----:B--2---:R-:W-:-:S05]  /*08f0*/  IMAD.WIDE R2, R5, 0x4, R2 ;  /* 0x0000000405027825 */ /* 0x004fca00078e0202 */
[----:B-1----:R2:W5:Y:S01]  /*0900*/  LDG.E R0, desc[UR4][R2.64] ;  /* 0x0000000402007981 */ /* 0x002562000c1e1900 */
[----:B------:R-:W-:Y:S05]  /*0910*/  BRA `(.L_x_996) ;  /* 0x0000000000307947 */ /* 0x000fea0003800000 */
.L_x_995:
[----:B------:R-:W-:Y:S02]  /*0920*/  ULDC.64 UR4, c[0x0][0x8f8] ;  /* 0x00023e0000047ab9 */ /* 0x000fe40000000a00 */
[----:B------:R-:W-:-:S04]  /*0930*/  ISETP.NE.U32.AND P0, PT, RZ, UR4, PT ;  /* 0x00000004ff007c0c */ /* 0x000fc8000bf05070 */
[----:B------:R-:W-:-:S13]  /*0940*/  ISETP.NE.AND.EX P0, PT, RZ, UR5, PT, P0 ;  /* 0x00000005ff007c0c */ /* 0x000fda000bf05300 */
[----:B------:R-:W-:Y:S05]  /*0950*/  @!P0 BRA `(.L_x_997) ;  /* 0x00000000001c8947 */ /* 0x000fea0003800000 */
[----:B------:R-:W2:Y:S01]  /*0960*/  LDC.64 R2, c[0x0][0x8f8] ;  /* 0x00023e00ff027b82 */ /* 0x000ea20000000a00 */
[----:B------:R-:W-:Y:S01]  /*0970*/  ULDC.64 UR4, c[0x0][0x208] ;  /* 0x0000820000047ab9 */ /* 0x000fe20000000a00 */
[----:B--2---:R-:W-:-:S05]  /*0980*/  IMAD.WIDE R2, R5, 0x4, R2 ;  /* 0x0000000405027825 */ /* 0x004fca00078e0202 */
[----:B-1----:R-:W2:Y:S04]  /*0990*/  LDG.E R0, desc[UR4][R2.64] ;  /* 0x0000000402007981 */ /* 0x002ea8000c1e1900 */
[----:B------:R-:W2:Y:S02]  /*09a0*/  LDG.E R7, desc[UR4][R2.64+0x4] ;  /* 0x0000040402077981 */ /* 0x000ea4000c1e1900 */
[----:B--2---:R-:W-:Y:S01]  /*09b0*/  IMAD.IADD R0, R7, 0x1, -R0 ;  /* 0x0000000107007824 */ /* 0x004fe200078e0a00 */
[----:B------:R-:W-:Y:S06]  /*09c0*/  BRA `(.L_x_996) ;  /* 0x0000000000047947 */ /* 0x000fec0003800000 */
.L_x_997:
[----:B-1----:R-:W1:Y:S02]  /*09d0*/  LDC R0, c[0x0][0x8f4] ;  /* 0x00023d00ff007b82 */ /* 0x002e640000000800 */
.L_x_996:
[----:B------:R-:W3:Y:S01]  /*09e0*/  LDL R10, [R1+0x10] ;  /* 0x00001000010a7983 */ /* 0x000ee20000100800 */
[----:B-1---5:R-:W-:-:S04]  /*09f0*/  VIADD R0, R0, 0x4f ;  /* 0x0000004f00007836 */ /* 0x022fc80000000000 */
[----:B------:R-:W-:-:S05]  /*0a00*/  IMAD.HI R0, R0, 0x66666667, RZ ;  /* 0x6666666700007827 */ /* 0x000fca00078e02ff */
[----:B--2---:R-:W-:-:S04]  /*0a10*/  SHF.R.U32.HI R3, RZ, 0x1f, R0 ;  /* 0x0000001fff037819 */ /* 0x004fc80000011600 */
[----:B------:R-:W-:-:S04]  /*0a20*/  LEA.HI.SX32 R3, R0, R3, 0x1b ;  /* 0x0000000300037211 */ /* 0x000fc800078fdaff */
[----:B---3--:R-:W-:-:S04]  /*0a30*/  ISETP.GE.AND P0, PT, R10, R3, PT ;  /* 0x000000030a00720c */ /* 0x008fc80003f06270 */
[----:B------:R-:W-:-:S04]  /*0a40*/  SEL R12, R5, 0xffffffff, !P0 ;  /* 0xffffffff050c7807 */ /* 0x000fc80004000000 */
[----:B------:R-:W-:Y:S01]  /*0a50*/  ISETP.GE.AND P0, PT, R12, RZ, PT ;  /* 0x000000ff0c00720c */ /* 0x000fe20003f06270 */
[----:B------:R1:W-:-:S12]  /*0a60*/  STL [R1+0x8], R12 ;  /* 0x0000080c01007387 */ /* 0x0003d80000100800 */
[----:B-1----:R-:W-:Y:S05]  /*0a70*/  @!P0 BRA `(.L_x_998) ;  /* 0x000000b4004c8947 */ /* 0x002fea0003800000 */
        /* <DEDUP_REMOVED lines=11> */
[----:B------:R-:W3:Y:S08]  /*0b30*/  @P0 LDC.64 R4, c[0x0][0x780] ;  /* 0x0001e000ff040b82 */ /* 0x000ef00000000a00 */
[----:B------:R-:W4:Y:S01]  /*0b40*/  LDC R9, c[0x0][0x290] ;  /* 0x0000a400ff097b82 */ /* 0x000f220000000800 */
[----:B---3--:R-:W-:-:S05]  /*0b50*/  @P0 IMAD.WIDE R4, R12, 0x4, R4 ;  /* 0x000000040c040825 */ /* 0x008fca00078e0204 */
[----:B-1----:R1:W5:Y:S01]  /*0b60*/  @P0 LDG.E R0, desc[UR4][R4.64] ;  /* 0x0000000404000981 */ /* 0x002362000c1e1900 */
[----:B------:R-:W-:Y:S02]  /*0b70*/  ULDC.64 UR4, c[0x0][0x788] ;  /* 0x0001e20000047ab9 */ /* 0x000fe40000000a00 */
[----:B------:R-:W-:-:S04]  /*0b80*/  ISETP.NE.U32.AND P2, PT, RZ, UR4, PT ;  /* 0x00000004ff007c0c */ /* 0x000fc8000bf45070 */
[----:B------:R-:W-:Y:S01]  /*0b90*/  ISETP.NE.AND.EX P2, PT, RZ, UR5, PT, P2 ;  /* 0x00000005ff007c0c */ /* 0x000fe2000bf45320 */
[----:B--2---:R-:W-:-:S05]  /*0ba0*/  @P1 IMAD R2, R12, 0x40, R2 ;  /* 0x000000400c021824 */ /* 0x004fca00078e0202 */
[----:B------:R-:W-:-:S04]  /*0bb0*/  @P1 SHF.R.S32.HI R3, RZ, 0x1f, R2 ;  /* 0x0000001fff031819 */ /* 0x000fc80000011402 */
[----:B------:R-:W-:-:S05]  /*0bc0*/  @P1 LEA.HI R3, R3, R2, RZ, 0x6 ;  /* 0x0000000203031211 */ /* 0x000fca00078f30ff */
[----:B------:R-:W-:-:S05]  /*0bd0*/  @P1 IMAD.SHL.U32 R3, R3, 0x100, RZ ;  /* 0x0000010003031824 */ /* 0x000fca00078e00ff */
[----:B------:R-:W-:Y:S02]  /*0be0*/  @P1 LOP3.LUT R8, R3, 0xffffc000, RZ, 0xc0, !PT ;  /* 0xffffc00003081812 */ /* 0x000fe400078ec0ff */
[----:B------:R-:W-:Y:S02]  /*0bf0*/  CS2R R2, SRZ ;  /* 0x0000000000027805 */ /* 0x000fe4000001ff00 */
[----:B-1----:R-:W-:Y:S01]  /*0c00*/  @P1 SHF.R.S32.HI R5, RZ, 0x1f, R8 ;  /* 0x0000001fff051819 */ /* 0x002fe20000011408 */
[----:B----4-:R-:W-:Y:S06]  /*0c10*/  @P0 BRA `(.L_x_999) ;  /* 0x0000000000140947 */ /* 0x010fec0003800000 */
[----:B------:R-:W-:Y:S05]  /*0c20*/  @!P1 BRA `(.L_x_999) ;  /* 0x0000000000109947 */ /* 0x000fea0003800000 */
[----:B------:R-:W-:Y:S02]  /*0c30*/  ULDC.64 UR4, c[0x0][0x208] ;  /* 0x0000820000047ab9 */ /* 0x000fe40000000a00 */
[----:B------:R-:W2:Y:S04]  /*0c40*/  LDG.E R11, desc[UR4][R6.64] ;  /* 0x00000004060b7981 */ /* 0x000ea8000c1e1900 */
[----:B-----5:R-:W2:Y:S02]  /*0c50*/  LDG.E R0, desc[UR4][R6.64+0x4] ;  /* 0x0000040406007981 */ /* 0x020ea4000c1e1900 */
[----:B--2---:R-:W-:-:S07]  /*0c60*/  IMAD.IADD R0, R0, 0x1, -R11 ;  /* 0x0000000100007824 */ /* 0x004fce00078e0a0b */
.L_x_999:
        /* <DEDUP_REMOVED lines=8> */
.L_x_1000:
        /* <DEDUP_REMOVED lines=10> */
.L_x_1001:
[----:B-1---5:R-:W-:Y:S01]  /*0d90*/  IMAD.IADD R4, R0, 0x1, -R9 ;  /* 0x0000000100047824 */ /* 0x022fe200078e0a09 */
[----:B------:R-:W-:Y:S01]  /*0da0*/  ULDC UR4, c[0x0][0x74c] ;  /* 0x0001d30000047ab9 */ /* 0x000fe20000000800 */
[----:B------:R-:W-:Y:S02]  /*0db0*/  PLOP3.LUT P0, PT, PT, PT, PT, 0x80, 0x0 ;  /* 0x000000000000781c */ /* 0x000fe40003f0f070 */
[----:B------:R-:W-:Y:S01]  /*0dc0*/  CS2R R136, SRZ ;  /* 0x0000000000887805 */ /* 0x000fe2000001ff00 */
[----:B------:R-:W-:Y:S01]  /*0dd0*/  IMAD R5, R10, 0x50, R4 ;  /* 0x000000500a057824 */ /* 0x000fe200078e0204 */
[----:B------:R-:W-:Y:S01]  /*0de0*/  CS2R R138, SRZ ;  /* 0x00000000008a7805 */ /* 0x000fe2000001ff00 */
[----:B------:R-:W-:Y:S01]  /*0df0*/  VIADD R4, R0, 0x3f ;  /* 0x0000003f00047836 */ /* 0x000fe20000000000 */
[----:B------:R-:W-:Y:S01]  /*0e00*/  CS2R R140, SRZ ;  /* 0x00000000008c7805 */ /* 0x000fe2000001ff00 */
[----:B------:R-:W-:Y:S01]  /*0e10*/  VIADD R6, R5, -UR4 ;  /* 0x8000000405067c36 */ /* 0x000fe20008000000 */
[----:B------:R-:W-:-:S02]  /*0e20*/  CS2R R142, SRZ ;  /* 0x00000000008e7805 */ /* 0x000fc4000001ff00 */
[----:B------:R-:W-:Y:S02]  /*0e30*/  CS2R R176, SRZ ;  /* 0x0000000000b07805 */ /* 0x000fe4000001ff00 */
[----:B------:R-:W-:Y:S02]  /*0e40*/  SHF.R.S32.HI R5, RZ, 0x1f, R4 ;  /* 0x0000001fff057819 */ /* 0x000fe40000011404 */
[----:B------:R-:W-:Y:S02]  /*0e50*/  CS2R R178, SRZ ;  /* 0x0000000000b27805 */ /* 0x000fe4000001ff00 */
[----:B------:R-:W-:Y:S02]  /*0e60*/  SHF.R.S32.HI R7, RZ, 0x1f, R6 ;  /* 0x0000001fff077819 */ /* 0x000fe40000011406 */
[----:B------:R-:W-:Y:S02]  /*0e70*/  CS2R R180, SRZ ;  /* 0x0000000000b47805 */ /* 0x000fe4000001ff00 */
[----:B------:R-:W-:-:S02]  /*0e80*/  LEA.HI R5, R5, R4, RZ, 0x6 ;  /* 0x0000000405057211 */ /* 0x000fc400078f30ff */
[----:B------:R-:W-:Y:S02]  /*0e90*/  CS2R R182, SRZ ;  /* 0x0000000000b67805 */ /* 0x000fe4000001ff00 */
[----:B------:R-:W-:Y:S02]  /*0ea0*/  LEA.HI R7, R7, R6, RZ, 0x6 ;  /* 0x0000000607077211 */ /* 0x000fe400078f30ff */
[----:B------:R-:W-:Y:S02]  /*0eb0*/  CS2R R144, SRZ ;  /* 0x0000000000907805 */ /* 0x000fe4000001ff00 */
[----:B------:R-:W-:Y:S02]  /*0ec0*/  SHF.R.S32.HI R237, RZ, 0x6, R5 ;  /* 0x00000006ffed7819 */ /* 0x000fe40000011405 */
[----:B------:R-:W-:Y:S02]  /*0ed0*/  CS2R R146, SRZ ;  /* 0x0000000000927805 */ /* 0x000fe4000001ff00 */
[----:B------:R-:W-:-:S02]  /*0ee0*/  SHF.R.S32.HI R7, RZ, 0x6, R7 ;  /* 0x00000006ff077819 */ /* 0x000fc40000011407 */
[----:B------:R-:W-:Y:S02]  /*0ef0*/  CS2R R148, SRZ ;  /* 0x0000000000947805 */ /* 0x000fe4000001ff00 */
[----:B------:R-:W-:Y:S02]  /*0f00*/  CS2R R150, SRZ ;  /* 0x0000000000967805 */ /* 0x000fe4000001ff00 */
[----:B------:R-:W-:Y:S02]  /*0f10*/  CS2R R184, SRZ ;  /* 0x0000000000b87805 */ /* 0x000fe4000001ff00 */
[----:B------:R-:W-:Y:S02]  /*0f20*/  VIMNMX R6, RZ, R7, !PT ;  /* 0x00000007ff067248 */ /* 0x000fe40007fe0100 */
[----:B------:R-:W-:Y:S02]  /*0f30*/  CS2R R186, SRZ ;  /* 0x0000000000ba7805 */ /* 0x000fe4000001ff00 */
[----:B------:R-:W-:-:S02]  /*0f40*/  CS2R R188, SRZ ;  /* 0x0000000000bc7805 */ /* 0x000fc4000001ff00 */
[----:B------:R-:W-:Y:S02]  /*0f50*/  CS2R R190, SRZ ;  /* 0x0000000000be7805 */ /* 0x000fe4000001ff00 */
[----:B------:R-:W-:Y:S02]  /*0f60*/  ISETP.GT.AND P2, PT, R237, R6, PT ;  /* 0x00000006ed00720c */ /* 0x000fe40003f44270 */
        /* <DEDUP_REMOVED lines=63> */
[----:B------:R-:W-:Y:S01]  /*1360*/  CS2R R134, SRZ ;  /* 0x0000000000867805 */ /* 0x000fe2000001ff00 */
[----:B------:R-:W-:Y:S06]  /*1370*/  @!P2 BRA `(.L_x_1002) ;  /* 0x0000007c0064a947 */ /* 0x000fec0003800000 */
[----:B------:R-:W1:Y:S01]  /*1380*/  S2R R8, SR_CgaCtaId ;  /* 0x0000000000087919 */ /* 0x000e620000008800 */
[----:B------:R-:W-:Y:S01]  /*1390*/  VIADD R21, R21, 0xffffff80 ;  /* 0xffffff8015157836 */ /* 0x000fe20000000000 */
[----:B------:R-:W-:Y:S02]  /*13a0*/  MOV R17, 0x400 ;  /* 0x0000040000117802 */ /* 0x000fe40000000f00 */
[----:B------:R-:W-:Y:S02]  /*13b0*/  SHF.L.U32 R16, RZ, 0x1f, RZ ;  /* 0x0000001fff107819 */ /* 0x000fe400000006ff */
[----:B------:R-:W-:-:S04]  /*13c0*/  SHF.R.S32.HI R4, RZ, 0x1f, R21 ;  /* 0x0000001fff047819 */ /* 0x000fc80000011415 */
[CC--:B------:R-:W-:Y:S02]  /*13d0*/  LEA.HI R5, R4.reuse, R21.reuse, RZ, 0x7 ;  /* 0x0000001504057211 */ /* 0x0c0fe400078f38ff */
[CC--:B------:R-:W-:Y:S02]  /*13e0*/  LEA.HI R10, R4.reuse, R21.reuse, RZ, 0x5 ;  /* 0x00000015040a7211 */ /* 0x0c0fe400078f28ff */
[----:B------:R-:W-:Y:S02]  /*13f0*/  SHF.R.S32.HI R7, RZ, 0x7, R5 ;  /* 0x00000007ff077819 */ /* 0x000fe40000011405 */
[----:B------:R-:W-:Y:S02]  /*1400*/  LEA.HI R13, R4, R21, RZ, 0x4 ;  /* 0x00000015040d7211 */ /* 0x000fe400078f20ff */
[--C-:B------:R-:W-:Y:S02]  /*1410*/  SHF.R.S32.HI R12, RZ, 0x5, R10.reuse ;  /* 0x00000005ff0c7819 */ /* 0x100fe4000001140a */
[----:B------:R-:W-:-:S02]  /*1420*/  SHF.R.S32.HI R11, RZ, 0x1f, R10 ;  /* 0x0000001fff0b7819 */ /* 0x000fc4000001140a */
[----:B------:R-:W-:Y:S02]  /*1430*/  LOP3.LUT R4, R5, 0xffffff80, RZ, 0xc0, !PT ;  /* 0xffffff8005047812 */ /* 0x000fe400078ec0ff */
[----:B------:R-:W-:Y:S02]  /*1440*/  LEA.HI R11, R11, R12, RZ, 0x2 ;  /* 0x0000000c0b0b7211 */ /* 0x000fe400078f10ff */
[----:B------:R-:W-:Y:S01]  /*1450*/  LOP3.LUT R14, R13, 0xffffff0, RZ, 0xc0, !PT ;  /* 0x0ffffff00d0e7812 */ /* 0x000fe200078ec0ff */
[----:B------:R-:W-:Y:S01]  /*1460*/  IMAD.IADD R10, R21, 0x1, -R4 ;  /* 0x00000001150a7824 */ /* 0x000fe200078e0a04 */
[----:B------:R-:W-:Y:S02]  /*1470*/  LOP3.LUT R13, R11, 0xfffffc, RZ, 0xc0, !PT ;  /* 0x00fffffc0b0d7812 */ /* 0x000fe400078ec0ff */
[----:B------:R-:W-:Y:S01]  /*1480*/  LEA.HI R15, R7, R7, RZ, 0x1 ;  /* 0x00000007070f7211 */ /* 0x000fe200078f08ff */
[----:B------:R-:W-:Y:S01]  /*1490*/  IMAD.IADD R14, R21, 0x1, -R14 ;  /* 0x00000001150e7824 */ /* 0x000fe200078e0a0e */
[----:B-1----:R-:W-:Y:S01]  /*14a0*/  LEA R17, R8, R17, 0x18 ;  /* 0x0000001108117211 */ /* 0x002fe200078ec0ff */
[----:B------:R-:W-:Y:S01]  /*14b0*/  IMAD.IADD R13, R12, 0x1, -R13 ;  /* 0x000000010c0d7824 */ /* 0x000fe200078e0a0d */
[----:B------:R-:W1:Y:S01]  /*14c0*/  SHFL.IDX PT, R8, R7, RZ, 0x1f ;  /* 0x00001fff07087589 */ /* 0x000e6200000e0000 */
[----:B------:R-:W-:Y:S01]  /*14d0*/  SHF.R.S32.HI R11, RZ, 0x1f, R10 ;  /* 0x0000001fff0b7819 */ /* 0x000fe2000001140a */
[----:B------:R-:W2:Y:S01]  /*14e0*/  SYNCS.PHASECHK.TRANS64.TRYWAIT P0, [R17+URZ+0x31800], R16 ;  /* 0x03180010110075a7 */ /* 0x000ea2000800017f */
[----:B------:R-:W-:Y:S01]  /*14f0*/  LOP3.LUT R12, R15, 0x1ffffffe, RZ, 0xc0, !PT ;  /* 0x1ffffffe0f0c7812 */ /* 0x000fe200078ec0ff */
[----:B------:R-:W-:-:S02]  /*1500*/  IMAD R14, R7, 0x40, R14 ;  /* 0x00000040070e7824 */ /* 0x000fc400078e020e */
[C---:B------:R-:W-:Y:S02]  /*1510*/  IMAD R15, R7.reuse, 0x800, R10 ;  /* 0x00000800070f7824 */ /* 0x040fe400078e020a */
[----:B------:R-:W-:Y:S01]  /*1520*/  IMAD.IADD R12, R7, 0x1, -R12 ;  /* 0x00000001070c7824 */ /* 0x000fe200078e0a0c */
[----:B-1----:R-:W-:-:S04]  /*1530*/  LEA.HI R4, R8, R8, RZ, 0x1 ;  /* 0x0000000808047211 */ /* 0x002fc800078f08ff */
[----:B------:R-:W-:-:S05]  /*1540*/  LOP3.LUT R5, R4, 0xfffffffe, RZ, 0xc0, !PT ;  /* 0xfffffffe04057812 */ /* 0x000fca00078ec0ff */
[----:B------:R-:W-:Y:S01]  /*1550*/  IMAD.IADD R4, R8, 0x1, -R5 ;  /* 0x0000000108047824 */ /* 0x000fe200078e0a05 */
[----:B------:R-:W-:-:S04]  /*1560*/  LEA.HI R5, R11, R10, RZ, 0x2 ;  /* 0x0000000a0b057211 */ /* 0x000fc800078f10ff */
[--C-:B------:R-:W-:Y:S02]  /*1570*/  SHF.R.S32.HI R7, RZ, 0x2, R5.reuse ;  /* 0x00000002ff077819 */ /* 0x100fe40000011405 */
[----:B------:R-:W-:Y:S01]  /*1580*/  SHF.R.S32.HI R8, RZ, 0x1f, R5 ;  /* 0x0000001fff087819 */ /* 0x000fe20000011405 */
[----:B--2---:R-:W-:Y:S06]  /*1590*/  @P0 BRA `(.L_x_1003) ;  /* 0x0000000000080947 */ /* 0x004fec0003800000 */
[----:B------:R-:W1:Y:S02]  /*15a0*/  SYNCS.PHASECHK.TRANS64.TRYWAIT P0, [R17+URZ+0x31800], R16 ;  /* 0x03180010110075a7 */ /* 0x000e64000800017f */
[----:B-1----:R-:W-:Y:S05]  /*15b0*/  @!P0 BRA `(.L_x_1004) ;  /* 0x000000a800848947 */ /* 0x002fea0003800000 */
.L_x_1003:
[----:B------:R-:W2:Y:S04]  /*15c0*/  LDL R20, [R1+0xc] ;  /* 0x00000c0001147983 */ /* 0x000ea80000100800 */
[----:B------:R-:W3:Y:S04]  /*15d0*/  LDL R19, [R1+0x8] ;  /* 0x0000080001137983 */ /* 0x000ee80000100800 */
[----:B------:R-:W4:Y:S04]  /*15e0*/  LDL R18, [R1+0x14] ;  /* 0x0000140001127983 */ /* 0x000f280000100800 */
[----:B------:R-:W5:Y:S01]  /*15f0*/  LDL R21, [R1+0x10] ;  /* 0x0000100001157983 */ /* 0x000f620000100800 */
[----:B------:R-:W-:Y:S01]  /*1600*/  LEA.HI R8, R8, R7, RZ, 0x3 ;  /* 0x0000000708087211 */ /* 0x000fe200078f18ff */
[----:B------:R-:W-:Y:S01]  /*1610*/  IMAD R14, R13, 0x10, R14 ;  /* 0x000000100d0e7824 */ /* 0x000fe200078e020e */
[----:B------:R-:W-:Y:S01]  /*1620*/  LOP3.LUT R5, R5, 0x7ffffffc, RZ, 0xc0, !PT ;  /* 0x7ffffffc05057812 */ /* 0x000fe200078ec0ff */
[----:B------:R-:W-:Y:S01]  /*1630*/  ULDC.64 UR4, c[0x0][0x2d8] ;  /* 0x0000b60000047ab9 */ /* 0x000fe20000000a00 */
[----:B------:R-:W-:Y:S01]  /*1640*/  LOP3.LUT R8, R8, 0xfffffff8, RZ, 0xc0, !PT ;  /* 0xfffffff808087812 */ /* 0x000fe200078ec0ff */
[----:B------:R-:W-:Y:S01]  /*1650*/  IMAD.SHL.U32 R13, R15, 0x4, RZ ;  /* 0x000000040f0d7824 */ /* 0x000fe200078e00ff */
[----:B------:R-:W-:Y:S01]  /*1660*/  LEA.HI R11, R11, R10, RZ, 0x5 ;  /* 0x0000000a0b0b7211 */ /* 0x000fe200078f28ff */
[----:B------:R-:W-:Y:S01]  /*1670*/  IMAD.IADD R5, R10, 0x1, -R5 ;  /* 0x000000010a057824 */ /* 0x000fe200078e0a05 */
[----:B------:R-:W-:Y:S01]  /*1680*/  CS2R R214, SRZ ;  /* 0x0000000000d67805 */ /* 0x000fe2000001ff00 */
[----:B------:R-:W-:Y:S01]  /*1690*/  IMAD.IADD R8, R7, 0x1, -R8 ;  /* 0x0000000107087824 */ /* 0x000fe200078e0a08 */
[----:B------:R-:W-:Y:S01]  /*16a0*/  IADD3 R2, P0, R13, R2, RZ ;  /* 0x000000020d027210 */ /* 0x000fe20007f1e0ff */
[----:B------:R-:W-:Y:S01]  /*16b0*/  IMAD R12, R12, 0x4, R5 ;  /* 0x000000040c0c7824 */ /* 0x000fe200078e0205 */
[----:B------:R-:W-:-:S02]  /*16c0*/  SHF.R.S32.HI R11, RZ, 0x5, R11 ;  /* 0x00000005ff0b7819 */ /* 0x000fc4000001140b */
[----:B------:R-:W-:Y:S02]  /*16d0*/  CS2R R212, SRZ ;  /* 0x0000000000d47805 */ /* 0x000fe4000001ff00 */
[----:B------:R-:W-:Y:S01]  /*16e0*/  LEA.HI.X.SX32 R3, R13, R3, 0x1, P0 ;  /* 0x000000030d037211 */ /* 0x000fe200000f0eff */
[----:B------:R-:W-:Y:S01]  /*16f0*/  IMAD.SHL.U32 R228, R12, 0x2, RZ ;  /* 0x000000020ce47824 */ /* 0x000fe200078e00ff */
        /* <DEDUP_REMOVED lines=78> */
[----:B------:R-:W-:Y:S01]  /*1be0*/  ULDC UR61, c[0x0][0x75c] ;  /* 0x0001d700003d7ab9 */ /* 0x000fe20000000800 */
[----:B------:R-:W-:Y:S01]  /*1bf0*/  UMOV UR60, URZ ;  /* 0x0000003f003c7c82 */ /* 0x000fe20008000000 */
[----:B--2---:R-:W-:-:S05]  /*1c00*/  SHF.R.S32.HI R7, RZ, 0x1f, R20 ;  /* 0x0000001fff077819 */ /* 0x004fca0000011414 */
[----:B------:R-:W-:Y:S01]  /*1c10*/  IMAD R5, R7, UR4, RZ ;  /* 0x0000000407057c24 */ /* 0x000fe2000f8e02ff */
[----:B---3--:R-:W-:Y:S02]  /*1c20*/  SHF.R.S32.HI R7, RZ, 0x1f, R19 ;  /* 0x0000001fff077819 */ /* 0x008fe40000011413 */
[----:B----4-:R-:W-:Y:S01]  /*1c30*/  R2UR UR6, R18 ;  /* 0x00000000120672ca */ /* 0x010fe200000e0000 */
[----:B------:R-:W-:Y:S01]  /*1c40*/  IMAD R18, R11, 0x10, R8 ;  /* 0x000000100b127824 */ /* 0x000fe200078e0208 */
[----:B------:R-:W-:Y:S01]  /*1c50*/  SEL R7, R7, RZ, !P1 ;  /* 0x000000ff07077207 */ /* 0x000fe20004800000 */
[----:B-----5:R-:W-:Y:S02]  /*1c60*/  IMAD R9, R21, -0x50, R9 ;  /* 0xffffffb015097824 */ /* 0x020fe400078e0209 */
[----:B------:R-:W-:Y:S01]  /*1c70*/  IMAD.WIDE.U32 R2, R20, UR4, R2 ;  /* 0x0000000414027c25 */ /* 0x000fe2000f8e0002 */
[----:B------:R-:W-:-:S03]  /*1c80*/  SEL R231, R19, RZ, !P1 ;  /* 0x000000ff13e77207 */ /* 0x000fc60004800000 */
[----:B------:R-:W-:Y:S01]  /*1c90*/  IMAD R11, R20, UR5, R5 ;  /* 0x00000005140b7c24 */ /* 0x000fe2000f8e0205 */
[----:B------:R-:W-:Y:S01]  /*1ca0*/  IADD3 R5, -R0, 0x1, R9 ;  /* 0x0000000100057810 */ /* 0x000fe20007ffe109 */
[----:B------:R-:W-:Y:S02]  /*1cb0*/  ULDC.64 UR4, c[0x0][0x2e0] ;  /* 0x0000b80000047ab9 */ /* 0x000fe40000000a00 */
[----:B------:R-:W-:Y:S02]  /*1cc0*/  IMAD R0, R7, UR4, RZ ;  /* 0x0000000407007c24 */ /* 0x000fe4000f8e02ff */
[----:B------:R-:W-:Y:S02]  /*1cd0*/  IMAD.IADD R3, R3, 0x1, R11 ;  /* 0x0000000103037824 */ /* 0x000fe400078e020b */
[--C-:B------:R-:W-:Y:S02]  /*1ce0*/  IMAD.IADD R229, R9, 0x1, -R228.reuse ;  /* 0x0000000109e57824 */ /* 0x100fe400078e0ae4 */
[----:B------:R-:W-:-:S02]  /*1cf0*/  IMAD.IADD R228, R5, 0x1, -R228 ;  /* 0x0000000105e47824 */ /* 0x000fc400078e0ae4 */
[C---:B------:R-:W-:Y:S02]  /*1d00*/  IMAD R5, R231.reuse, UR5, R0 ;  /* 0x00000005e7057c24 */ /* 0x040fe4000f8e0200 */
[----:B------:R-:W-:Y:S01]  /*1d10*/  IMAD.WIDE.U32 R230, R231, UR4, R2 ;  /* 0x00000004e7e67c25 */ /* 0x000fe2000f8e0002 */
[----:B------:R-:W-:-:S03]  /*1d20*/  ULOP3.LUT UR4, UR6, 0x1, URZ, 0xfc, !UPT ;  /* 0x0000000106047892 */ /* 0x000fc6000f8efc3f */
[----:B------:R-:W-:-:S03]  /*1d30*/  IMAD.IADD R5, R231, 0x1, R5 ;  /* 0x00000001e7057824 */ /* 0x000fc600078e0205 */
[----:B------:R-:W-:-:S05]  /*1d40*/  IMAD.U32 R0, RZ, RZ, UR4 ;  /* 0x00000004ff007e24 */ /* 0x000fca000f8e00ff */
[----:B------:R2:W-:Y:S04]  /*1d50*/  STL [R1+0x4], R0 ;  /* 0x0000040001007387 */ /* 0x0005e80000100800 */
[----:B------:R3:W-:Y:S01]  /*1d60*/  STL [R1], R5 ;  /* 0x0000000501007387 */ /* 0x0007e20000100800 */
[----:B------:R-:W-:Y:S02]  /*1d70*/  IMAD.MOV.U32 R3, RZ, RZ, R6 ;  /* 0x000000ffff037224 */ /* 0x000fe400078e0006 */
[----:B--2---:R-:W-:Y:S02]  /*1d80*/  IMAD.SHL.U32 R0, R14, 0x8, RZ ;  /* 0x000000080e007824 */ /* 0x004fe400078e00ff */
[----:B------:R-:W-:Y:S02]  /*1d90*/  IMAD.MOV.U32 R19, RZ, RZ, RZ ;  /* 0x000000ffff137224 */ /* 0x000fe400078e00ff */
[----:B------:R-:W-:-:S02]  /*1da0*/  IMAD.MOV.U32 R2, RZ, RZ, RZ ;  /* 0x000000ffff027224 */ /* 0x000fc400078e00ff */
[----:B---3--:R-:W-:-:S07]  /*1db0*/  IMAD R0, R0, 0x2, R17 ;  /* 0x0000000200007824 */ /* 0x008fce00078e0211 */
.L_x_1015:
[----:B--2---:R-:W2:Y:S02]  /*1dc0*/  LDL R5, [R1+0x4] ;  /* 0x0000040001057983 */ /* 0x004ea40000100800 */
[----:B--2---:R-:W-:-:S13]  /*1dd0*/  R2UR UR4, R5 ;  /* 0x00000000050472ca */ /* 0x004fda00000e0000 */
[----:B------:R-:W-:-:S06]  /*1de0*/  UISETP.NE.AND UP0, UPT, UR4, 0x3, UPT ;  /* 0x000000030400788c */ /* 0x000fcc000bf05270 */
[----:B------:R-:W-:-:S13]  /*1df0*/  PLOP3.LUT P0, PT, PT, PT, UP0, 0x80, 0x0 ;  /* 0x000000000000781c */ /* 0x000fda0003f0f008 */
[----:B------:R-:W-:Y:S05]  /*1e00*/  @!P0 BRA `(.L_x_1005) ;  /* 0x0000000000048947 */ /* 0x000fea0003800000 */
[----:B------:R-:W-:Y:S01]  /*1e10*/  BPT.TRAP 0x1 ;  /* 0x000000040000795c */ /* 0x000fe20000300000 */
.L_x_1005:
[----:B-1----:R-:W-:Y:S01]  /*1e20*/  IMAD R16, R2, 0x8, R17 ;  /* 0x0000000802107824 */ /* 0x002fe200078e0211 */
[----:B------:R-:W-:-:S04]  /*1e30*/  SHF.L.U32 R9, R19, 0x1f, RZ ;  /* 0x0000001f13097819 */ /* 0x000fc800000006ff */
[----:B------:R1:W2:Y:S01]  /*1e40*/  SYNCS.PHASECHK.TRANS64.TRYWAIT P1, [R16+URZ+0x31810], R9 ;  /* 0x03181009100075a7 */ /* 0x0002a2000802017f */
[----:B------:R-:W-:Y:S05]  /*1e50*/  @!P0 BRA `(.L_x_1006) ;  /* 0x0000000000048947 */ /* 0x000fea0003800000 */
[----:B------:R-:W-:Y:S01]  /*1e60*/  BPT.TRAP 0x1 ;  /* 0x000000040000795c */ /* 0x000fe20000300000 */
.L_x_1006:
        /* <DEDUP_REMOVED lines=11> */
.L_x_1007:
        /* <DEDUP_REMOVED lines=438> */
.L_x_1009:
[----:B------:R-:W-:-:S05]  /*3a80*/  IMAD.U32 R10, RZ, RZ, UR60 ;  /* 0x0000003cff0a7e24 */ /* 0x000fca000f8e00ff */
[----:B------:R-:W-:-:S04]  /*3a90*/  SHF.L.U32 R10, R10, 0x1f, RZ ;  /* 0x0000001f0a0a7819 */ /* 0x000fc800000006ff */
[----:B------:R1:W4:Y:S01]  /*3aa0*/  SYNCS.PHASECHK.TRANS64.TRYWAIT P1, [R17+URZ+0x31830], R10 ;  /* 0x0318300a110075a7 */ /* 0x000322000802017f */
[----:B------:R-:W-:Y:S05]  /*3ab0*/  @!P0 BRA `(.L_x_1010) ;  /* 0x0000000000048947 */ /* 0x000fea0003800000 */
[----:B------:R-:W-:Y:S01]  /*3ac0*/  BPT.TRAP 0x1 ;  /* 0x000000040000795c */ /* 0x000fe20000300000 */
.L_x_1010:
        /* <DEDUP_REMOVED lines=11> */
.L_x_1011:
        /* <DEDUP_REMOVED lines=437> */
[----:B------:R-:W-:Y:S02]  /*56d0*/  IMAD R29, R3, 0x40, R18 ;  /* 0x00000040031d7824 */ /* 0x000fe400078e0212 */
[----:B------:R-:W-:Y:S01]  /*56e0*/  FMUL.FTZ R11, R27, UR61 ;  /* 0x0000003d1b0b7c20 */ /* 0x000fe20008410000 */
[----:B------:R-:W1:Y:S01]  /*56f0*/  MUFU.TANH R8, R8 ;  /* 0x0000000800087308 */ /* 0x000e620000002400 */
[----:B------:R-:W-:Y:S01]  /*5700*/  FMUL.FTZ R20, R32, UR61 ;  /* 0x0000003d20147c20 */ /* 0x000fe20008410000 */
[----:B------:R-:W-:Y:S01]  /*5710*/  FMUL.FTZ R21, R33, UR61 ;  /* 0x0000003d21157c20 */ /* 0x000fe20008410000 */
[----:B------:R-:W-:Y:S01]  /*5720*/  VIADDMNMX R27, R29, R228, R229, PT ;  /* 0x000000e41d1b7246 */ /* 0x000fe200038001e5 */
[----:B------:R-:W-:Y:S01]  /*5730*/  FMUL.FTZ R24, R36, UR61 ;  /* 0x0000003d24187c20 */ /* 0x000fe20008410000 */
[----:B------:R-:W-:Y:S01]  /*5740*/  FMUL.FTZ R25, R37, UR61 ;  /* 0x0000003d25197c20 */ /* 0x000fe20008410000 */
[----:B------:R-:W-:Y:S01]  /*5750*/  FMUL.FTZ R10, R26, UR61 ;  /* 0x0000003d1a0a7c20 */ /* 0x000fe20008410000 */
[C---:B------:R-:W-:Y:S01]  /*5760*/  ISETP.GT.AND P6, PT, R27.reuse, RZ, PT ;  /* 0x000000ff1b00720c */ /* 0x040fe20003fc4270 */
[----:B------:R-:W4:Y:S01]  /*5770*/  MUFU.TANH R9, R9 ;  /* 0x0000000900097308 */ /* 0x000f220000002400 */
[C---:B------:R-:W-:Y:S01]  /*5780*/  ISETP.GT.AND P1, PT, R27.reuse, 0x1, PT ;  /* 0x000000011b00780c */ /* 0x040fe20003f24270 */
[----:B------:R-:W-:Y:S01]  /*5790*/  FMUL.FTZ R14, R30, UR61 ;  /* 0x0000003d1e0e7c20 */ /* 0x000fe20008410000 */
[----:B------:R-:W-:Y:S01]  /*57a0*/  ISETP.GT.AND P2, PT, R27, 0x10, PT ;  /* 0x000000101b00780c */ /* 0x000fe20003f44270 */
[----:B------:R-:W-:Y:S01]  /*57b0*/  FMUL.FTZ R15, R31, UR61 ;  /* 0x0000003d1f0f7c20 */ /* 0x000fe20008410000 */
[C---:B------:R-:W-:Y:S01]  /*57c0*/  ISETP.GT.AND P3, PT, R27.reuse, 0x11, PT ;  /* 0x000000111b00780c */ /* 0x040fe20003f64270 */
[----:B------:R-:W-:Y:S01]  /*57d0*/  FMUL.FTZ R26, R40, UR61 ;  /* 0x0000003d281a7c20 */ /* 0x000fe20008410000 */
[C---:B------:R-:W-:Y:S01]  /*57e0*/  ISETP.GT.AND P4, PT, R27.reuse, 0x20, PT ;  /* 0x000000201b00780c */ /* 0x040fe20003f84270 */
[----:B------:R-:W5:Y:S01]  /*57f0*/  MUFU.TANH R12, R12 ;  /* 0x0000000c000c7308 */ /* 0x000f620000002400 */
[----:B-1----:R-:W-:Y:S01]  /*5800*/  FSEL R235, R8, -INF , P6 ;  /* 0xff80000008eb7808 */ /* 0x002fe20003000000 */
[----:B------:R-:W-:Y:S01]  /*5810*/  FMUL.FTZ R22, R34, UR61 ;  /* 0x0000003d22167c20 */ /* 0x000fe20008410000 */
[----:B------:R-:W-:Y:S01]  /*5820*/  ISETP.GT.AND P5, PT, R27, 0x21, PT ;  /* 0x000000211b00780c */ /* 0x000fe20003fa4270 */
[----:B------:R-:W-:Y:S01]  /*5830*/  FMUL.FTZ R23, R35, UR61 ;  /* 0x0000003d23177c20 */ /* 0x000fe20008410000 */
[----:B------:R-:W-:Y:S01]  /*5840*/  ISETP.GT.AND P6, PT, R27, 0x30, PT ;  /* 0x000000301b00780c */ /* 0x000fe20003fc4270 */
[----:B------:R-:W-:Y:S01]  /*5850*/  FMUL.FTZ R28, R38, UR61 ;  /* 0x0000003d261c7c20 */ /* 0x000fe20008410000 */
[----:B------:R-:W-:Y:S01]  /*5860*/  IADD3 R34, R228, 0x8, R29 ;  /* 0x00000008e4227810 */ /* 0x000fe20007ffe01d */
[----:B------:R-:W1:Y:S01]  /*5870*/  MUFU.TANH R13, R13 ;  /* 0x0000000d000d7308 */ /* 0x000e620000002400 */
[----:B----4-:R-:W-:Y:S01]  /*5880*/  FSEL R233, R9, -INF , P1 ;  /* 0xff80000009e97808 */ /* 0x010fe20000800000 */
[----:B------:R-:W-:Y:S01]  /*5890*/  FMUL.FTZ R29, R39, UR61 ;  /* 0x0000003d271d7c20 */ /* 0x000fe20008410000 */
[----:B------:R-:W-:Y:S01]  /*58a0*/  ISETP.GT.AND P1, PT, R27, 0x31, PT ;  /* 0x000000311b00780c */ /* 0x000fe20003f24270 */
[----:B------:R-:W-:Y:S01]  /*58b0*/  FMUL.FTZ R30, R42, UR61 ;  /* 0x0000003d2a1e7c20 */ /* 0x000fe20008410000 */
[----:B------:R-:W-:Y:S01]  /*58c0*/  VIMNMX R34, R229, R34, PT ;  /* 0x00000022e5227248 */ /* 0x000fe20003fe0100 */
[--C-:B--2---:R-:W-:Y:S01]  /*58d0*/  FFMA.FTZ R235, R235, UR4, -R7.reuse ;  /* 0x00000004ebeb7c23 */ /* 0x104fe20008010807 */
[----:B------:R-:W-:Y:S01]  /*58e0*/  FFMA.FTZ R233, R233, UR4, -R7 ;  /* 0x00000004e9e97c23 */ /* 0x000fe20008010807 */
[----:B------:R-:W2:Y:S01]  /*58f0*/  MUFU.TANH R20, R20 ;  /* 0x0000001400147308 */ /* 0x000ea20000002400 */
[C---:B-----5:R-:W-:Y:S01]  /*5900*/  FSEL R232, R12.reuse, -INF , P2 ;  /* 0xff8000000ce87808 */ /* 0x060fe20001000000 */
[----:B------:R-:W-:Y:S01]  /*5910*/  FFMA.FTZ R9, -R9, R9, 1 ;  /* 0x3f80000009097423 */ /* 0x000fe20000010109 */
[----:B------:R-:W-:Y:S01]  /*5920*/  ISETP.GT.AND P2, PT, R27, 0x40, PT ;  /* 0x000000401b00780c */ /* 0x000fe20003f44270 */
[----:B------:R-:W-:-:S02]  /*5930*/  FFMA.FTZ R12, -R12, R12, 1 ;  /* 0x3f8000000c0c7423 */ /* 0x000fc4000001010c */
[--C-:B------:R-:W-:Y:S02]  /*5940*/  FFMA.FTZ R232, R232, UR4, -R7.reuse ;  /* 0x00000004e8e87c23 */ /* 0x100fe40008010807 */
[----:B------:R-:W4:Y:S01]  /*5950*/  MUFU.TANH R21, R21 ;  /* 0x0000001500157308 */ /* 0x000f220000002400 */
[----:B-1----:R-:W-:Y:S02]  /*5960*/  FSEL R227, R13, -INF , P3 ;  /* 0xff8000000de37808 */ /* 0x002fe40001800000 */
[----:B------:R-:W-:Y:S01]  /*5970*/  ISETP.GT.AND P3, PT, R27, 0x41, PT ;  /* 0x000000411b00780c */ /* 0x000fe20003f64270 */
[----:B------:R-:W-:Y:S02]  /*5980*/  FMUL.FTZ R27, R41, UR61 ;  /* 0x0000003d291b7c20 */ /* 0x000fe40008410000 */
[----:B------:R-:W-:Y:S02]  /*5990*/  FFMA.FTZ R227, R227, UR4, -R7 ;  /* 0x00000004e3e37c23 */ /* 0x000fe40008010807 */
[----:B------:R-:W1:Y:S01]  /*59a0*/  MUFU.TANH R24, R24 ;  /* 0x0000001800187308 */ /* 0x000e620000002400 */
[----:B--2---:R-:W-:-:S02]  /*59b0*/  FSEL R224, R20, -INF , P4 ;  /* 0xff80000014e07808 */ /* 0x004fc40002000000 */
[----:B------:R-:W-:-:S03]  /*59c0*/  ISETP.GT.AND P4, PT, R34, RZ, PT ;  /* 0x000000ff2200720c */ /* 0x000fc60003f84270 */
[----:B------:R-:W-:Y:S02]  /*59d0*/  FFMA.FTZ R224, R224, UR4, -R7 ;  /* 0x00000004e0e07c23 */ /* 0x000fe40008010807 */
[----:B------:R-:W2:Y:S01]  /*59e0*/  MUFU.TANH R25, R25 ;  /* 0x0000001900197308 */ /* 0x000ea20000002400 */
[----:B----4-:R-:W-:Y:S02]  /*59f0*/  FSEL R41, R21, -INF , P5 ;  /* 0xff80000015297808 */ /* 0x010fe40002800000 */
[----:B------:R-:W-:-:S03]  /*5a00*/  ISETP.GT.AND P5, PT, R34, 0x1, PT ;  /* 0x000000012200780c */ /* 0x000fc60003fa4270 */
[----:B------:R-:W-:Y:S02]  /*5a10*/  FFMA.FTZ R41, R41, UR4, -R7 ;  /* 0x0000000429297c23 */ /* 0x000fe40008010807 */
[----:B------:R-:W4:Y:S01]  /*5a20*/  MUFU.TANH R10, R10 ;  /* 0x0000000a000a7308 */ /* 0x000f220000002400 */
[----:B-1----:R-:W-:Y:S02]  /*5a30*/  FSEL R32, R24, -INF , P6 ;  /* 0xff80000018207808 */ /* 0x002fe40003000000 */
[----:B------:R-:W-:-:S03]  /*5a40*/  ISETP.GT.AND P6, PT, R34, 0x10, PT ;  /* 0x000000102200780c */ /* 0x000fc60003fc4270 */
[----:B------:R-:W-:Y:S02]  /*5a50*/  FFMA.FTZ R32, R32, UR4, -R7 ;  /* 0x0000000420207c23 */ /* 0x000fe40008010807 */
[----:B------:R-:W1:Y:S01]  /*5a60*/  MUFU.TANH R11, R11 ;  /* 0x0000000b000b7308 */ /* 0x000e620000002400 */
[----:B--2---:R-:W-:Y:S02]  /*5a70*/  FSEL R31, R25, -INF , P1 ;  /* 0xff800000191f7808 */ /* 0x004fe40000800000 */
[----:B------:R-:W-:-:S03]  /*5a80*/  ISETP.GT.AND P1, PT, R34, 0x11, PT ;  /* 0x000000112200780c */ /* 0x000fc60003f24270 */
[----:B------:R-:W-:Y:S02]  /*5a90*/  FFMA.FTZ R31, R31, UR4, -R7 ;  /* 0x000000041f1f7c23 */ /* 0x000fe40008010807 */
[----:B------:R-:W2:Y:S01]  /*5aa0*/  MUFU.TANH R14, R14 ;  /* 0x0000000e000e7308 */ /* 0x000ea20000002400 */
[----:B----4-:R-:W-:Y:S02]  /*5ab0*/  FSEL R37, R10, -INF , P4 ;  /* 0xff8000000a257808 */ /* 0x010fe40002000000 */
[----:B------:R-:W-:-:S05]  /*5ac0*/  ISETP.GT.AND P4, PT, R34, 0x30, PT ;  /* 0x000000302200780c */ /* 0x000fca0003f84270 */
[----:B------:R-:W4:Y:S01]  /*5ad0*/  MUFU.TANH R15, R15 ;  /* 0x0000000f000f7308 */ /* 0x000f220000002400 */
[----:B-1----:R-:W-:Y:S02]  /*5ae0*/  FSEL R234, R11, -INF , P5 ;  /* 0xff8000000bea7808 */ /* 0x002fe40002800000 */
[----:B------:R-:W-:-:S03]  /*5af0*/  ISETP.GT.AND P5, PT, R34, 0x31, PT ;  /* 0x000000312200780c */ /* 0x000fc60003fa4270 */
[----:B---3--:R-:W-:Y:S02]  /*5b00*/  FFMA.FTZ R234, R234, UR4, -R6 ;  /* 0x00000004eaea7c23 */ /* 0x008fe40008010806 */
[----:B------:R-:W1:Y:S01]  /*5b10*/  MUFU.TANH R26, R26 ;  /* 0x0000001a001a7308 */ /* 0x000e620000002400 */
[----:B--2---:R-:W-:Y:S02]  /*5b20*/  FSEL R35, R14, -INF , P6 ;  /* 0xff8000000e237808 */ /* 0x004fe40003000000 */
[----:B------:R-:W-:-:S03]  /*5b30*/  ISETP.GT.AND P6, PT, R34, 0x40, PT ;  /* 0x000000402200780c */ /* 0x000fc60003fc4270 */
[----:B------:R-:W-:Y:S02]  /*5b40*/  FFMA.FTZ R35, R35, UR4, -R6 ;  /* 0x0000000423237c23 */ /* 0x000fe40008010806 */
[----:B------:R-:W2:Y:S01]  /*5b50*/  MUFU.TANH R27, R27 ;  /* 0x0000001b001b7308 */ /* 0x000ea20000002400 */
[----:B----4-:R-:W-:Y:S02]  /*5b60*/  FSEL R36, R15, -INF , P1 ;  /* 0xff8000000f247808 */ /* 0x010fe40000800000 */
[----:B------:R-:W-:-:S05]  /*5b70*/  ISETP.GT.AND P1, PT, R34, 0x41, PT ;  /* 0x000000412200780c */ /* 0x000fca0003f24270 */
[----:B------:R-:W3:Y:S01]  /*5b80*/  MUFU.TANH R22, R22 ;  /* 0x0000001600167308 */ /* 0x000ee20000002400 */
[----:B-1----:R-:W-:Y:S02]  /*5b90*/  FSEL R33, R26, -INF , P2 ;  /* 0xff8000001a217808 */ /* 0x002fe40001000000 */
[----:B------:R-:W-:-:S03]  /*5ba0*/  ISETP.GT.AND P2, PT, R34, 0x20, PT ;  /* 0x000000202200780c */ /* 0x000fc60003f44270 */
[--C-:B------:R-:W-:Y:S02]  /*5bb0*/  FFMA.FTZ R33, R33, UR4, -R7.reuse ;  /* 0x0000000421217c23 */ /* 0x100fe40008010807 */
[----:B------:R-:W1:Y:S01]  /*5bc0*/  MUFU.TANH R23, R23 ;  /* 0x0000001700177308 */ /* 0x000e620000002400 */
[----:B--2---:R-:W-:Y:S02]  /*5bd0*/  FSEL R39, R27, -INF , P3 ;  /* 0xff8000001b277808 */ /* 0x004fe40001800000 */
[----:B------:R-:W-:Y:S01]  /*5be0*/  ISETP.GT.AND P3, PT, R34, 0x21, PT ;  /* 0x000000212200780c */ /* 0x000fe20003f64270 */
[----:B------:R-:W-:Y:S01]  /*5bf0*/  FMUL.FTZ R34, R43, UR61 ;  /* 0x0000003d2b227c20 */ /* 0x000fe20008410000 */
[--C-:B------:R-:W-:Y:S01]  /*5c00*/  FFMA.FTZ R43, R36, UR4, -R6.reuse ;  /* 0x00000004242b7c23 */ /* 0x100fe20008010806 */
[----:B------:R-:W-:Y:S01]  /*5c10*/  FFMA.FTZ R39, R39, UR4, -R7 ;  /* 0x0000000427277c23 */ /* 0x000fe20008010807 */
[----:B------:R-:W-:Y:S01]  /*5c20*/  FFMA.FTZ R7, R37, UR4, -R6 ;  /* 0x0000000425077c23 */ /* 0x000fe20008010806 */
[----:B------:R-:W2:Y:S01]  /*5c30*/  MUFU.TANH R28, R28 ;  /* 0x0000001c001c7308 */ /* 0x000ea20000002400 */
[----:B---3--:R-:W-:-:S05]  /*5c40*/  FSEL R38, R22, -INF , P2 ;  /* 0xff80000016267808 */ /* 0x008fca0001000000 */
[----:B------:R-:W-:Y:S02]  /*5c50*/  FFMA.FTZ R38, R38, UR4, -R6 ;  /* 0x0000000426267c23 */ /* 0x000fe40008010806 */
        /* <DEDUP_REMOVED lines=9> */
[----:B------:R-:W3:Y:S01]  /*5cf0*/  MUFU.EX2 R235, R235 ;  /* 0x000000eb00eb7308 */ /* 0x000ee20000000800 */
[----:B-1----:R-:W-:-:S05]  /*5d00*/  FSEL R36, R30, -INF , P6 ;  /* 0xff8000001e247808 */ /* 0x002fca0003000000 */
[----:B------:R-:W-:Y:S02]  /*5d10*/  FFMA.FTZ R36, R36, UR4, -R6 ;  /* 0x0000000424247c23 */ /* 0x000fe40008010806 */
[----:B------:R-:W-:Y:S01]  /*5d20*/  MUFU.EX2 R233, R233 ;  /* 0x000000e900e97308 */ /* 0x000fe20000000800 */
[----:B--2---:R-:W-:-:S05]  /*5d30*/  FSEL R226, R34, -INF , P1 ;  /* 0xff80000022e27808 */ /* 0x004fca0000800000 */
[----:B------:R-:W-:Y:S01]  /*5d40*/  FFMA.FTZ R226, R226, UR4, -R6 ;  /* 0x00000004e2e27c23 */ /* 0x000fe20008010806 */
[----:B------:R-:W-:Y:S01]  /*5d50*/  IMAD R6, R18, 0x4, R17 ;  /* 0x0000000412067824 */ /* 0x000fe200078e0211 */
[----:B------:R-:W-:Y:S04]  /*5d60*/  MUFU.EX2 R234, R234 ;  /* 0x000000ea00ea7308 */ /* 0x000fe80000000800 */
[----:B------:R-:W1:Y:S04]  /*5d70*/  LDS R225, [R6+0x2c300] ;  /* 0x02c3000006e17984 */ /* 0x000e680000000800 */
[----:B------:R2:W4:Y:S01]  /*5d80*/  LDS R236, [R6+0x2c320] ;  /* 0x02c3200006ec7984 */ /* 0x0005220000000800 */
[----:B------:R-:W-:-:S02]  /*5d90*/  WARPGROUP.DEPBAR.LE gsb0, 0x0 ;  /* 0x00008000000079c5 */ /* 0x000fc40000010000 */
[----:B------:R-:W-:Y:S01]  /*5da0*/  MUFU.EX2 R232, R232 ;  /* 0x000000e800e87308 */ /* 0x000fe20000000800 */
[----:B--2---:R-:W-:-:S07]  /*5db0*/  FFMA.FTZ R6, -R8, R8, 1 ;  /* 0x3f80000008067423 */ /* 0x004fce0000010108 */
[----:B------:R-:W2:Y:S08]  /*5dc0*/  MUFU.EX2 R8, R7 ;  /* 0x0000000700087308 */ /* 0x000eb00000000800 */
[----:B------:R-:W5:Y:S08]  /*5dd0*/  MUFU.EX2 R31, R31 ;  /* 0x0000001f001f7308 */ /* 0x000f700000000800 */
[----:B------:R-:W-:Y:S08]  /*5de0*/  MUFU.EX2 R227, R227 ;  /* 0x000000e300e37308 */ /* 0x000ff00000000800 */
[----:B------:R-:W-:Y:S01]  /*5df0*/  MUFU.EX2 R224, R224 ;  /* 0x000000e000e07308 */ /* 0x000fe20000000800 */
[--C-:B-1----:R-:W-:Y:S01]  /*5e00*/  FADD.FTZ R44, R44, -R225.reuse ;  /* 0x800000e12c2c7221 */ /* 0x102fe20000010000 */
[----:B------:R-:W-:-:S06]  /*5e10*/  FADD.FTZ R45, R45, -R225 ;  /* 0x800000e12d2d7221 */ /* 0x000fcc0000010000 */
[----:B------:R-:W1:Y:S01]  /*5e20*/  MUFU.EX2 R33, R33 ;  /* 0x0000002100217308 */ /* 0x000e620000000800 */
[----:B---3--:R-:W-:Y:S01]  /*5e30*/  FMUL.FTZ R44, R235, R44 ;  /* 0x0000002ceb2c7220 */ /* 0x008fe20000410000 */
[----:B--2---:R-:W-:Y:S01]  /*5e40*/  F2FP.F16.F32.PACK_AB R7, R234, R8 ;  /* 0x00000008ea07723e */ /* 0x004fe200000000ff */
[----:B------:R-:W-:Y:S01]  /*5e50*/  FMUL.FTZ R45, R233, R45 ;  /* 0x0000002de92d7220 */ /* 0x000fe20000410000 */
[--C-:B------:R-:W-:Y:S01]  /*5e60*/  FADD.FTZ R217, R217, -R225.reuse ;  /* 0x800000e1d9d97221 */ /* 0x100fe20000010000 */
[----:B------:R-:W-:Y:S01]  /*5e70*/  FMUL.FTZ R44, R6, R44 ;  /* 0x0000002c062c7220 */ /* 0x000fe20000410000 */
[----:B------:R-:W-:Y:S01]  /*5e80*/  F2FP.F16.F32.PACK_AB R6, R233, R235 ;  /* 0x000000ebe906723e */ /* 0x000fe200000000ff */
[----:B------:R-:W-:Y:S01]  /*5e90*/  BAR.SYNC.DEFER_BLOCKING 0x9, 0x100 ;  /* 0x0244000000007b1d */ /* 0x000fe20000010000 */
[----:B------:R-:W-:Y:S01]  /*5ea0*/  FMUL.FTZ R9, R9, R45 ;  /* 0x0000002d09097220 */ /* 0x000fe20000410000 */
[--C-:B------:R-:W-:Y:S01]  /*5eb0*/  FADD.FTZ R45, R52, -R225.reuse ;  /* 0x800000e1342d7221 */ /* 0x100fe20000010000 */
[--C-:B------:R-:W-:Y:S01]  /*5ec0*/  FADD.FTZ R52, R53, -R225.reuse ;  /* 0x800000e135347221 */ /* 0x100fe20000010000 */
[----:B----4-:R-:W-:Y:S01]  /*5ed0*/  FADD.FTZ R53, R46, -R236 ;  /* 0x800000ec2e357221 */ /* 0x010fe20000010000 */
[--C-:B------:R-:W-:Y:S01]  /*5ee0*/  FADD.FTZ R220, R220, -R225.reuse ;  /* 0x800000e1dcdc7221 */ /* 0x100fe20000010000 */
[----:B------:R-:W-:-:S02]  /*5ef0*/  FADD.FTZ R48, R48, -R225 ;  /* 0x800000e130307221 */ /* 0x000fc40000010000 */
[----:B------:R-:W-:Y:S01]  /*5f00*/  FMUL.FTZ R53, R8, R53 ;  /* 0x0000003508357220 */ /* 0x000fe20000410000 */
[----:B------:R-:W-:Y:S01]  /*5f10*/  FFMA.FTZ R8, -R20, R20, 1 ;  /* 0x3f80000014087423 */ /* 0x000fe20000010114 */
[----:B------:R-:W-:Y:S01]  /*5f20*/  FFMA.FTZ R20, -R24, R24, 1 ;  /* 0x3f80000018147423 */ /* 0x000fe20000010118 */
[----:B------:R-:W-:Y:S01]  /*5f30*/  FFMA.FTZ R24, -R26, R26, 1 ;  /* 0x3f8000001a187423 */ /* 0x000fe2000001011a */
[----:B------:R-:W-:Y:S01]  /*5f40*/  FADD.FTZ R221, R221, -R225 ;  /* 0x800000e1dddd7221 */ /* 0x000fe20000010000 */
[----:B------:R-:W-:Y:S01]  /*5f50*/  MUFU.EX2 R35, R35 ;  /* 0x0000002300237308 */ /* 0x000fe20000000800 */
[----:B------:R-:W-:Y:S01]  /*5f60*/  FFMA.FTZ R10, -R10, R10, 1 ;  /* 0x3f8000000a0a7423 */ /* 0x000fe2000001010a */
[--C-:B------:R-:W-:Y:S01]  /*5f70*/  FADD.FTZ R50, R50, -R236.reuse ;  /* 0x800000ec32327221 */ /* 0x100fe20000010000 */
[----:B------:R-:W-:-:S05]  /*5f80*/  FADD.FTZ R51, R51, -R236 ;  /* 0x800000ec33337221 */ /* 0x000fca0000010000 */
[----:B------:R-:W-:Y:S01]  /*5f90*/  MUFU.EX2 R226, R226 ;  /* 0x000000e200e27308 */ /* 0x000fe20000000800 */
[----:B------:R-:W-:-:S07]  /*5fa0*/  FADD.FTZ R55, R55, -R236 ;  /* 0x800000ec37377221 */ /* 0x000fce0000010000 */
[----:B------:R-:W-:Y:S01]  /*5fb0*/  MUFU.EX2 R41, R41 ;  /* 0x0000002900297308 */ /* 0x000fe20000000800 */
[----:B------:R2:W-:Y:S01]  /*5fc0*/  STSM.16.M88.2 [R0+0x2c500], R6 ;  /* 0x02c5000600007844 */ /* 0x0005e20000000100 */
[----:B------:R-:W-:Y:S01]  /*5fd0*/  FMUL.FTZ R48, R232, R48 ;  /* 0x00000030e8307220 */ /* 0x000fe20000410000 */
[----:B-----5:R-:W-:-:S05]  /*5fe0*/  FMUL.FTZ R26, R31, R217 ;  /* 0x000000d91f1a7220 */ /* 0x020fca0000410000 */
[----:B------:R-:W-:Y:S01]  /*5ff0*/  MUFU.EX2 R32, R32 ;  /* 0x0000002000207308 */ /* 0x000fe20000000800 */
[----:B------:R-:W-:-:S07]  /*6000*/  FMUL.FTZ R12, R12, R48 ;  /* 0x000000300c0c7220 */ /* 0x000fce0000410000 */
[----:B------:R-:W-:Y:S01]  /*6010*/  MUFU.EX2 R42, R42 ;  /* 0x0000002a002a7308 */ /* 0x000fe20000000800 */
[--C-:B------:R-:W-:Y:S01]  /*6020*/  FADD.FTZ R54, R54, -R236.reuse ;  /* 0x800000ec36367221 */ /* 0x100fe20000010000 */
[----:B------:R-:W-:Y:S01]  /*6030*/  FFMA.FTZ R23, -R23, R23, 1 ;  /* 0x3f80000017177423 */ /* 0x000fe20000010117 */
[--C-:B------:R-:W-:Y:S01]  /*6040*/  FADD.FTZ R223, R223, -R236.reuse ;  /* 0x800000ecdfdf7221 */ /* 0x100fe20000010000 */
[----:B------:R-:W-:Y:S01]  /*6050*/  FFMA.FTZ R22, -R22, R22, 1 ;  /* 0x3f80000016167423 */ /* 0x000fe20000010116 */
[--C-:B------:R-:W-:Y:S01]  /*6060*/  FADD.FTZ R218, R218, -R236.reuse ;  /* 0x800000ecdada7221 */ /* 0x100fe20000010000 */
[--C-:B------:R-:W-:Y:S01]  /*6070*/  FADD.FTZ R222, R222, -R236.reuse ;  /* 0x800000ecdede7221 */ /* 0x100fe20000010000 */
[--C-:B------:R-:W-:Y:S01]  /*6080*/  FADD.FTZ R219, R219, -R236.reuse ;  /* 0x800000ecdbdb7221 */ /* 0x100fe20000010000 */
[----:B--2---:R-:W2:Y:S01]  /*6090*/  MUFU.EX2 R6, R39 ;  /* 0x0000002700067308 */ /* 0x004ea20000000800 */
[----:B------:R-:W-:Y:S01]  /*60a0*/  FFMA.FTZ R7, -R13, R13, 1 ;  /* 0x3f8000000d077423 */ /* 0x000fe2000001010d */
[----:B------:R-:W-:Y:S01]  /*60b0*/  FFMA.FTZ R13, -R21, R21, 1 ;  /* 0x3f800000150d7423 */ /* 0x000fe20000010115 */
[----:B------:R-:W-:Y:S01]  /*60c0*/  FFMA.FTZ R21, -R25, R25, 1 ;  /* 0x3f80000019157423 */ /* 0x000fe20000010119 */
[----:B-1----:R-:W-:Y:S01]  /*60d0*/  FMUL.FTZ R25, R33, R220 ;  /* 0x000000dc21197220 */ /* 0x002fe20000410000 */
[----:B------:R-:W-:Y:S01]  /*60e0*/  FFMA.FTZ R29, -R29, R29, 1 ;  /* 0x3f8000001d1d7423 */ /* 0x000fe2000001011d */
[----:B------:R-:W-:Y:S01]  /*60f0*/  FADD.FTZ R47, R47, -R236 ;  /* 0x800000ec2f2f7221 */ /* 0x000fe20000010000 */
[----:B------:R-:W-:Y:S01]  /*6100*/  FMUL.FTZ R21, R21, R26 ;  /* 0x0000001a15157220 */ /* 0x000fe20000410000 */
[----:B------:R-:W-:Y:S01]  /*6110*/  FMUL.FTZ R24, R24, R25 ;  /* 0x0000001918187220 */ /* 0x000fe20000410000 */
[----:B------:R-:W-:Y:S01]  /*6120*/  FFMA.FTZ R25, -R27, R27, 1 ;  /* 0x3f8000001b197423 */ /* 0x000fe2000001011b */
[----:B------:R-:W1:Y:S01]  /*6130*/  MUFU.EX2 R46, R43 ;  /* 0x0000002b002e7308 */ /* 0x000e620000000800 */
[----:B------:R-:W-:Y:S01]  /*6140*/  FADD.FTZ R48, R49, -R225 ;  /* 0x800000e131307221 */ /* 0x000fe20000010000 */
[----:B------:R-:W-:Y:S01]  /*6150*/  FFMA.FTZ R28, -R28, R28, 1 ;  /* 0x3f8000001c1c7423 */ /* 0x000fe2000001011c */
[----:B------:R-:W-:Y:S01]  /*6160*/  FFMA.FTZ R30, -R30, R30, 1 ;  /* 0x3f8000001e1e7423 */ /* 0x000fe2000001011e */
[----:B------:R-:W-:Y:S01]  /*6170*/  UMOV UR57, 0x40000040 ;  /* 0x4000004000397882 */ /* 0x000fe20000000000 */
[----:B------:R-:W-:Y:S01]  /*6180*/  UMOV UR59, 0x40 ;  /* 0x00000040003b7882 */ /* 0x000fe20000000000 */
[----:B------:R-:W-:Y:S01]  /*6190*/  UMOV UR15, 0x40 ;  /* 0x00000040000f7882 */ /* 0x000fe20000000000 */
[----:B--2---:R-:W-:Y:S01]  /*61a0*/  FMUL.FTZ R26, R6, R221 ;  /* 0x000000dd061a7220 */ /* 0x004fe20000410000 */
[----:B------:R-:W-:Y:S01]  /*61b0*/  UMOV UR11, 0x40 ;  /* 0x00000040000b7882 */ /* 0x000fe20000000000 */
[----:B------:R-:W-:Y:S01]  /*61c0*/  UMOV UR19, 0x40 ;  /* 0x0000004000137882 */ /* 0x000fe20000000000 */
[----:B------:R-:W-:Y:S01]  /*61d0*/  UMOV UR49, 0x40000040 ;  /* 0x4000004000317882 */ /* 0x000fe20000000000 */
[----:B------:R-:W-:Y:S01]  /*61e0*/  FMUL.FTZ R25, R25, R26 ;  /* 0x0000001a19197220 */ /* 0x000fe20000410000 */
[----:B------:R-:W-:Y:S01]  /*61f0*/  FFMA.FTZ R26, -R14, R14, 1 ;  /* 0x3f8000000e1a7423 */ /* 0x000fe2000001010e */
[----:B------:R-:W-:-:S02]  /*6200*/  VIADD R14, R17, 0x2c500 ;  /* 0x0002c500110e7836 */ /* 0x000fc40000000000 */
[----:B------:R-:W-:Y:S01]  /*6210*/  FMUL.FTZ R48, R227, R48 ;  /* 0x00000030e3307220 */ /* 0x000fe20000410000 */
[----:B------:R-:W-:Y:S01]  /*6220*/  FMUL.FTZ R53, R10, R53 ;  /* 0x000000350a357220 */ /* 0x000fe20000410000 */
[----:B------:R-:W-:Y:S01]  /*6230*/  UMOV UR51, 0x40 ;  /* 0x0000004000337882 */ /* 0x000fe20000000000 */
[----:B------:R-:W-:Y:S01]  /*6240*/  UMOV UR55, 0x40 ;  /* 0x0000004000377882 */ /* 0x000fe20000000000 */
[----:B------:R-:W-:Y:S01]  /*6250*/  SHF.R.U32.HI R14, RZ, 0x4, R14 ;  /* 0x00000004ff0e7819 */ /* 0x000fe2000001160e */
[----:B------:R-:W-:Y:S01]  /*6260*/  FMUL.FTZ R7, R7, R48 ;  /* 0x0000003007077220 */ /* 0x000fe20000410000 */
[----:B------:R2:W3:Y:S01]  /*6270*/  MUFU.EX2 R10, R37 ;  /* 0x00000025000a7308 */ /* 0x0004e20000000800 */
[----:B------:R-:W-:Y:S01]  /*6280*/  FFMA.FTZ R48, -R11, R11, 1 ;  /* 0x3f8000000b307423 */ /* 0x000fe2000001010b */
[----:B------:R-:W-:Y:S01]  /*6290*/  FADD.FTZ R49, R216, -R225 ;  /* 0x800000e1d8317221 */ /* 0x000fe20000010000 */
[----:B------:R-:W-:Y:S01]  /*62a0*/  FMUL.FTZ R11, R35, R50 ;  /* 0x00000032230b7220 */ /* 0x000fe20000410000 */
[----:B------:R-:W-:Y:S01]  /*62b0*/  LOP3.LUT R27, R14, 0x3fff, RZ, 0xc0, !PT ;  /* 0x00003fff0e1b7812 */ /* 0x000fe200078ec0ff */
[----:B-1----:R-:W-:Y:S01]  /*62c0*/  FMUL.FTZ R14, R46, R51 ;  /* 0x000000332e0e7220 */ /* 0x002fe20000410000 */
[----:B------:R-:W-:Y:S01]  /*62d0*/  UMOV UR47, 0x40 ;  /* 0x00000040002f7882 */ /* 0x000fe20000000000 */
[----:B------:R-:W-:Y:S01]  /*62e0*/  UMOV UR29, 0x40000040 ;  /* 0x40000040001d7882 */ /* 0x000fe20000000000 */
[----:B------:R-:W1:Y:S01]  /*62f0*/  MUFU.EX2 R225, R38 ;  /* 0x0000002600e17308 */ /* 0x000e620000000800 */
[----:B--2---:R-:W-:Y:S01]  /*6300*/  FFMA.FTZ R37, -R15, R15, 1 ;  /* 0x3f8000000f257423 */ /* 0x004fe2000001010f */
[----:B------:R-:W-:Y:S01]  /*6310*/  LOP3.LUT R27, R27, 0x80000, RZ, 0xfc, !PT ;  /* 0x000800001b1b7812 */ /* 0x000fe200078efcff */
[----:B------:R-:W-:Y:S01]  /*6320*/  FMUL.FTZ R26, R26, R11 ;  /* 0x0000000b1a1a7220 */ /* 0x000fe20000410000 */
[----:B------:R-:W-:Y:S01]  /*6330*/  UMOV UR31, 0x40 ;  /* 0x00000040001f7882 */ /* 0x000fe20000000000 */
[----:B------:R-:W-:Y:S01]  /*6340*/  FMUL.FTZ R37, R37, R14 ;  /* 0x0000000e25257220 */ /* 0x000fe20000410000 */
[----:B------:R-:W-:Y:S01]  /*6350*/  UMOV UR43, 0x40 ;  /* 0x00000040002b7882 */ /* 0x000fe20000000000 */
[----:B------:R-:W-:Y:S01]  /*6360*/  UMOV UR39, 0x40 ;  /* 0x0000004000277882 */ /* 0x000fe20000000000 */
[----:B------:R-:W2:Y:S01]  /*6370*/  MUFU.EX2 R11, R40 ;  /* 0x00000028000b7308 */ /* 0x000ea20000000800 */
[----:B------:R-:W-:Y:S01]  /*6380*/  VIADD R14, R27, 0x80 ;  /* 0x000000801b0e7836 */ /* 0x000fe20000000000 */
[----:B------:R-:W-:Y:S01]  /*6390*/  UMOV UR35, 0x40 ;  /* 0x0000004000237882 */ /* 0x000fe20000000000 */
[----:B------:R-:W-:Y:S01]  /*63a0*/  UMOV UR27, 0x40 ;  /* 0x00000040001b7882 */ /* 0x000fe20000000000 */
[----:B------:R-:W-:Y:S01]  /*63b0*/  UMOV UR23, 0x40 ;  /* 0x0000004000177882 */ /* 0x000fe20000000000 */
[----:B------:R-:W4:Y:S01]  /*63c0*/  LDL R235, [R1] ;  /* 0x0000000001eb7983 */ /* 0x000f220000100800 */
[----:B------:R-:W-:Y:S01]  /*63d0*/  R2UR UR4, R14 ;  /* 0x000000000e0472ca */ /* 0x000fe200000e0000 */
[----:B---3--:R-:W-:Y:S01]  /*63e0*/  FMUL.FTZ R14, R10, R55 ;  /* 0x000000370a0e7220 */ /* 0x008fe20000410000 */
[----:B------:R3:W5:Y:S01]  /*63f0*/  MUFU.EX2 R15, R36 ;  /* 0x00000024000f7308 */ /* 0x0007620000000800 */
[----:B-1----:R-:W-:Y:S01]  /*6400*/  FMUL.FTZ R39, R225, R54 ;  /* 0x00000036e1277220 */ /* 0x002fe20000410000 */
[----:B------:R-:W-:Y:S01]  /*6410*/  FMUL.FTZ R223, R226, R223 ;  /* 0x000000dfe2df7220 */ /* 0x000fe20000410000 */
[----:B------:R-:W-:Y:S01]  /*6420*/  FMUL.FTZ R23, R23, R14 ;  /* 0x0000000e17177220 */ /* 0x000fe20000410000 */
[----:B------:R-:W-:Y:S01]  /*6430*/  FFMA.FTZ R14, -R34, R34, 1 ;  /* 0x3f800000220e7423 */ /* 0x000fe20000010122 */
[----:B------:R-:W-:Y:S01]  /*6440*/  FMUL.FTZ R45, R224, R45 ;  /* 0x0000002de02d7220 */ /* 0x000fe20000410000 */
[----:B------:R-:W-:Y:S01]  /*6450*/  F2FP.F16.F32.PACK_AB R232, R227, R232 ;  /* 0x000000e8e3e8723e */ /* 0x000fe200000000ff */
[----:B------:R-:W-:Y:S01]  /*6460*/  FMUL.FTZ R47, R234, R47 ;  /* 0x0000002fea2f7220 */ /* 0x000fe20000410000 */
[----:B------:R-:W-:Y:S01]  /*6470*/  F2FP.F16.F32.PACK_AB R233, R46, R35 ;  /* 0x000000232ee9723e */ /* 0x000fe200000000ff */
[----:B---3--:R-:W-:Y:S01]  /*6480*/  FMUL.FTZ R36, R22, R39 ;  /* 0x0000002716247220 */ /* 0x008fe20000410000 */
[----:B--2---:R-:W-:Y:S01]  /*6490*/  FMUL.FTZ R39, R11, R218 ;  /* 0x000000da0b277220 */ /* 0x004fe20000410000 */
[----:B------:R-:W-:Y:S01]  /*64a0*/  F2FP.F16.F32.PACK_AB R224, R41, R224 ;  /* 0x000000e029e0723e */ /* 0x000fe200000000ff */
[----:B------:R-:W-:Y:S01]  /*64b0*/  FMUL.FTZ R223, R14, R223 ;  /* 0x000000df0edf7220 */ /* 0x000fe20000410000 */
[----:B------:R-:W-:Y:S01]  /*64c0*/  F2FP.F16.F32.PACK_AB R225, R10, R225 ;  /* 0x000000e10ae1723e */ /* 0x000fe200000000ff */
[----:B------:R-:W-:Y:S01]  /*64d0*/  STSM.16.M88.2 [R0+0x2cd00], R232 ;  /* 0x02cd00e800007844 */ /* 0x000fe20000000100 */
[----:B------:R-:W-:Y:S01]  /*64e0*/  F2FP.F16.F32.PACK_AB R10, R31, R32 ;  /* 0x000000201f0a723e */ /* 0x000fe200000000ff */
[C---:B------:R-:W-:Y:S01]  /*64f0*/  FMUL.FTZ R22, R42.reuse, R219 ;  /* 0x000000db2a167220 */ /* 0x040fe20000410000 */
[----:B-----5:R-:W-:Y:S01]  /*6500*/  FMUL.FTZ R43, R15, R222 ;  /* 0x000000de0f2b7220 */ /* 0x020fe20000410000 */
[----:B------:R-:W-:Y:S01]  /*6510*/  F2FP.F16.F32.PACK_AB R11, R42, R11 ;  /* 0x0000000b2a0b723e */ /* 0x000fe200000000ff */
[----:B------:R-:W-:Y:S01]  /*6520*/  STSM.16.M88.2 [R0+0x2d500], R224 ;  /* 0x02d500e000007844 */ /* 0x000fe20000000100 */
[----:B------:R-:W-:Y:S01]  /*6530*/  F2FP.F16.F32.PACK_AB R14, R6, R33 ;  /* 0x00000021060e723e */ /* 0x000fe200000000ff */
[----:B------:R-:W-:Y:S01]  /*6540*/  FMUL.FTZ R29, R29, R22 ;  /* 0x000000161d1d7220 */ /* 0x000fe20000410000 */
[----:B------:R-:W-:Y:S01]  /*6550*/  F2FP.F16.F32.PACK_AB R15, R226, R15 ;  /* 0x0000000fe20f723e */ /* 0x000fe200000000ff */
[----:B------:R-:W-:Y:S01]  /*6560*/  STSM.16.M88.2 [R0+0x2dd00], R10 ;  /* 0x02dd000a00007844 */ /* 0x000fe20000000100 */
[----:B------:R-:W-:-:S02]  /*6570*/  IMAD R22, R4, 0x2000, R5 ;  /* 0x0000200004167824 */ /* 0x000fc400078e0205 */
[----:B------:R-:W-:Y:S01]  /*6580*/  FMUL.FTZ R52, R41, R52 ;  /* 0x0000003429347220 */ /* 0x000fe20000410000 */
[----:B------:R-:W-:Y:S01]  /*6590*/  FMUL.FTZ R49, R32, R49 ;  /* 0x0000003120317220 */ /* 0x000fe20000410000 */
[----:B------:R1:W-:Y:S01]  /*65a0*/  STSM.16.M88.2 [R0+0x2e500], R14 ;  /* 0x02e5000e00007844 */ /* 0x0003e20000000100 */
[----:B------:R-:W-:Y:S01]  /*65b0*/  VIADD R38, R27, 0x100 ;  /* 0x000001001b267836 */ /* 0x000fe20000000000 */
[----:B------:R-:W-:Y:S01]  /*65c0*/  SHF.R.U32.HI R6, RZ, 0x4, R22 ;  /* 0x00000004ff067819 */ /* 0x000fe20000011616 */
[----:B------:R-:W-:Y:S01]  /*65d0*/  FMUL.FTZ R48, R48, R47 ;  /* 0x0000002f30307220 */ /* 0x000fe20000410000 */
[----:B------:R2:W-:Y:S06]  /*65e0*/  MEMBAR.ALL.CTA ;  /* 0x0000000000007992 */ /* 0x0005ec0000008000 */
[----:B--2---:R-:W2:Y:S01]  /*65f0*/  FENCE.VIEW.ASYNC.S ;  /* 0x00000000000073c6 */ /* 0x004ea20000000000 */
[----:B------:R-:W-:Y:S01]  /*6600*/  FMUL.FTZ R8, R8, R45 ;  /* 0x0000002d08087220 */ /* 0x000fe20000410000 */
[----:B------:R-:W-:Y:S01]  /*6610*/  FMUL.FTZ R13, R13, R52 ;  /* 0x000000340d0d7220 */ /* 0x000fe20000410000 */
[----:B------:R-:W-:Y:S01]  /*6620*/  FMUL.FTZ R20, R20, R49 ;  /* 0x0000003114147220 */ /* 0x000fe20000410000 */
[----:B------:R-:W-:Y:S01]  /*6630*/  R2UR UR5, R38 ;  /* 0x00000000260572ca */ /* 0x000fe200000e0000 */
[----:B------:R-:W-:Y:S01]  /*6640*/  FMUL.FTZ R28, R28, R39 ;  /* 0x000000271c1c7220 */ /* 0x000fe20000410000 */
[----:B------:R-:W-:Y:S01]  /*6650*/  LOP3.LUT R6, R6, 0x3fff, RZ, 0xc0, !PT ;  /* 0x00003fff06067812 */ /* 0x000fe200078ec0ff */
[----:B------:R-:W-:-:S02]  /*6660*/  VIADD R38, R27, 0x180 ;  /* 0x000001801b267836 */ /* 0x000fc40000000000 */
[----:B------:R-:W-:Y:S01]  /*6670*/  FMUL.FTZ R34, R30, R43 ;  /* 0x0000002b1e227220 */ /* 0x000fe20000410000 */
[----:B------:R-:W-:Y:S01]  /*6680*/  F2FP.F16.F32.PACK_AB R44, R9, R44 ;  /* 0x0000002c092c723e */ /* 0x000fe200000000ff */
[----:B------:R-:W-:Y:S01]  /*6690*/  VIADD R5, R27, 0x200 ;  /* 0x000002001b057836 */ /* 0x000fe20000000000 */
[----:B------:R-:W-:Y:S01]  /*66a0*/  F2FP.F16.F32.PACK_AB R45, R48, R53 ;  /* 0x00000035302d723e */ /* 0x000fe200000000ff */
[----:B------:R-:W-:Y:S01]  /*66b0*/  UMOV UR13, UR57 ;  /* 0x00000039000d7c82 */ /* 0x000fe20008000000 */
        /* <DEDUP_REMOVED lines=9> */
[C---:B------:R-:W-:Y:S01]  /*6750*/  VIADD R7, R27.reuse, 0x10 ;  /* 0x000000101b077836 */ /* 0x040fe20000000000 */
[C---:B------:R-:W-:Y:S01]  /*6760*/  R2UR UR56, R6.reuse ;  /* 0x00000000063872ca */ /* 0x040fe200000e0000 */
[----:B--2---:R-:W-:Y:S01]  /*6770*/  BAR.SYNC.DEFER_BLOCKING 0x9, 0x100 ;  /* 0x0244000000007b1d */ /* 0x004fe20000010000 */
[----:B------:R-:W-:Y:S01]  /*6780*/  R2UR UR58, R27 ;  /* 0x000000001b3a72ca */ /* 0x000fe200000e0000 */
[----:B-1----:R-:W-:Y:S01]  /*6790*/  VIADD R14, R6, 0x180 ;  /* 0x00000180060e7836 */ /* 0x002fe20000000000 */
[----:B------:R-:W-:Y:S01]  /*67a0*/  F2FP.F16.F32.PACK_AB R21, R29, R28 ;  /* 0x0000001c1d15723e */ /* 0x000fe200000000ff */
[----:B------:R-:W-:Y:S01]  /*67b0*/  VIADD R15, R27, 0x30 ;  /* 0x000000301b0f7836 */ /* 0x000fe20000000000 */
[----:B------:R-:W-:Y:S01]  /*67c0*/  F2FP.F16.F32.PACK_AB R24, R25, R24 ;  /* 0x000000181918723e */ /* 0x000fe200000000ff */
[----:B------:R-:W-:Y:S01]  /*67d0*/  UMOV UR53, UR49 ;  /* 0x0000003100357c82 */ /* 0x000fe20008000000 */
[----:B------:R-:W-:Y:S01]  /*67e0*/  R2UR UR6, R38 ;  /* 0x00000000260672ca */ /* 0x000fe200000e0000 */
[----:B------:R-:W-:Y:S01]  /*67f0*/  UMOV UR45, UR49 ;  /* 0x00000031002d7c82 */ /* 0x000fe20008000000 */
[----:B------:R-:W-:Y:S01]  /*6800*/  F2FP.F16.F32.PACK_AB R25, R223, R34 ;  /* 0x00000022df19723e */ /* 0x000fe200000000ff */
        /* <DEDUP_REMOVED lines=8> */
[----:B------:R-:W-:Y:S01]  /*6890*/  UMOV UR37, UR29 ;  /* 0x0000001d00257c82 */ /* 0x000fe20008000000 */
[----:B------:R-:W-:Y:S01]  /*68a0*/  UMOV UR33, UR29 ;  /* 0x0000001d00217c82 */ /* 0x000fe20008000000 */
[----:B------:R-:W-:Y:S01]  /*68b0*/  UMOV UR18, UR6 ;  /* 0x0000000600127c82 */ /* 0x000fe20008000000 */
[----:B------:R-:W-:Y:S01]  /*68c0*/  R2UR UR48, R5 ;  /* 0x00000000053072ca */ /* 0x000fe200000e0000 */
[----:B------:R-:W-:Y:S01]  /*68d0*/  VIADD R5, R27, 0x90 ;  /* 0x000000901b057836 */ /* 0x000fe20000000000 */
[----:B------:R-:W-:Y:S01]  /*68e0*/  R2UR UR5, R7 ;  /* 0x00000000070572ca */ /* 0x000fe200000e0000 */
[----:B------:R-:W-:Y:S01]  /*68f0*/  STSM.16.M88.2 [R0+0x2ed00], R44 ;  /* 0x02ed002c00007844 */ /* 0x000fe20000000100 */
[----:B------:R-:W-:Y:S01]  /*6900*/  VIADD R7, R27, 0x20 ;  /* 0x000000201b077836 */ /* 0x000fe20000000000 */
[----:B------:R-:W-:Y:S01]  /*6910*/  UMOV UR25, UR29 ;  /* 0x0000001d00197c82 */ /* 0x000fe20008000000 */
[----:B------:R-:W-:Y:S01]  /*6920*/  R2UR UR4, R5 ;  /* 0x00000000050472ca */ /* 0x000fe200000e0000 */
[----:B------:R-:W-:Y:S01]  /*6930*/  STSM.16.M88.2 [R0+0x2f500], R30 ;  /* 0x02f5001e00007844 */ /* 0x000fe20000000100 */
[----:B------:R-:W-:Y:S01]  /*6940*/  VIADD R5, R27, 0x190 ;  /* 0x000001901b057836 */ /* 0x000fe20000000000 */
[----:B------:R-:W-:Y:S01]  /*6950*/  R2UR UR30, R7 ;  /* 0x00000000071e72ca */ /* 0x000fe200000e0000 */
[----:B------:R-:W-:Y:S01]  /*6960*/  VIADD R7, R27, 0x120 ;  /* 0x000001201b077836 */ /* 0x000fe20000000000 */
[----:B------:R-:W-:Y:S01]  /*6970*/  STSM.16.M88.2 [R0+0x2fd00], R8 ;  /* 0x02fd000800007844 */ /* 0x000fe20000000100 */
[----:B------:R-:W-:Y:S01]  /*6980*/  MOV R216, UR58 ;  /* 0x0000003a00d87c02 */ /* 0x000fe20008000f00 */
[----:B------:R-:W-:Y:S01]  /*6990*/  UMOV UR52, UR48 ;  /* 0x0000003000347c82 */ /* 0x000fe20008000000 */
[----:B------:R-:W-:Y:S01]  /*69a0*/  R2UR UR54, R5 ;  /* 0x00000000053672ca */ /* 0x000fe200000e0000 */
[----:B------:R1:W-:Y:S01]  /*69b0*/  STSM.16.M88.2 [R0+0x30500], R20 ;  /* 0x0305001400007844 */ /* 0x0003e20000000100 */
[----:B------:R-:W-:Y:S01]  /*69c0*/  VIADD R5, R27, 0x210 ;  /* 0x000002101b057836 */ /* 0x000fe20000000000 */
[----:B------:R-:W-:Y:S01]  /*69d0*/  UMOV UR44, UR48 ;  /* 0x00000030002c7c82 */ /* 0x000fe20008000000 */
[----:B------:R-:W-:Y:S01]  /*69e0*/  R2UR UR38, R7 ;  /* 0x00000000072672ca */ /* 0x000fe200000e0000 */
[----:B------:R2:W-:Y:S01]  /*69f0*/  STSM.16.M88.2 [R0+0x30d00], R24 ;  /* 0x030d001800007844 */ /* 0x0005e20000000100 */
[----:B------:R-:W-:Y:S01]  /*6a00*/  WARPGROUP.ARRIVE ;  /* 0x00000000000079c5 */ /* 0x000fe20000000000 */
[----:B------:R-:W-:Y:S01]  /*6a10*/  R2UR UR46, R5 ;  /* 0x00000000052e72ca */ /* 0x000fe200000e0000 */
[----:B------:R-:W-:Y:S01]  /*6a20*/  VIADD R5, R6, 0x100 ;  /* 0x0000010006057836 */ /* 0x000fe20000000000 */
[----:B------:R-:W-:Y:S01]  /*6a30*/  MOV R217, UR59 ;  /* 0x0000003b00d97c02 */ /* 0x000fe20008000f00 */
[----:B------:R-:W-:-:S02]  /*6a40*/  VIADD R7, R17, 0x2ed00 ;  /* 0x0002ed0011077836 */ /* 0x000fc40000000000 */
[----:B------:R-:W-:Y:S01]  /*6a50*/  HGMMA.64x16x16.F32 R56, gdesc[UR56].tnspA.tnspB, R56 ;  /* 0x60200000383879f0 */ /* 0x000fe20008700838 */
[----:B------:R-:W-:Y:S01]  /*6a60*/  R2UR UR28, R5 ;  /* 0x00000000051c72ca */ /* 0x000fe200000e0000 */
[C---:B------:R-:W-:Y:S01]  /*6a70*/  VIADD R5, R27.reuse, 0xa0 ;  /* 0x000000a01b057836 */ /* 0x040fe20000000000 */
[----:B------:R-:W-:Y:S01]  /*6a80*/  SHF.R.U32.HI R7, RZ, 0x4, R7 ;  /* 0x00000004ff077819 */ /* 0x000fe20000011607 */
[----:B------:R-:W-:Y:S01]  /*6a90*/  HGMMA.64x16x16.F32 R64, gdesc[UR12].tnspA.tnspB, R64 ;  /* 0x602000000c4079f0 */ /* 0x000fe20008700840 */
[----:B-1----:R-:W-:Y:S01]  /*6aa0*/  VIADD R20, R27, 0xb0 ;  /* 0x000000b01b147836 */ /* 0x002fe20000000000 */
[----:B------:R-:W-:Y:S01]  /*6ab0*/  UMOV UR12, UR14 ;  /* 0x0000000e000c7c82 */ /* 0x000fe20008000000 */
        /* <DEDUP_REMOVED lines=21> */
[----:B------:R-:W-:Y:S01]  /*6c10*/  UMOV UR40, UR28 ;  /* 0x0000001c00287c82 */ /* 0x000fe20008000000 */
[----:B------:R-:W-:Y:S01]  /*6c20*/  UMOV UR36, UR28 ;  /* 0x0000001c00247c82 */ /* 0x000fe20008000000 */
[----:B------:R-:W-:Y:S01]  /*6c30*/  UMOV UR32, UR28 ;  /* 0x0000001c00207c82 */ /* 0x000fe20008000000 */
[----:B------:R-:W-:Y:S01]  /*6c40*/  UMOV UR24, UR28 ;  /* 0x0000001c00187c82 */ /* 0x000fe20008000000 */
[----:B------:R-:W-:Y:S01]  /*6c50*/  R2UR UR26, R5 ;  /* 0x00000000051a72ca */ /* 0x000fe200000e0000 */
[----:B------:R-:W-:Y:S01]  /*6c60*/  IMAD R5, R4, 0x2800, R17 ;  /* 0x0000280004057824 */ /* 0x000fe200078e0211 */
[----:B------:R-:W-:Y:S01]  /*6c70*/  LOP3.LUT R23, R7, 0x3fff, RZ, 0xc0, !PT ;  /* 0x00003fff07177812 */ /* 0x000fe200078ec0ff */
[----:B------:R-:W-:Y:S01]  /*6c80*/  UMOV UR13, UR15 ;  /* 0x0000000f000d7c82 */ /* 0x000fe20008000000 */
[----:B------:R-:W-:Y:S01]  /*6c90*/  MOV R8, UR56 ;  /* 0x0000003800087c02 */ /* 0x000fe20008000f00 */
[----:B------:R-:W-:Y:S01]  /*6ca0*/  UMOV UR56, UR12 ;  /* 0x0000000c00387c82 */ /* 0x000fe20008000000 */
[----:B------:R-:W-:Y:S01]  /*6cb0*/  SHF.R.U32.HI R5, RZ, 0x4, R5 ;  /* 0x00000004ff057819 */ /* 0x000fe20000011605 */
[----:B------:R-:W-:Y:S01]  /*6cc0*/  UMOV UR15, 0x40 ;  /* 0x00000040000f7882 */ /* 0x000fe20000000000 */
[----:B------:R-:W-:-:S02]  /*6cd0*/  LOP3.LUT R7, R23, 0x400000, RZ, 0xfc, !PT ;  /* 0x0040000017077812 */ /* 0x000fc400078efcff */
[----:B------:R-:W-:Y:S02]  /*6ce0*/  LOP3.LUT R5, R5, 0x3fff, RZ, 0xc0, !PT ;  /* 0x00003fff05057812 */ /* 0x000fe400078ec0ff */
[----:B------:R-:W-:Y:S02]  /*6cf0*/  R2UR UR4, R7 ;  /* 0x00000000070472ca */ /* 0x000fe400000e0000 */
[----:B------:R-:W-:Y:S01]  /*6d00*/  MOV R219, UR57 ;  /* 0x0000003900db7c02 */ /* 0x000fe20008000f00 */
[----:B------:R-:W-:Y:S01]  /*6d10*/  UMOV UR57, UR13 ;  /* 0x0000000d00397c82 */ /* 0x000fe20008000000 */
[----:B------:R-:W-:Y:S02]  /*6d20*/  MOV R12, UR56 ;  /* 0x00000038000c7c02 */ /* 0x000fe40008000f00 */
        /* <DEDUP_REMOVED lines=17> */
[----:B------:R-:W-:Y:S01]  /*6e40*/  HGMMA.64x16x16.F32 R88, gdesc[UR44].tnspA.tnspB, R88 ;  /* 0x602000002c5879f0 */ /* 0x000fe20008700858 */
[----:B------:R-:W-:Y:S01]  /*6e50*/  R2UR UR8, R14 ;  /* 0x000000000e0872ca */ /* 0x000fe200000e0000 */
[----:B------:R-:W-:Y:S01]  /*6e60*/  VIADD R14, R27, 0x130 ;  /* 0x000001301b0e7836 */ /* 0x000fe20000000000 */
        /* <DEDUP_REMOVED lines=54> */
[----:B------:R-:W-:Y:S02]  /*71d0*/  R2UR UR4, R14 ;  /* 0x000000000e0472ca */ /* 0x000fe400000e0000 */
        /* <DEDUP_REMOVED lines=8> */
[----:B------:R-:W-:Y:S02]  /*7260*/  IMAD.U32 R14, RZ, RZ, UR58 ;  /* 0x0000003aff0e7e24 */ /* 0x000fe4000f8e00ff */
[----:B------:R-:W-:Y:S01]  /*7270*/  IMAD.U32 R15, RZ, RZ, UR59 ;  /* 0x0000003bff0f7e24 */ /* 0x000fe2000f8e00ff */
[----:B------:R-:W-:Y:S01]  /*7280*/  HGMMA.64x64x16.F32 R24, gdesc[UR56].tnspA, R24 ;  /* 0x20e00000381879f0 */ /* 0x000fe20008700818 */
[----:B------:R-:W-:Y:S01]  /*7290*/  R2UR UR57, R13 ;  /* 0x000000000d3972ca */ /* 0x000fe200000e0000 */
[----:B------:R-:W-:Y:S01]  /*72a0*/  VIADD R13, R7, 0x100 ;  /* 0x00000100070d7836 */ /* 0x000fe20000000000 */
[----:B------:R-:W-:Y:S01]  /*72b0*/  R2UR UR56, R12 ;  /* 0x000000000c3872ca */ /* 0x000fe200000e0000 */
[----:B------:R-:W-:Y:S01]  /*72c0*/  VIADD R12, R5, 0x100 ;  /* 0x00000100050c7836 */ /* 0x000fe20000000000 */
[----:B------:R-:W-:-:S02]  /*72d0*/  R2UR UR59, R221 ;  /* 0x00000000dd3b72ca */ /* 0x000fc400000e0000 */
[----:B------:R-:W-:Y:S02]  /*72e0*/  R2UR UR58, R220 ;  /* 0x00000000dc3a72ca */ /* 0x000fe400000e0000 */
[----:B------:R-:W-:Y:S02]  /*72f0*/  R2UR UR4, R12 ;  /* 0x000000000c0472ca */ /* 0x000fe400000e0000 */
[----:B------:R-:W-:-:S03]  /*7300*/  R2UR UR5, R13 ;  /* 0x000000000d0572ca */ /* 0x000fc600000e0000 */
[----:B------:R-:W-:Y:S01]  /*7310*/  UMOV UR33, UR57 ;  /* 0x0000003900217c82 */ /* 0x000fe20008000000 */
[----:B------:R-:W-:Y:S01]  /*7320*/  UMOV UR57, 0x40000040 ;  /* 0x4000004000397882 */ /* 0x000fe20000000000 */
[----:B------:R-:W-:Y:S02]  /*7330*/  UMOV UR32, UR56 ;  /* 0x0000003800207c82 */ /* 0x000fe40008000000 */
[----:B------:R-:W-:Y:S01]  /*7340*/  UMOV UR37, UR59 ;  /* 0x0000003b00257c82 */ /* 0x000fe20008000000 */
[----:B------:R-:W-:Y:S01]  /*7350*/  UMOV UR59, 0x8 ;  /* 0x00000008003b7882 */ /* 0x000fe20000000000 */
[----:B------:R-:W-:Y:S01]  /*7360*/  UMOV UR36, UR58 ;  /* 0x0000003a00247c82 */ /* 0x000fe20008000000 */
[----:B------:R-:W-:Y:S01]  /*7370*/  IMAD.U32 R13, RZ, RZ, UR59 ;  /* 0x0000003bff0d7e24 */ /* 0x000fe2000f8e00ff */
[----:B------:R-:W-:Y:S02]  /*7380*/  UMOV UR56, UR4 ;  /* 0x0000000400387c82 */ /* 0x000fe40008000000 */
[----:B------:R-:W-:-:S02]  /*7390*/  UMOV UR58, UR5 ;  /* 0x00000005003a7c82 */ /* 0x000fc40008000000 */
[----:B------:R-:W-:Y:S01]  /*73a0*/  IMAD.U32 R12, RZ, RZ, UR58 ;  /* 0x0000003aff0c7e24 */ /* 0x000fe2000f8e00ff */
[----:B------:R-:W-:Y:S01]  /*73b0*/  HGMMA.64x64x16.F32 R24, gdesc[UR56].tnspA, R24 ;  /* 0x20e00000381879f0 */ /* 0x000fe20008700818 */
[----:B------:R-:W-:Y:S01]  /*73c0*/  R2UR UR59, R11 ;  /* 0x000000000b3b72ca */ /* 0x000fe200000e0000 */
[----:B------:R-:W-:Y:S01]  /*73d0*/  VIADD R11, R7, 0x180 ;  /* 0x00000180070b7836 */ /* 0x000fe20000000000 */
[----:B------:R-:W-:Y:S01]  /*73e0*/  R2UR UR58, R10 ;  /* 0x000000000a3a72ca */ /* 0x000fe200000e0000 */
[----:B------:R-:W-:Y:S01]  /*73f0*/  VIADD R10, R5, 0x180 ;  /* 0x00000180050a7836 */ /* 0x000fe20000000000 */
        /* <DEDUP_REMOVED lines=8> */
[----:B------:R-:W-:Y:S01]  /*7480*/  UMOV UR58, UR5 ;  /* 0x00000005003a7c82 */ /* 0x000fe20008000000 */
[----:B------:R-:W-:Y:S01]  /*7490*/  R2UR UR5, R7 ;  /* 0x00000000070572ca */ /* 0x000fe200000e0000 */
[----:B------:R-:W-:Y:S01]  /*74a0*/  UMOV UR56, UR4 ;  /* 0x0000000400387c82 */ /* 0x000fe20008000000 */
        /* <DEDUP_REMOVED lines=52> */
[----:B----4-:R-:W-:Y:S02]  /*77f0*/  LEA.HI.X.SX32 R7, R7, R235, 0x1, P1 ;  /* 0x000000eb07077211 */ /* 0x010fe400008f0eff */
        /* <DEDUP_REMOVED lines=65> */
[----:B------:R-:W-:Y:S01]  /*7c10*/  UMOV UR7, 0x40 ;  /* 0x0000004000077882 */ /* 0x000fe20000000000 */
        /* <DEDUP_REMOVED lines=53> */
[----:B------:R-:W-:Y:S01]  /*7f70*/  HGMMA.64x16x16.F32 R136, gdesc[UR44].tnspA.tnspB, R136 ;  /* 0x602000002c8879f0 */ /* 0x000fe20008700888 */
[----:B------:R-:W-:Y:S01]  /*7f80*/  IMAD.U32 R222, RZ, RZ, UR10 ;  /* 0x0000000affde7e24 */ /* 0x000fe2000f8e00ff */
[----:B------:R-:W-:Y:S01]  /*7f90*/  UMOV UR48, UR44 ;  /* 0x0000002c00307c82 */ /* 0x000fe20008000000 */
        /* <DEDUP_REMOVED lines=15> */
[----:B------:R1:W-:Y:S01]  /*8090*/  REDG.E.ADD.F32x4.FTZ.RN.STRONG.GPU desc[UR56][R6.64+0x1800], R36 ;  /* 0x00180024060079a6 */ /* 0x0003e2000c10f7b8 */
[----:B------:R-:W-:-:S02]  /*80a0*/  VIADD R25, R232, 0x100 ;  /* 0x00000100e8197836 */ /* 0x000fc40000000000 */
[----:B------:R-:W-:Y:S01]  /*80b0*/  R2UR UR26, R26 ;  /* 0x000000001a1a72ca */ /* 0x000fe200000e0000 */
[----:B------:R-:W-:Y:S01]  /*80c0*/  IMAD.U32 R226, RZ, RZ, UR10 ;  /* 0x0000000affe27e24 */ /* 0x000fe2000f8e00ff */
[----:B------:R-:W-:Y:S01]  /*80d0*/  UMOV UR5, 0x40000040 ;  /* 0x4000004000057882 */ /* 0x000fe20000000000 */
[----:B------:R-:W-:Y:S01]  /*80e0*/  HGMMA.64x16x16.F32 R168, gdesc[UR48].tnspA.tnspB, R168 ;  /* 0x6020000030a879f0 */ /* 0x000fe200087008a8 */
[----:B------:R-:W-:Y:S01]  /*80f0*/  R2UR UR24, R25 ;  /* 0x00000000191872ca */ /* 0x000fe200000e0000 */
[C---:B------:R-:W-:Y:S01]  /*8100*/  VIADD R25, R24.reuse, 0x120 ;  /* 0x0000012018197836 */ /* 0x040fe20000000000 */
[----:B------:R1:W-:Y:S04]  /*8110*/  REDG.E.ADD.F32x4.FTZ.RN.STRONG.GPU desc[UR56][R6.64+0x2000], R40 ;  /* 0x00200028060079a6 */ /* 0x0003e8000c10f7b8 */
[----:B------:R-:W-:Y:S01]  /*8120*/  R2UR UR38, R25 ;  /* 0x00000000192672ca */ /* 0x000fe200000e0000 */
[----:B------:R-:W-:-:S02]  /*8130*/  VIADD R25, R24, 0x1a0 ;  /* 0x000001a018197836 */ /* 0x000fc40000000000 */
[C---:B------:R-:W-:Y:S01]  /*8140*/  VIADD R26, R24.reuse, 0xa0 ;  /* 0x000000a0181a7836 */ /* 0x040fe20000000000 */
[----:B------:R-:W-:Y:S01]  /*8150*/  UMOV UR21, UR5 ;  /* 0x0000000500157c82 */ /* 0x000fe20008000000 */
[----:B------:R-:W-:Y:S01]  /*8160*/  UMOV UR17, UR5 ;  /* 0x0000000500117c82 */ /* 0x000fe20008000000 */
[----:B------:R-:W-:Y:S01]  /*8170*/  R2UR UR34, R25 ;  /* 0x00000000192272ca */ /* 0x000fe200000e0000 */
[----:B------:R-:W-:Y:S01]  /*8180*/  VIADD R25, R24, 0x220 ;  /* 0x0000022018197836 */ /* 0x000fe20000000000 */
[----:B------:R-:W-:Y:S01]  /*8190*/  R2UR UR42, R26 ;  /* 0x000000001a2a72ca */ /* 0x000fe200000e0000 */
[----:B------:R-:W-:Y:S01]  /*81a0*/  UMOV UR40, UR24 ;  /* 0x0000001800287c82 */ /* 0x000fe20008000000 */
[----:B------:R-:W-:Y:S01]  /*81b0*/  UMOV UR36, UR24 ;  /* 0x0000001800247c82 */ /* 0x000fe20008000000 */
[----:B------:R-:W-:Y:S01]  /*81c0*/  UMOV UR32, UR24 ;  /* 0x0000001800207c82 */ /* 0x000fe20008000000 */
[----:B------:R-:W-:Y:S01]  /*81d0*/  R2UR UR30, R25 ;  /* 0x00000000191e72ca */ /* 0x000fe200000e0000 */
[----:B------:R-:W-:Y:S01]  /*81e0*/  UMOV UR28, UR24 ;  /* 0x00000018001c7c82 */ /* 0x000fe20008000000 */
[----:B------:R-:W-:Y:S01]  /*81f0*/  HGMMA.64x16x16.F32 R136, gdesc[UR24].tnspA.tnspB, R136 ;  /* 0x60200000188879f0 */ /* 0x000fe20008700888 */
[----:B------:R-:W-:Y:S01]  /*8200*/  IMAD.U32 R227, RZ, RZ, UR11 ;  /* 0x0000000bffe37e24 */ /* 0x000fe2000f8e00ff */
[----:B------:R-:W-:Y:S01]  /*8210*/  UMOV UR13, UR5 ;  /* 0x00000005000d7c82 */ /* 0x000fe20008000000 */
[----:B------:R-:W-:-:S04]  /*8220*/  UMOV UR9, UR5 ;  /* 0x0000000500097c82 */ /* 0x000fc80008000000 */
[----:B------:R-:W-:Y:S01]  /*8230*/  HGMMA.64x16x16.F32 R144, gdesc[UR40].tnspA.tnspB, R144 ;  /* 0x60200000289079f0 */ /* 0x000fe20008700890 */
[----:B------:R1:W-:Y:S01]  /*8240*/  REDG.E.ADD.F32x4.FTZ.RN.STRONG.GPU desc[UR56][R6.64+0x2800], R44 ;  /* 0x0028002c060079a6 */ /* 0x0003e2000c10f7b8 */
[----:B------:R-:W-:Y:S02]  /*8250*/  VIADD R25, R232, 0x180 ;  /* 0x00000180e8197836 */ /* 0x000fe40000000000 */
[----:B------:R-:W-:Y:S01]  /*8260*/  VIADD R26, R24, 0x30 ;  /* 0x00000030181a7836 */ /* 0x000fe20000000000 */
[----:B------:R-:W-:Y:S01]  /*8270*/  UMOV UR11, 0x40 ;  /* 0x00000040000b7882 */ /* 0x000fe20000000000 */
[----:B------:R-:W-:Y:S01]  /*8280*/  HGMMA.64x16x16.F32 R152, gdesc[UR36].tnspA.tnspB, R152 ;  /* 0x60200000249879f0 */ /* 0x000fe20008700898 */
[----:B------:R1:W-:Y:S01]  /*8290*/  REDG.E.ADD.F32x4.FTZ.RN.STRONG.GPU desc[UR56][R6.64+0x3000], R48 ;  /* 0x00300030060079a6 */ /* 0x0003e2000c10f7b8 */
[----:B------:R-:W-:Y:S02]  /*82a0*/  R2UR UR4, R25 ;  /* 0x00000000190472ca */ /* 0x000fe400000e0000 */
[----:B------:R-:W-:Y:S01]  /*82b0*/  HGMMA.64x16x16.F32 R160, gdesc[UR32].tnspA.tnspB, R160 ;  /* 0x6020000020a079f0 */ /* 0x000fe200087008a0 */
[----:B------:R-:W-:Y:S01]  /*82c0*/  R2UR UR6, R26 ;  /* 0x000000001a0672ca */ /* 0x000fe200000e0000 */
[----:B------:R1:W-:Y:S01]  /*82d0*/  REDG.E.ADD.F32x4.FTZ.RN.STRONG.GPU desc[UR56][R6.64+0x3800], R52 ;  /* 0x00380034060079a6 */ /* 0x0003e2000c10f7b8 */
[----:B------:R-:W-:-:S02]  /*82e0*/  VIADD R25, R24, 0x130 ;  /* 0x0000013018197836 */ /* 0x000fc40000000000 */
[C---:B------:R-:W-:Y:S01]  /*82f0*/  VIADD R26, R24.reuse, 0xb0 ;  /* 0x000000b0181a7836 */ /* 0x040fe20000000000 */
[----:B------:R-:W-:Y:S02]  /*8300*/  HGMMA.64x16x16.F32 R168, gdesc[UR28].tnspA.tnspB, R168 ;  /* 0x602000001ca879f0 */ /* 0x000fe400087008a8 */
[----:B------:R-:W-:Y:S01]  /*8310*/  R2UR UR18, R25 ;  /* 0x00000000191272ca */ /* 0x000fe200000e0000 */
[----:B------:R-:W-:Y:S01]  /*8320*/  VIADD R25, R24, 0x1b0 ;  /* 0x000001b018197836 */ /* 0x000fe20000000000 */
[----:B------:R-:W-:Y:S01]  /*8330*/  R2UR UR22, R26 ;  /* 0x000000001a1672ca */ /* 0x000fe200000e0000 */
[----:B------:R-:W-:Y:S01]  /*8340*/  VIADD R24, R24, 0x230 ;  /* 0x0000023018187836 */ /* 0x000fe20000000000 */
[----:B------:R-:W-:Y:S01]  /*8350*/  UMOV UR20, UR4 ;  /* 0x0000000400147c82 */ /* 0x000fe20008000000 */
[----:B------:R-:W-:Y:S01]  /*8360*/  UMOV UR16, UR4 ;  /* 0x0000000400107c82 */ /* 0x000fe20008000000 */
[----:B------:R-:W-:Y:S01]  /*8370*/  R2UR UR14, R25 ;  /* 0x00000000190e72ca */ /* 0x000fe200000e0000 */
[----:B------:R-:W-:Y:S01]  /*8380*/  UMOV UR12, UR4 ;  /* 0x00000004000c7c82 */ /* 0x000fe20008000000 */
[----:B------:R-:W-:Y:S01]  /*8390*/  R2UR UR10, R24 ;  /* 0x00000000180a72ca */ /* 0x000fe200000e0000 */
[----:B------:R-:W-:Y:S01]  /*83a0*/  UMOV UR8, UR4 ;  /* 0x0000000400087c82 */ /* 0x000fe20008000000 */
[----:B------:R-:W-:Y:S05]  /*83b0*/  HGMMA.64x16x16.F32 R136, gdesc[UR4].tnspA.tnspB, R136 ;  /* 0x60200000048879f0 */ /* 0x000fea0008700888 */
[----:B------:R-:W-:Y:S04]  /*83c0*/  HGMMA.64x16x16.F32 R144, gdesc[UR20].tnspA.tnspB, R144 ;  /* 0x60200000149079f0 */ /* 0x000fe80008700890 */
[----:B------:R-:W-:Y:S04]  /*83d0*/  HGMMA.64x16x16.F32 R152, gdesc[UR16].tnspA.tnspB, R152 ;  /* 0x60200000109879f0 */ /* 0x000fe80008700898 */
[----:B------:R-:W-:Y:S04]  /*83e0*/  HGMMA.64x16x16.F32 R160, gdesc[UR12].tnspA.tnspB, R160 ;  /* 0x602000000ca079f0 */ /* 0x000fe800087008a0 */
[----:B------:R-:W-:Y:S03]  /*83f0*/  HGMMA.64x16x16.F32 R168, gdesc[UR8].tnspA.tnspB, R168, gsb0 ;  /* 0x6020000008a879f0 */ /* 0x000fe600080008a8 */
[----:B------:R-:W-:-:S02]  /*8400*/  WARPGROUP.DEPBAR.LE gsb0, 0x1 ;  /* 0x00008000000079c5 */ /* 0x000fc40000010100 */
[----:B-1----:R-:W-:Y:S05]  /*8410*/  @!P0 BRA `(.L_x_1013) ;  /* 0x0000000000048947 */ /* 0x002fea0003800000 */
[----:B------:R-:W-:Y:S01]  /*8420*/  BPT.TRAP 0x1 ;  /* 0x000000040000795c */ /* 0x000fe20000300000 */
.L_x_1013:
        /* <DEDUP_REMOVED lines=112> */
.L_x_1014:
[----:B------:R-:W-:Y:S01]  /*8b30*/  VIADD R3, R3, 0x1 ;  /* 0x0000000103037836 */ /* 0x000fe20000000000 */
[----:B------:R-:W-:Y:S01]  /*8b40*/  ULOP3.LUT UR60, UR60, 0x1, URZ, 0x3c, !UPT ;  /* 0x000000013c3c7892 */ /* 0x000fe2000f8e3c3f */
        /* <DEDUP_REMOVED lines=92> */
.L_x_1002:
[----:B------:R-:W-:Y:S05]  /*9110*/  @P0 BRA `(.L_x_998) ;  /* 0x0000002c00a40947 */ /* 0x000fea0003800000 */
[----:B------:R-:W3:Y:S01]  /*9120*/  LDL.LU R7, [R1+0x10] ;  /* 0x0000100001077983 */ /* 0x000ee20000300800 */
[----:B------:R-:W1:Y:S03]  /*9130*/  LDC.64 R2, c[0x0][0x878] ;  /* 0x00021e00ff027b82 */ /* 0x000e660000000a00 */
[----:B------:R-:W4:Y:S04]  /*9140*/  LDL.LU R23, [R1+0xc] ;  /* 0x00000c0001177983 */ /* 0x000f280000300800 */
[----:B------:R-:W5:Y:S01]  /*9150*/  LDL.LU R22, [R1+0x8] ;  /* 0x0000080001167983 */ /* 0x000f620000300800 */
[----:B------:R-:W-:Y:S01]  /*9160*/  ULDC.64 UR4, c[0x0][0x208] ;  /* 0x0000820000047ab9 */ /* 0x000fe20000000a00 */
[----:B------:R-:W5:Y:S01]  /*9170*/  LDC R0, c[0x0][0x850] ;  /* 0x00021400ff007b82 */ /* 0x000f620000000800 */
[----:B------:R-:W5:Y:S07]  /*9180*/  S2R R20, SR_TID.X ;  /* 0x0000000000147919 */ /* 0x000f6e0000002100 */
[----:B------:R-:W3:Y:S01]  /*9190*/  LDC.64 R10, c[0x0][0x840] ;  /* 0x00021000ff0a7b82 */ /* 0x000ee20000000a00 */
[----:B-1----:R-:W-:-:S07]  /*91a0*/  ISETP.NE.U32.AND P0, PT, R2, RZ, PT ;  /* 0x000000ff0200720c */ /* 0x002fce0003f05070 */
[----:B------:R-:W1:Y:S01]  /*91b0*/  LDC.64 R8, c[0x0][0x818] ;  /* 0x00020600ff087b82 */ /* 0x000e620000000a00 */
[----:B------:R-:W-:-:S07]  /*91c0*/  ISETP.NE.AND.EX P0, PT, R3, RZ, PT, P0 ;  /* 0x000000ff0300720c */ /* 0x000fce0003f05300 */
[----:B------:R-:W1:Y:S08]  /*91d0*/  LDC.64 R12, c[0x0][0x820] ;  /* 0x00020800ff0c7b82 */ /* 0x000e700000000a00 */
[----:B------:R-:W5:Y:S08]  /*91e0*/  @P0 LDC.64 R2, c[0x0][0x878] ;  /* 0x00021e00ff020b82 */ /* 0x000f700000000a00 */
[----:B------:R-:W1:Y:S08]  /*91f0*/  LDC.64 R14, c[0x0][0x848] ;  /* 0x00021200ff0e7b82 */ /* 0x000e700000000a00 */
[----:B--2---:R-:W2:Y:S08]  /*9200*/  LDC.64 R16, c[0x0][0x800] ;  /* 0x00020000ff107b82 */ /* 0x004eb00000000a00 */
[----:B------:R-:W2:Y:S01]  /*9210*/  LDC.64 R18, c[0x0][0x828] ;  /* 0x00020a00ff127b82 */ /* 0x000ea20000000a00 */
[----:B-----5:R-:W-:-:S06]  /*9220*/  @P0 IMAD.WIDE R2, R22, 0x4, R2 ;  /* 0x0000000416020825 */ /* 0x020fcc00078e0202 */
[----:B------:R5:W2:Y:S01]  /*9230*/  @P0 LDG.E R2, desc[UR4][R2.64] ;  /* 0x0000000402020981 */ /* 0x000aa2000c1e1900 */
[----:B------:R-:W-:Y:S01]  /*9240*/  VIADD R21, R20, 0xffffff80 ;  /* 0xffffff8014157836 */ /* 0x000fe20000000000 */
[----:B------:R-:W1:Y:S08]  /*9250*/  S2UR UR5, SR_CgaCtaId ;  /* 0x00000000000579c3 */ /* 0x000e700000008800 */
[----:B------:R-:W-:Y:S01]  /*9260*/  BAR.SYNC.DEFER_BLOCKING 0x1, 0x100 ;  /* 0x0044000000007b1d */ /* 0x000fe20000010000 */
[----:B------:R-:W-:-:S02]  /*9270*/  ISETP.NE.AND P1, PT, R0, 0x1, PT ;  /* 0x000000010000780c */ /* 0x000fc40003f25270 */
[----:B------:R-:W-:-:S03]  /*9280*/  SHF.R.S32.HI R0, RZ, 0x1f, R21 ;  /* 0x0000001fff007819 */ /* 0x000fc60000011415 */
[----:B------:R-:W-:Y:S01]  /*9290*/  UMOV UR4, 0x400 ;  /* 0x0000040000047882 */ /* 0x000fe20000000000 */
[----:B------:R-:W-:Y:S01]  /*92a0*/  LEA.HI R6, R0, R21, RZ, 0x7 ;  /* 0x0000001500067211 */ /* 0x000fe200078f38ff */
[----:B------:R-:W-:Y:S03]  /*92b0*/  BSSY B1, `(.L_x_1016) ;  /* 0x0000055000017945 */ /* 0x000fe60003800000 */
[----:B------:R-:W-:Y:S02]  /*92c0*/  LOP3.LUT R0, R6, 0x3fffff80, RZ, 0xc0, !PT ;  /* 0x3fffff8006007812 */ /* 0x000fe400078ec0ff */
[----:B-----5:R-:W-:Y:S01]  /*92d0*/  SHF.R.S32.HI R3, RZ, 0x7, R6 ;  /* 0x00000007ff037819 */ /* 0x020fe20000011406 */
[----:B------:R-:W4:Y:S02]  /*92e0*/  @P1 LDC R4, c[0x0][0x854] ;  /* 0x00021500ff041b82 */ /* 0x000f240000000800 */
[----:B------:R-:W-:-:S04]  /*92f0*/  IMAD.IADD R0, R21, 0x1, -R0 ;  /* 0x0000000115007824 */ /* 0x000fc800078e0a00 */
[----:B------:R-:W-:Y:S02]  /*9300*/  IMAD R0, R3, 0xa00, R0 ;  /* 0x00000a0003007824 */ /* 0x000fe400078e0200 */
[----:B------:R-:W5:Y:S01]  /*9310*/  @P1 LDC R5, c[0x0][0x858] ;  /* 0x00021600ff051b82 */ /* 0x000f620000000800 */
[----:B-1----:R-:W-:Y:S01]  /*9320*/  ULEA UR4, UR5, UR4, 0x18 ;  /* 0x0000000405047291 */ /* 0x002fe2000f8ec03f */
[----:B------:R-:W-:-:S05]  /*9330*/  IMAD.SHL.U32 R3, R0, 0x4, RZ ;  /* 0x0000000400037824 */ /* 0x000fca00078e00ff */
[----:B------:R-:W-:-:S05]  /*9340*/  LEA R6, R3, UR4, 0x2 ;  /* 0x0000000403067c11 */ /* 0x000fca000f8e10ff */
[----:B------:R1:W-:Y:S01]  /*9350*/  STS.128 [R6], R56 ;  /* 0x0000003806007388 */ /* 0x0003e20000000c00 */
[----:B----4-:R-:W-:-:S03]  /*9360*/  @P1 IMAD.HI.U32 R0, R23, R4, RZ ;  /* 0x0000000417001227 */ /* 0x010fc600078e00ff */
[----:B------:R1:W-:Y:S04]  /*9370*/  STS.128 [R6+0x800], R60 ;  /* 0x0008003c06007388 */ /* 0x0003e80000000c00 */
[----:B------:R1:W-:Y:S01]  /*9380*/  STS.128 [R6+0x1000], R96 ;  /* 0x0010006006007388 */ /* 0x0003e20000000c00 */
[----:B-----5:R-:W-:Y:S01]  /*9390*/  @P1 SHF.R.U32.HI R23, RZ, R5, R0 ;  /* 0x00000005ff171219 */ /* 0x020fe20000011600 */
[----:B---3--:R-:W-:Y:S02]  /*93a0*/  IMAD R5, R7, 0x5000, RZ ;  /* 0x0000500007057824 */ /* 0x008fe400078e02ff */
[----:B------:R1:W-:Y:S01]  /*93b0*/  STS.128 [R6+0x1800], R100 ;  /* 0x0018006406007388 */ /* 0x0003e20000000c00 */
[----:B------:R-:W-:-:S03]  /*93c0*/  SHF.R.S32.HI R7, RZ, 0x1f, R23 ;  /* 0x0000001fff077819 */ /* 0x000fc60000011417 */
[----:B------:R1:W-:Y:S02]  /*93d0*/  @P1 STL [R1+0xc], R23 ;  /* 0x00000c1701001387 */ /* 0x0003e40000100800 */
[----:B------:R-:W-:Y:S02]  /*93e0*/  IMAD R0, R7, R8, RZ ;  /* 0x0000000807007224 */ /* 0x000fe400078e02ff */
[----:B------:R1:W-:Y:S02]  /*93f0*/  STS.128 [R6+0x2000], R64 ;  /* 0x0020004006007388 */ /* 0x0003e40000000c00 */
[----:B------:R-:W-:Y:S02]  /*9400*/  IMAD R9, R23, R9, R0 ;  /* 0x0000000917097224 */ /* 0x000fe400078e0200 */
        /* <DEDUP_REMOVED lines=22> */
[----:B------:R-:W-:-:S05]  /*9570*/  @P0 IMAD R2, R3, 0x5000, RZ ;  /* 0x0000500003020824 */ /* 0x000fca00078e02ff */
[----:B------:R-:W-:Y:S02]  /*9580*/  @P0 SHF.R.S32.HI R3, RZ, 0x1f, R2 ;  /* 0x0000001fff030819 */ /* 0x000fe40000011402 */
[----:B------:R-:W-:Y:S01]  /*9590*/  @!P0 CS2R R2, SRZ ;  /* 0x0000000000028805 */ /* 0x000fe2000001ff00 */
[----:B---3--:R-:W-:Y:S05]  /*95a0*/  BAR.SYNC.DEFER_BLOCKING 0x1, 0x100 ;  /* 0x0044000000007b1d */ /* 0x008fea0000010000 */
[----:B------:R-:W-:Y:S01]  /*95b0*/  IADD3 R4, P1, R5, R2, RZ ;  /* 0x0000000205047210 */ /* 0x000fe20007f3e0ff */
[----:B------:R-:W-:Y:S01]  /*95c0*/  IMAD R2, R7, R10, RZ ;  /* 0x0000000a07027224 */ /* 0x000fe200078e02ff */
[----:B------:R-:W-:-:S02]  /*95d0*/  SEL R7, R22, RZ, !P0 ;  /* 0x000000ff16077207 */ /* 0x000fc40004000000 */
[----:B------:R-:W-:Y:S01]  /*95e0*/  LEA.HI.X.SX32 R5, R5, R3, 0x1, P1 ;  /* 0x0000000305057211 */ /* 0x000fe200008f0eff */
[C---:B------:R-:W-:Y:S02]  /*95f0*/  IMAD R11, R23.reuse, R11, R2 ;  /* 0x0000000b170b7224 */ /* 0x040fe400078e0202 */
[----:B------:R-:W-:-:S04]  /*9600*/  IMAD.WIDE.U32 R2, R23, R8, R4 ;  /* 0x0000000817027225 */ /* 0x000fc800078e0004 */
[----:B------:R-:W-:Y:S01]  /*9610*/  IMAD.IADD R3, R3, 0x1, R9 ;  /* 0x0000000103037824 */ /* 0x000fe200078e0209 */
[----:B------:R-:W-:Y:S01]  /*9620*/  SEL R9, R0, RZ, !P0 ;  /* 0x000000ff00097207 */ /* 0x000fe20004000000 */
[----:B------:R-:W-:Y:S01]  /*9630*/  IMAD.WIDE.U32 R4, R23, R10, R4 ;  /* 0x0000000a17047225 */ /* 0x000fe200078e0004 */
[----:B------:R-:W-:-:S03]  /*9640*/  ISETP.NE.AND P0, PT, R21, RZ, PT ;  /* 0x000000ff1500720c */ /* 0x000fc60003f05270 */
[----:B------:R-:W-:Y:S02]  /*9650*/  IMAD.IADD R5, R5, 0x1, R11 ;  /* 0x0000000105057824 */ /* 0x000fe400078e020b */
[C---:B------:R-:W-:Y:S02]  /*9660*/  IMAD R0, R9.reuse, R12, RZ ;  /* 0x0000000c09007224 */ /* 0x040fe400078e02ff */
[----:B------:R-:W-:Y:S02]  /*9670*/  IMAD R8, R9, R14, RZ ;  /* 0x0000000e09087224 */ /* 0x000fe400078e02ff */
        /* <DEDUP_REMOVED lines=17> */
.L_x_1018:
[----:B------:R-:W-:Y:S01]  /*9790*/  @P0 ELECT P1, URZ, PT ;  /* 0x00000000003f082f */ /* 0x000fe20003820000 */
[----:B------:R1:W-:-:S12]  /*97a0*/  UBLKRED.G.S.ADD.F32.RN [UR6], [UR4], UR5, desc[UR8] ;  /* 0x00000806040073bb */ /* 0x0003d800080a1405 */
[----:B------:R-:W-:Y:S02]  /*97b0*/  @P1 PLOP3.LUT P0, PT, P1, PT, PT, 0x8, 0x0 ;  /* 0x000000000000181c */ /* 0x000fe40000f0e170 */
[----:B------:R-:W-:-:S11]  /*97c0*/  PLOP3.LUT P1, PT, PT, PT, PT, 0x8, 0x0 ;  /* 0x000000000000781c */ /* 0x000fd60003f2e170 */
[----:B-1----:R-:W-:Y:S05]  /*97d0*/  @P0 BRA.U.ANY `(.L_x_1018) ;  /* 0xfffffffd00ec0947 */ /* 0x002fea000393ffff */
[----:B------:R0:W-:Y:S01]  /*97e0*/  UTMACMDFLUSH ;  /* 0x00000000000079b7 */ /* 0x0001e20000000000 */
[----:B------:R-:W-:-:S04]  /*97f0*/  DEPBAR.LE SB0, 0x0 ;  /* 0x000080000000791a */ /* 0x000fc80000000000 */
.L_x_1017:
[----:B------:R-:W-:Y:S05]  /*9800*/  BSYNC B1 ;  /* 0x0000000000017941 */ /* 0x000fea0003800000 */
.L_x_1016:
        /* <DEDUP_REMOVED lines=26> */
[----:B------:R-:W-:Y:S01]  /*99b0*/  R2UR UR6, R16 ;  /* 0x00000000100672ca */ /* 0x000fe200000e0000 */
[----:B------:R-:W-:Y:S01]  /*99c0*/  UMOV UR5, 0x1400 ;  /* 0x0000140000057882 */ /* 0x000fe20000000000 */
[----:B------:R-:W-:Y:S01]  /*99d0*/  R2UR UR7, R3 ;  /* 0x00000000030772ca */ /* 0x000fe200000e0000 */
[----:B------:R-:W-:Y:S01]  /*99e0*/  UMOV UR8, 0x0 ;  /* 0x0000000000087882 */ /* 0x000fe20000000000 */
[----:B------:R-:W-:Y:S01]  /*99f0*/  PLOP3.LUT P0, PT, PT, PT, PT, 0x80, 0x0 ;  /* 0x000000000000781c */ /* 0x000fe20003f0f070 */
[----:B------:R-:W-:-:S12]  /*9a00*/  UMOV UR9, 0x14f00000 ;  /* 0x14f0000000097882 */ /* 0x000fd80000000000 */
.L_x_1019:
[----:B------:R-:W-:Y:S01]  /*9a10*/  @P0 ELECT P1, URZ, PT ;  /* 0x00000000003f082f */ /* 0x000fe20003820000 */
[----:B------:R2:W-:-:S12]  /*9a20*/  UBLKRED.G.S.ADD.F32.RN [UR6], [UR4], UR5, desc[UR8] ;  /* 0x00000806040073bb */ /* 0x0005d800080a1405 */
[----:B------:R-:W-:Y:S02]  /*9a30*/  @P1 PLOP3.LUT P0, PT, P1, PT, PT, 0x8, 0x0 ;  /* 0x000000000000181c */ /* 0x000fe40000f0e170 */
[----:B------:R-:W-:-:S11]  /*9a40*/  PLOP3.LUT P1, PT, PT, PT, PT, 0x8, 0x0 ;  /* 0x000000000000781c */ /* 0x000fd60003f2e170 */
[----:B--2---:R-:W-:Y:S05]  /*9a50*/  @P0 BRA.U.ANY `(.L_x_1019) ;  /* 0xfffffffd00ec0947 */ /* 0x004fea000393ffff */
[----:B------:R0:W-:Y:S01]  /*9a60*/  UTMACMDFLUSH ;  /* 0x00000000000079b7 */ /* 0x0001e20000000000 */
[----:B------:R-:W-:-:S04]  /*9a70*/  DEPBAR.LE SB0, 0x0 ;  /* 0x000080000000791a */ /* 0x000fc80000000000 */
[----:B------:R-:W-:Y:S05]  /*9a80*/  BRA `(.L_x_998) ;  /* 0x0000002400487947 */ /* 0x000fea0003800000 */
.L_x_991:
        /* <DEDUP_REMOVED lines=8> */
[----:B------:R-:W-:-:S11]  /*9b10*/  UISETP.NE.AND UP0, UPT, UR9, 0x1, UPT ;  /* 0x000000010900788c */ /* 0x000fd6000bf05270 */
[----:B------:R-:W-:Y:S01]  /*9b20*/  @UP0 ULDC UR4, c[0x0][0x8dc] ;  /* 0x0002370000040ab9 */ /* 0x000fe20000000800 */
[----:B------:R-:W-:Y:S01]  /*9b30*/  @UP0 ULDC UR7, c[0x0][0x8e0] ;  /* 0x0002380000070ab9 */ /* 0x000fe20000000800 */
[----:B-1----:R-:W-:Y:S02]  /*9b40*/  UIMAD.WIDE.U32 UR4, UR6, UR4, URZ ;  /* 0x00000004060472a5 */ /* 0x002fe4000f8e003f */
        /* <DEDUP_REMOVED lines=16> */
.L_x_1020:
[----:B------:R-:W-:Y:S01]  /*9c50*/  ULDC UR5, c[0x0][0x8cc] ;  /* 0x0002330000057ab9 */ /* 0x000fe20000000800 */
[----:B------:R-:W-:Y:S01]  /*9c60*/  UMOV UR4, UR9 ;  /* 0x0000000900047c82 */ /* 0x000fe20008000000 */
[----:B------:R-:W-:-:S11]  /*9c70*/  UISETP.NE.AND UP0, UPT, UR5, 0x1, UPT ;  /* 0x000000010500788c */ /* 0x000fd6000bf05270 */
[----:B------:R-:W-:Y:S02]  /*9c80*/  @UP0 ULDC.64 UR10, c[0x0][0x8d0] ;  /* 0x00023400000a0ab9 */ /* 0x000fe40000000a00 */
[----:B------:R-:W-:-:S04]  /*9c90*/  UIMAD.WIDE.U32 UR6, UR9, UR10, URZ ;  /* 0x0000000a090672a5 */ /* 0x000fc8000f8e003f */
[----:B------:R-:W-:-:S04]  /*9ca0*/  @UP0 USHF.R.U32.HI UR4, URZ, UR11, UR7 ;  /* 0x0000000b3f040299 */ /* 0x000fc80008011607 */
[----:B------:R-:W-:-:S12]  /*9cb0*/  UIMAD UR5, UR4, UR5, URZ ;  /* 0x00000005040572a4 */ /* 0x000fd8000f8e023f */
.L_x_1021:
        /* <DEDUP_REMOVED lines=24> */
.L_x_1022:
        /* <DEDUP_REMOVED lines=15> */
.L_x_1024:
[----:B------:R-:W-:-:S05]  /*9f30*/  ULDC UR5, c[0x0][0x8f4] ;  /* 0x00023d0000057ab9 */ /* 0x000fca0000000800 */
.L_x_1023:
        /* <DEDUP_REMOVED lines=34> */
[----:B-1----:R-:W-:Y:S02]  /*a160*/  IMAD.U32 R2, RZ, RZ, UR12 ;  /* 0x0000000cff027e24 */ /* 0x002fe4000f8e00ff */
[----:B------:R-:W-:-:S05]  /*a170*/  IMAD.U32 R3, RZ, RZ, UR13 ;  /* 0x0000000dff037e24 */ /* 0x000fca000f8e00ff */
[----:B------:R1:W4:Y:S02]  /*a180*/  @P2 LDG.E R5, desc[UR16][R2.64] ;  /* 0x0000001002052981 */ /* 0x000324000c1e1900 */
[----:B-1----:R-:W-:Y:S02]  /*a190*/  IMAD.U32 R2, RZ, RZ, UR6 ;  /* 0x00000006ff027e24 */ /* 0x002fe4000f8e00ff */
        /* <DEDUP_REMOVED lines=27> */
.L_x_1026:
        /* <DEDUP_REMOVED lines=14> */
.L_x_1027:
        /* <DEDUP_REMOVED lines=9> */
.L_x_1028:
        /* <DEDUP_REMOVED lines=40> */
.L_x_1044:
[----:B------:R-:W-:Y:S01]  /*a740*/  ISETP.NE.AND P0, PT, R11, RZ, PT ;  /* 0x000000ff0b00720c */ /* 0x000fe20003f05270 */
[----:B------:R-:W-:Y:S02]  /*a750*/  IMAD.U32 R14, RZ, RZ, UR20 ;  /* 0x00000014ff0e7e24 */ /* 0x000fe4000f8e00ff */
[----:B------:R-:W-:-:S03]  /*a760*/  IMAD.MOV.U32 R4, RZ, RZ, 0x1 ;  /* 0x00000001ff047424 */ /* 0x000fc600078e00ff */
[----:B------:R-:W-:-:S07]  /*a770*/  SHF.R.S32.HI R14, RZ, 0x1f, R14 ;  /* 0x0000001fff0e7819 */ /* 0x000fce000001140e */
[----:B------:R-:W-:Y:S05]  /*a780*/  @P0 BRA `(.L_x_1030) ;  /* 0x0000000000140947 */ /* 0x000fea0003800000 */
[----:B------:R-:W-:Y:S01]  /*a790*/  LOP3.LUT P1, RZ, R21, 0x1f, RZ, 0xc0, !PT ;  /* 0x0000001f15ff7812 */ /* 0x000fe2000782c0ff */
[----:B-1----:R-:W-:-:S04]  /*a7a0*/  IMAD.MOV.U32 R3, RZ, RZ, 0x8100 ;  /* 0x00008100ff037424 */ /* 0x002fc800078e00ff */
[----:B------:R2:W-:Y:S08]  /*a7b0*/  SYNCS.ARRIVE.TRANS64 RZ, [R6+URZ+0x31810], R3 ;  /* 0x0318100306ff79a7 */ /* 0x0005f0000800003f */
[----:B------:R-:W-:Y:S05]  /*a7c0*/  @!P1 BRA `(.L_x_1030) ;  /* 0x0000000000049947 */ /* 0x000fea0003800000 */
[----:B------:R-:W-:Y:S01]  /*a7d0*/  BPT.TRAP 0x1 ;  /* 0x000000040000795c */ /* 0x000fe20000300000 */
.L_x_1030:
        /* <DEDUP_REMOVED lines=13> */
[----:B-12---:R-:W-:Y:S01]  /*a8b0*/  IMAD.MOV.U32 R3, RZ, RZ, 0x14000 ;  /* 0x00014000ff037424 */ /* 0x006fe200078e00ff */
        /* <DEDUP_REMOVED lines=140> */
.L_x_1036:
[----:B------:R-:W-:-:S04]  /*b180*/  SHF.L.U32 R5, R9, 0x1f, RZ ;  /* 0x0000001f09057819 */ /* 0x000fc800000006ff */
[----:B------:R-:W1:Y:S02]  /*b190*/  SYNCS.PHASECHK.TRANS64.TRYWAIT P1, [R6+URZ+0x31838], R5 ;  /* 0x03183805060075a7 */ /* 0x000e64000802017f */
[----:B-1----:R-:W-:Y:S05]  /*b1a0*/  @!P1 BRA `(.L_x_1032) ;  /* 0x0000000c00d89947 */ /* 0x002fea0003800000 */
.L_x_1045:
[----:B------:R-:W-:Y:S05]  /*b1b0*/  @P0 BRA `(.L_x_1033) ;  /* 0x0000000000140947 */ /* 0x000fea0003800000 */
[----:B------:R-:W-:Y:S01]  /*b1c0*/  ISETP.NE.AND P1, PT, R15, RZ, PT ;  /* 0x000000ff0f00720c */ /* 0x000fe20003f25270 */
[----:B-1----:R-:W-:-:S04]  /*b1d0*/  IMAD.MOV.U32 R5, RZ, RZ, 0x8100 ;  /* 0x00008100ff057424 */ /* 0x002fc800078e00ff */
[----:B------:R2:W-:Y:S08]  /*b1e0*/  SYNCS.ARRIVE.TRANS64 RZ, [R6+URZ+0x31830], R5 ;  /* 0x0318300506ff79a7 */ /* 0x0005f0000800003f */
[----:B------:R-:W-:Y:S05]  /*b1f0*/  @!P1 BRA `(.L_x_1033) ;  /* 0x0000000000049947 */ /* 0x000fea0003800000 */
[----:B------:R-:W-:Y:S01]  /*b200*/  BPT.TRAP 0x1 ;  /* 0x000000040000795c */ /* 0x000fe20000300000 */
.L_x_1033:
        /* <DEDUP_REMOVED lines=47> */
.L_x_1047:
[----:B------:R-:W-:Y:S01]  /*b500*/  LOP3.LUT R9, R9, 0x1, RZ, 0x3c, !PT ;  /* 0x0000000109097812 */ /* 0x000fe200078e3cff */
[----:B------:R-:W-:Y:S06]  /*b510*/  @P2 BRA `(.L_x_1035) ;  /* 0x0000000000142947 */ /* 0x000fec0003800000 */
[----:B------:R-:W-:Y:S01]  /*b520*/  ISETP.NE.AND P1, PT, R15, RZ, PT ;  /* 0x000000ff0f00720c */ /* 0x000fe20003f25270 */
[----:B-1----:R-:W-:-:S04]  /*b530*/  IMAD.MOV.U32 R2, RZ, RZ, 0x8100 ;  /* 0x00008100ff027424 */ /* 0x002fc800078e00ff */
[----:B------:R2:W-:Y:S08]  /*b540*/  SYNCS.ARRIVE.TRANS64 RZ, [R20+URZ+0x31810], R2 ;  /* 0x0318100214ff79a7 */ /* 0x0005f0000800003f */
[----:B------:R-:W-:Y:S05]  /*b550*/  @!P1 BRA `(.L_x_1035) ;  /* 0x0000000000049947 */ /* 0x000fea0003800000 */
[----:B------:R-:W-:Y:S01]  /*b560*/  BPT.TRAP 0x1 ;  /* 0x000000040000795c */ /* 0x000fe20000300000 */
.L_x_1035:
        /* <DEDUP_REMOVED lines=53> */
.L_x_1031:
[----:B------:R-:W-:Y:S01]  /*b8c0*/  SHF.L.U32 R15, R9, 0x1f, RZ ;  /* 0x0000001f090f7819 */ /* 0x000fe200000006ff */
[----:B------:R-:W1:Y:S01]  /*b8d0*/  LDC.64 R12, c[0x0][0x730] ;  /* 0x0001cc00ff0c7b82 */ /* 0x000e620000000a00 */
[----:B------:R-:W-:Y:S02]  /*b8e0*/  IMAD.U32 R16, RZ, RZ, UR38 ;  /* 0x00000026ff107e24 */ /* 0x000fe4000f8e00ff */
[----:B------:R-:W-:Y:S02]  /*b8f0*/  IMAD.U32 R2, RZ, RZ, UR38 ;  /* 0x00000026ff027e24 */ /* 0x000fe4000f8e00ff */
[----:B------:R-:W-:Y:S02]  /*b900*/  IMAD.U32 R3, RZ, RZ, UR39 ;  /* 0x00000027ff037e24 */ /* 0x000fe4000f8e00ff */
[----:B------:R-:W-:Y:S01]  /*b910*/  IMAD.MOV.U32 R2, RZ, RZ, R16 ;  /* 0x000000ffff027224 */ /* 0x000fe200078e0010 */
        /* <DEDUP_REMOVED lines=11> */
.L_x_1048:
[----:B------:R-:W-:Y:S01]  /*b9d0*/  IMAD.IADD R10, R11, 0x1, R3 ;  /* 0x000000010b0a7824 */ /* 0x000fe200078e0203 */
[----:B------:R-:W-:Y:S06]  /*b9e0*/  @P0 BRA `(.L_x_1038) ;  /* 0x0000000000140947 */ /* 0x000fec0003800000 */
[----:B------:R-:W-:Y:S01]  /*b9f0*/  LOP3.LUT P0, RZ, R21, 0x1f, RZ, 0xc0, !PT ;  /* 0x0000001f15ff7812 */ /* 0x000fe2000780c0ff */
[----:B------:R-:W-:-:S04]  /*ba00*/  IMAD.MOV.U32 R11, RZ, RZ, 0x8100 ;  /* 0x00008100ff0b7424 */ /* 0x000fc800078e00ff */
[----:B------:R2:W-:Y:S08]  /*ba10*/  SYNCS.ARRIVE.TRANS64 RZ, [R6+URZ+0x31830], R11 ;  /* 0x0318300b06ff79a7 */ /* 0x0005f0000800003f */
[----:B------:R-:W-:Y:S05]  /*ba20*/  @!P0 BRA `(.L_x_1038) ;  /* 0x0000000000048947 */ /* 0x000fea0003800000 */
[----:B------:R-:W-:Y:S01]  /*ba30*/  BPT.TRAP 0x1 ;  /* 0x000000040000795c */ /* 0x000fe20000300000 */
.L_x_1038:
        /* <DEDUP_REMOVED lines=53> */
.L_x_1025:
[----:B------:R-:W-:Y:S05]  /*bd90*/  WARPSYNC.ALL ;  /* 0x0000000000007948 */ /* 0x000fea0003800000 */
[----:B------:R-:W-:-:S13]  /*bda0*/  ELECT P0, URZ, PT ;  /* 0x00000000003f782f */ /* 0x000fda0003800000 */
[----:B------:R-:W-:Y:S05]  /*bdb0*/  @!P0 BRA `(.L_x_998) ;  /* 0x00000000007c8947 */ /* 0x000fea0003800000 */
[----:B------:R-:W3:Y:S02]  /*bdc0*/  LDL R0, [R1+0x14] ;  /* 0x0000140001007983 */ /* 0x000ee40000100800 */
[----:B---3--:R-:W-:-:S13]  /*bdd0*/  R2UR UR4, R0 ;  /* 0x00000000000472ca */ /* 0x008fda00000e0000 */
[----:B------:R-:W-:-:S06]  /*bde0*/  ULOP3.LUT UR4, UR4, 0x2, URZ, 0xfc, !UPT ;  /* 0x0000000204047892 */ /* 0x000fcc000f8efc3f */
[----:B------:R-:W-:-:S05]  /*bdf0*/  IMAD.U32 R0, RZ, RZ, UR4 ;  /* 0x00000004ff007e24 */ /* 0x000fca000f8e00ff */
[----:B------:R-:W-:-:S13]  /*be00*/  ISETP.NE.AND P1, PT, R0, 0x3, PT ;  /* 0x000000030000780c */ /* 0x000fda0003f25270 */
[----:B------:R-:W-:Y:S05]  /*be10*/  @!P1 BRA `(.L_x_1039) ;  /* 0x0000000000049947 */ /* 0x000fea0003800000 */
[----:B------:R-:W-:Y:S01]  /*be20*/  BPT.TRAP 0x1 ;  /* 0x000000040000795c */ /* 0x000fe20000300000 */
.L_x_1039:
        /* <DEDUP_REMOVED lines=8> */
.L_x_1049:
        /* <DEDUP_REMOVED lines=9> */
.L_x_1050:
[----:B------:R-:W-:Y:S05]  /*bf40*/  @!P1 BRA `(.L_x_1042) ;  /* 0x0000000000049947 */ /* 0x000fea0003800000 */
[----:B------:R-:W-:Y:S01]  /*bf50*/  BPT.TRAP 0x1 ;  /* 0x000000040000795c */ /* 0x000fe20000300000 */
.L_x_1042:
[----:B------:R-:W-:-:S07]  /*bf60*/  SHF.L.U32 R9, R9, 0x1f, RZ ;  /* 0x0000001f09097819 */ /* 0x000fce00000006ff */
.L_x_1043:
[----:B----4-:R4:W1:Y:S02]  /*bf70*/  SYNCS.PHASECHK.TRANS64.TRYWAIT P0, [R2+URZ+0x31838], R9 ;  /* 0x03183809020075a7 */ /* 0x010864000800017f */
[----:B-1----:R-:W-:Y:S05]  /*bf80*/  @!P0 NANOSLEEP.SYNCS 0x989680 ;  /* 0x009896800000895d */ /* 0x002fea0003900000 */
[----:B------:R-:W1:Y:S02]  /*bf90*/  @!P0 SYNCS.PHASECHK.TRANS64 P0, [R2+URZ+0x31838], R9 ;  /* 0x03183809020085a7 */ /* 0x000e64000800007f */
[----:B-1----:R-:W-:Y:S05]  /*bfa0*/  @!P0 BRA `(.L_x_1043) ;  /* 0xfffffffc00f08947 */ /* 0x002fea000383ffff */
.L_x_998:
[----:B------:R-:W-:Y:S05]  /*bfb0*/  BSYNC B0 ;  /* 0x0000000000007941 */ /* 0x000fea0003800000 */
.L_x_990:
[----:B------:R-:W-:Y:S05]  /*bfc0*/  EXIT ;  /* 0x000000000000794d */ /* 0x000fea0003800000 */
.L_x_1004:
[----:B-1----:R1:W2:Y:S02]  /*bfd0*/  SYNCS.PHASECHK.TRANS64.TRYWAIT P0, [R17+URZ+0x31800], R16 ;  /* 0x03180010110075a7 */ /* 0x0022a4000800017f */
[----:B--2---:R-:W-:Y:S05]  /*bfe0*/  @!P0 NANOSLEEP.SYNCS 0x989680 ;  /* 0x009896800000895d */ /* 0x004fea0003900000 */
[----:B------:R-:W2:Y:S02]  /*bff0*/  @!P0 SYNCS.PHASECHK.TRANS64 P0, [R17+URZ+0x31800], R16 ;  /* 0x03180010110085a7 */ /* 0x000ea4000800007f */
[----:B--2---:R-:W-:Y:S05]  /*c000*/  @!P0 BRA `(.L_x_1004) ;  /* 0xfffffffc00f08947 */ /* 0x004fea000383ffff */
[----:B------:R-:W-:Y:S05]  /*c010*/  BRA `(.L_x_1003) ;  /* 0xffffff5400687947 */ /* 0x000fea000383ffff */
.L_x_1008:
[----:B--2---:R2:W3:Y:S02]  /*c020*/  SYNCS.PHASECHK.TRANS64.TRYWAIT P1, [R16+URZ+0x31810], R9 ;  /* 0x03181009100075a7 */ /* 0x0044e4000802017f */
[----:B---3--:R-:W-:Y:S05]  /*c030*/  @!P1 NANOSLEEP.SYNCS 0x989680 ;  /* 0x009896800000995d */ /* 0x008fea0003900000 */
[----:B------:R-:W3:Y:S02]  /*c040*/  @!P1 SYNCS.PHASECHK.TRANS64 P1, [R16+URZ+0x31810], R9 ;  /* 0x03181009100095a7 */ /* 0x000ee4000802007f */
[----:B---3--:R-:W-:Y:S05]  /*c050*/  @!P1 BRA `(.L_x_1008) ;  /* 0xfffffffc00f09947 */ /* 0x008fea000383ffff */
[----:B------:R-:W-:Y:S05]  /*c060*/  BRA `(.L_x_1007) ;  /* 0xffffff5c00ac7947 */ /* 0x000fea000383ffff */
.L_x_1012:
[----:B----4-:R4:W1:Y:S02]  /*c070*/  SYNCS.PHASECHK.TRANS64.TRYWAIT P1, [R17+URZ+0x31830], R10 ;  /* 0x0318300a110075a7 */ /* 0x010864000802017f */
[----:B-1----:R-:W-:Y:S05]  /*c080*/  @!P1 NANOSLEEP.SYNCS 0x989680 ;  /* 0x009896800000995d */ /* 0x002fea0003900000 */
[----:B------:R-:W1:Y:S02]  /*c090*/  @!P1 SYNCS.PHASECHK.TRANS64 P1, [R17+URZ+0x31830], R10 ;  /* 0x0318300a110095a7 */ /* 0x000e64000802007f */
[----:B-1----:R-:W-:Y:S05]  /*c0a0*/  @!P1 BRA `(.L_x_1012) ;  /* 0xfffffffc00f09947 */ /* 0x002fea000383ffff */
[----:B------:R-:W-:Y:S05]  /*c0b0*/  BRA `(.L_x_1011) ;  /* 0xffffff7800b07947 */ /* 0x000fea000383ffff */
.L_x_1029:
[----:B-1----:R1:W2:Y:S02]  /*c0c0*/  SYNCS.PHASECHK.TRANS64.TRYWAIT P0, [R6+URZ+0x31820], R3 ;  /* 0x03182003060075a7 */ /* 0x0022a4000800017f */
[----:B--2---:R-:W-:Y:S05]  /*c0d0*/  @!P0 NANOSLEEP.SYNCS 0x989680 ;  /* 0x009896800000895d */ /* 0x004fea0003900000 */
[----:B------:R-:W2:Y:S02]  /*c0e0*/  @!P0 SYNCS.PHASECHK.TRANS64 P0, [R6+URZ+0x31820], R3 ;  /* 0x03182003060085a7 */ /* 0x000ea4000800007f */
[----:B--2---:R-:W-:Y:S05]  /*c0f0*/  @!P0 BRA `(.L_x_1029) ;  /* 0xfffffffc00f08947 */ /* 0x004fea000383ffff */
[----:B------:R-:W-:Y:S05]  /*c100*/  BRA `(.L_x_1044) ;  /* 0xffffffe4008c7947 */ /* 0x000fea000383ffff */
.L_x_1032:
[----:B-1----:R1:W2:Y:S02]  /*c110*/  SYNCS.PHASECHK.TRANS64.TRYWAIT P1, [R6+URZ+0x31838], R5 ;  /* 0x03183805060075a7 */ /* 0x0022a4000802017f */
[----:B--2---:R-:W-:Y:S05]  /*c120*/  @!P1 NANOSLEEP.SYNCS 0x989680 ;  /* 0x009896800000995d */ /* 0x004fea0003900000 */
[----:B------:R-:W2:Y:S02]  /*c130*/  @!P1 SYNCS.PHASECHK.TRANS64 P1, [R6+URZ+0x31838], R5 ;  /* 0x03183805060095a7 */ /* 0x000ea4000802007f */
[----:B--2---:R-:W-:Y:S05]  /*c140*/  @!P1 BRA `(.L_x_1032) ;  /* 0xfffffffc00f09947 */ /* 0x004fea000383ffff */
[----:B------:R-:W-:Y:S05]  /*c150*/  BRA `(.L_x_1045) ;  /* 0xfffffff000147947 */ /* 0x000fea000383ffff */
.L_x_1034:
[----:B------:R-:W-:-:S07]  /*c160*/  SHF.L.U32 R2, R4, 0x1f, RZ ;  /* 0x0000001f04027819 */ /* 0x000fce00000006ff */
.L_x_1046:
[----:B-1----:R1:W2:Y:S02]  /*c170*/  SYNCS.PHASECHK.TRANS64.TRYWAIT P1, [R20+URZ+0x31820], R2 ;  /* 0x03182002140075a7 */ /* 0x0022a4000802017f */
[----:B--2---:R-:W-:Y:S05]  /*c180*/  @!P1 NANOSLEEP.SYNCS 0x989680 ;  /* 0x009896800000995d */ /* 0x004fea0003900000 */
[----:B------:R-:W2:Y:S02]  /*c190*/  @!P1 SYNCS.PHASECHK.TRANS64 P1, [R20+URZ+0x31820], R2 ;  /* 0x03182002140095a7 */ /* 0x000ea4000802007f */
[----:B--2---:R-:W-:Y:S05]  /*c1a0*/  @!P1 BRA `(.L_x_1046) ;  /* 0xfffffffc00f09947 */ /* 0x004fea000383ffff */
[----:B------:R-:W-:Y:S05]  /*c1b0*/  BRA `(.L_x_1047) ;  /* 0xfffffff000d07947 */ /* 0x000fea000383ffff */
.L_x_1037:
[----:B-1----:R1:W2:Y:S02]  /*c1c0*/  SYNCS.PHASECHK.TRANS64.TRYWAIT P1, [R6+URZ+0x31838], R15 ;  /* 0x0318380f060075a7 */ /* 0x0022a4000802017f */
[----:B--2---:R-:W-:Y:S05]  /*c1d0*/  @!P1 NANOSLEEP.SYNCS 0x989680 ;  /* 0x009896800000995d */ /* 0x004fea0003900000 */
[----:B------:R-:W2:Y:S02]  /*c1e0*/  @!P1 SYNCS.PHASECHK.TRANS64 P1, [R6+URZ+0x31838], R15 ;  /* 0x0318380f060095a7 */ /* 0x000ea4000802007f */
[----:B--2---:R-:W-:Y:S05]  /*c1f0*/  @!P1 BRA `(.L_x_1037) ;  /* 0xfffffffc00f09947 */ /* 0x004fea000383ffff */
[----:B------:R-:W-:Y:S05]  /*c200*/  BRA `(.L_x_1048) ;  /* 0xfffffff400f07947 */ /* 0x000fea000383ffff */
.L_x_1040:
[----:B---3--:R3:W4:Y:S02]  /*c210*/  SYNCS.PHASECHK.TRANS64.TRYWAIT P0, [R5+URZ], R0 ;  /* 0x00000000050075a7 */ /* 0x008724000800017f */
[----:B----4-:R-:W-:Y:S05]  /*c220*/  @!P0 NANOSLEEP.SYNCS 0x989680 ;  /* 0x009896800000895d */ /* 0x010fea0003900000 */
[----:B------:R-:W4:Y:S02]  /*c230*/  @!P0 SYNCS.PHASECHK.TRANS64 P0, [R5+URZ], R0 ;  /* 0x00000000050085a7 */ /* 0x000f24000800007f */
[----:B----4-:R-:W-:Y:S05]  /*c240*/  @!P0 BRA `(.L_x_1040) ;  /* 0xfffffffc00f08947 */ /* 0x010fea000383ffff */
[----:B------:R-:W-:Y:S05]  /*c250*/  BRA `(.L_x_1049) ;  /* 0xfffffffc00147947 */ /* 0x000fea000383ffff */
.L_x_1041:
[----:B---3--:R3:W4:Y:S02]  /*c260*/  SYNCS.PHASECHK.TRANS64.TRYWAIT P0, [R3+URZ], R0 ;  /* 0x00000000030075a7 */ /* 0x008724000800017f */
[----:B----4-:R-:W-:Y:S05]  /*c270*/  @!P0 NANOSLEEP.SYNCS 0x989680 ;  /* 0x009896800000895d */ /* 0x010fea0003900000 */
[----:B------:R-:W4:Y:S02]  /*c280*/  @!P0 SYNCS.PHASECHK.TRANS64 P0, [R3+URZ], R0 ;  /* 0x00000000030085a7 */ /* 0x000f24000800007f */
[----:B----4-:R-:W-:Y:S05]  /*c290*/  @!P0 BRA `(.L_x_1041) ;  /* 0xfffffffc00f08947 */ /* 0x010fea000383ffff */
[----:B------:R-:W-:Y:S05]  /*c2a0*/  BRA `(.L_x_1050) ;  /* 0xfffffffc00247947 */ /* 0x000fea000383ffff */
.L_x_1051:
        /* <DEDUP_REMOVED lines=13> */
.L_x_2208:


//--------------------- .text._ZN7cutlass13device_kernelIN5flash11enable_sm90INS1_16FlashAttnBwdSm90INS1_25CollectiveMainloopBwdSm90ILi2ELi1ELi1EN4cute5tupleIJNS5_1CILi1EEES8_S8_EEENS6_IJNS7_ILi64EEENS7_ILi80EEENS7_ILi256EEEEEENS_6half_tEfNS_4arch4Sm90ELb0ELb0ELb0ELb0ELb0ELb0ELb1ELb1ELi2ELi1ELi1ELi1ELb0EEENS1_21CollectiveEpilogueBwdISD_SE_SG_Li256ELb0ELb1ELi2EEENS1_19SingleTileSchedulerILb0ELb0ELb0ELi80EEEEEEEEEvNT_6ParamsE --------------------------
	.section	.text._ZN7cutlass13device_kernelIN5flash11enable_sm90INS1_16FlashAttnBwdSm90INS1_25CollectiveMainloopBwdSm90ILi2ELi1ELi1EN4cute5tupleIJNS5_1CILi1EEES8_S8_EEENS6_IJNS7_ILi64EEENS7_ILi80EEENS7_ILi256EEEEEENS_6half_tEfNS_4arch4Sm90ELb0ELb0ELb0ELb0ELb0ELb0ELb1ELb1ELi2ELi1ELi1ELi1ELb0EEENS1_21CollectiveEpilogueBwdISD_SE_SG_Li256ELb0ELb1ELi2EEENS1_19SingleTileSchedulerILb0ELb0ELb0ELi80EEEEEEEEEvNT_6ParamsE,"ax",@progbits
	.align	128
.text._ZN7cutlass13device_kernelIN5flash11enable_sm90INS1_16FlashAttnBwdSm90INS1_25CollectiveMainloopBwdSm90ILi2ELi1ELi1EN4cute5tupleIJNS5_1CILi1EEES8_S8_EEENS6_IJNS7_ILi64EEENS7_ILi80EEENS7_ILi256EEEEEENS_6half_tEfNS_4arch4Sm90ELb0ELb0ELb0ELb0ELb0ELb0ELb1ELb1ELi2ELi1ELi1ELi1ELb0EEENS1_21CollectiveEpilogueBwdISD_SE_SG_Li256ELb0ELb1ELi2EEENS1_19SingleTileSchedulerILb0ELb0ELb0ELi80EEEEEEEEEvNT_6ParamsE:
        .type           _ZN7cutlass13device_kernelIN5flash11enable_sm90INS1_16FlashAttnBwdSm90INS1_25CollectiveMainloopBwdSm90ILi2ELi1ELi1EN4cute5tupleIJNS5_1CILi1EEES8_S8_EEENS6_IJNS7_ILi64EEENS7_ILi80EEENS7_ILi256EEEEEENS_6half_tEfNS_4arch4Sm90ELb0ELb0ELb0ELb0ELb0ELb0ELb1ELb1ELi2ELi1ELi1ELi1ELb0EEENS1_21CollectiveEpilogueBwdISD_SE_SG_Li256ELb0ELb1ELi2EEENS1_19SingleTileSchedulerILb0ELb0ELb0ELi80EEEEEEEEEvNT_6ParamsE,@function
        .size           _ZN7cutlass13device_kernelIN5flash11enable_sm90INS1_16FlashAttnBwdSm90INS1_25CollectiveMainloopBwdSm90ILi2ELi1ELi1EN4cute5tupleIJNS5_1CILi1EEES8_S8_EEENS6_IJNS7_ILi64EEENS7_ILi80EEENS7_ILi256EEEEEENS_6half_tEfNS_4arch4Sm90ELb0ELb0ELb0ELb0ELb0ELb0ELb1ELb1ELi2ELi1ELi1ELi1ELb0EEENS1_21CollectiveEpilogueBwdISD_SE_SG_Li256ELb0ELb1ELi2EEENS1_19SingleTileSchedulerILb0ELb0ELb0ELi80EEEEEEEEEvNT_6ParamsE,(.L_x_2209 - _ZN7cutlass13device_kernelIN5flash11enable_sm90INS1_16FlashAttnBwdSm90INS1_25CollectiveMainloopBwdSm90ILi2ELi1ELi1EN4cute5tupleIJNS5_1CILi1EEES8_S8_EEENS6_IJNS7_ILi64EEENS7_ILi80EEENS7_ILi256EEEEEENS_6half_tEfNS_4arch4Sm90ELb0ELb0ELb0ELb0ELb0ELb0ELb1ELb1ELi2ELi1ELi1ELi1ELb0EEENS1_21CollectiveEpilogueBwdISD_SE_SG_Li256ELb0ELb1ELi2EEENS1_19SingleTileSchedulerILb0ELb0ELb0ELi80EEEEEEEEEvNT_6ParamsE)
        .other          _ZN7cutlass13device_kernelIN5flash11enable_sm90INS1_16FlashAttnBwdSm90INS1_25CollectiveMainloopBwdSm90ILi2ELi1ELi1EN4cute5tupleIJNS5_1CILi1EEES8_S8_EEENS6_IJNS7_ILi64EEENS7_ILi80EEENS7_ILi256EEEEEENS_6half_tEfNS_4arch4Sm90ELb0ELb0ELb0ELb0ELb0ELb0ELb1ELb1ELi2ELi1ELi1ELi1ELb0EEENS1_21CollectiveEpilogueBwdISD_SE_SG_Li256ELb0ELb1ELi2EEENS1_19SingleTileSchedulerILb0ELb0ELb0ELi80EEEEEEEEEvNT_6ParamsE,@"STO_CUDA_ENTRY STV_DEFAULT"
_ZN7cutlass13device_kernelIN5flash11enable_sm90INS1_16FlashAttnBwdSm90INS1_25CollectiveMainloopBwdSm90ILi2ELi1ELi1EN4cute5tupleIJNS5_1CILi1EEES8_S8_EEENS6_IJNS7_ILi64EEENS7_ILi80EEENS7_ILi256EEEEEENS_6half_tEfNS_4arch4Sm90ELb0ELb0ELb0ELb0ELb0ELb0ELb1ELb1ELi2ELi1ELi1ELi1ELb0EEENS1_21CollectiveEpilogueBwdISD_SE_SG_Li256ELb0ELb1ELi2EEENS1_19SingleTileSchedulerILb0ELb0ELb0ELi80EEEEEEEEEvNT_6ParamsE:
        /* <DEDUP_REMOVED lines=29> */
.L_x_1053:
[----:B------:R-:W-:Y:S05]  /*01d0*/  BSYNC B0 ;  /* 0x0000000000007941 */ /* 0x000fea0003800000 */
.L_x_1052:
        /* <DEDUP_REMOVED lines=34> */
.L_x_1054:
        /* <DEDUP_REMOVED lines=20> */
.L_x_1055:
[----:B-1----:R-:W-:Y:S01]  /*0540*/  ISETP.NE.AND P0, PT, R0, RZ, PT ;  /* 0x000000ff0000720c */ /* 0x002fe20003f05270 */
[----:B------:R-:W-:Y:S01]  /*0550*/  IMAD.MOV.U32 R0, RZ, RZ, 0x1 ;  /* 0x00000001ff007424 */ /* 0x000fe200078e00ff */
[----:B------:R-:W-:Y:S01]  /*0560*/  NOP ;  /* 0x0000000000007918 */ /* 0x000fe20000000000 */
[----:B------:R-:W-:-:S03]  /*0570*/  LOP3.LUT R21, R4, 0x7f, RZ, 0xc0, !PT ;  /* 0x0000007f04157812 */ /* 0x000fc600078ec0ff */
[----:B------:R-:W-:Y:S01]  /*0580*/  SEL R0, R0, 0x2, !P0 ;  /* 0x0000000200007807 */ /* 0x000fe20004000000 */
[----:B--23--:R-:W-:Y:S06]  /*0590*/  BAR.SYNC.DEFER_BLOCKING 0x0 ;  /* 0x0000000000007b1d */ /* 0x00cfec0000010000 */
[----:B------:R-:W-:Y:S05]  /*05a0*/  @!P0 BRA `(.L_x_1056) ;  /* 0x000000a4002c8947 */ /* 0x000fea0003800000 */
.L_x_1057:
        /* <DEDUP_REMOVED lines=22> */
.L_x_1058:
[----:B------:R-:W-:Y:S01]  /*0710*/  IMAD.IADD R10, R5, 0x1, -R2 ;  /* 0x00000001050a7824 */ /* 0x000fe200078e0a02 */
[----:B------:R-:W2:Y:S01]  /*0720*/  S2UR UR4, SR_CTAID.Y ;  /* 0x00000000000479c3 */ /* 0x000ea20000002600 */
[----:B------:R-:W-:Y:S02]  /*0730*/  LEA.HI R13, R6, R5, RZ, 0x5 ;  /* 0x00000005060d7211 */ /* 0x000fe400078f28ff */
[----:B------:R-:W-:Y:S01]  /*0740*/  CS2R R214, SRZ ;  /* 0x0000000000d67805 */ /* 0x000fe2000001ff00 */
[--C-:B------:R-:W-:Y:S01]  /*0750*/  IMAD R2, R7, 0x800, R10.reuse ;  /* 0x0000080007027824 */ /* 0x100fe200078e020a */
[----:B------:R-:W-:Y:S02]  /*0760*/  SHF.R.S32.HI R9, RZ, 0x1f, R10 ;  /* 0x0000001fff097819 */ /* 0x000fe4000001140a */
[----:B------:R-:W-:Y:S02]  /*0770*/  CS2R R212, SRZ ;  /* 0x0000000000d47805 */ /* 0x000fe4000001ff00 */
[--C-:B------:R-:W-:Y:S01]  /*0780*/  SHF.R.S32.HI R234, RZ, 0x5, R13.reuse ;  /* 0x00000005ffea7819 */ /* 0x100fe2000001140d */
[----:B------:R-:W-:Y:S01]  /*0790*/  IMAD.SHL.U32 R2, R2, 0x4, RZ ;  /* 0x0000000402027824 */ /* 0x000fe200078e00ff */
[----:B------:R-:W-:Y:S01]  /*07a0*/  LEA.HI R12, R9, R10, RZ, 0x2 ;  /* 0x0000000a090c7211 */ /* 0x000fe200078f10ff */
[----:B------:R-:W4:Y:S01]  /*07b0*/  LDC.64 R16, c[0x0][0x2d8] ;  /* 0x0000b600ff107b82 */ /* 0x000f220000000a00 */
[----:B------:R-:W-:-:S02]  /*07c0*/  SHF.R.S32.HI R13, RZ, 0x1f, R13 ;  /* 0x0000001fff0d7819 */ /* 0x000fc4000001140d */
[----:B------:R-:W-:Y:S02]  /*07d0*/  CS2R R210, SRZ ;  /* 0x0000000000d27805 */ /* 0x000fe4000001ff00 */
[--C-:B-1----:R-:W-:Y:S02]  /*07e0*/  SHF.R.S32.HI R8, RZ, 0x2, R12.reuse ;  /* 0x00000002ff087819 */ /* 0x102fe4000001140c */
[----:B------:R-:W-:Y:S02]  /*07f0*/  CS2R R208, SRZ ;  /* 0x0000000000d07805 */ /* 0x000fe4000001ff00 */
[----:B------:R-:W-:Y:S02]  /*0800*/  SHF.R.S32.HI R3, RZ, 0x1f, R12 ;  /* 0x0000001fff037819 */ /* 0x000fe4000001140c */
[----:B------:R-:W-:Y:S02]  /*0810*/  CS2R R206, SRZ ;  /* 0x0000000000ce7805 */ /* 0x000fe4000001ff00 */
[----:B------:R-:W-:Y:S01]  /*0820*/  LEA.HI R13, R13, R234, RZ, 0x2 ;  /* 0x000000ea0d0d7211 */ /* 0x000fe200078f10ff */
[----:B------:R-:W1:Y:S01]  /*0830*/  LDC.64 R230, c[0x0][0x2e0] ;  /* 0x0000b800ffe67b82 */ /* 0x000e620000000a00 */
[----:B------:R-:W-:-:S02]  /*0840*/  LEA.HI R3, R3, R8, RZ, 0x3 ;  /* 0x0000000803037211 */ /* 0x000fc400078f18ff */
[----:B------:R-:W-:Y:S02]  /*0850*/  CS2R R204, SRZ ;  /* 0x0000000000cc7805 */ /* 0x000fe4000001ff00 */
[----:B------:R-:W-:Y:S02]  /*0860*/  LOP3.LUT R13, R13, 0xfffffffc, RZ, 0xc0, !PT ;  /* 0xfffffffc0d0d7812 */ /* 0x000fe400078ec0ff */
[----:B------:R-:W-:Y:S02]  /*0870*/  CS2R R202, SRZ ;  /* 0x0000000000ca7805 */ /* 0x000fe4000001ff00 */
[----:B------:R-:W-:Y:S02]  /*0880*/  LOP3.LUT R11, R3, 0xfffffff8, RZ, 0xc0, !PT ;  /* 0xfffffff8030b7812 */ /* 0x000fe400078ec0ff */
[----:B------:R-:W-:Y:S01]  /*0890*/  CS2R R200, SRZ ;  /* 0x0000000000c87805 */ /* 0x000fe2000001ff00 */
[----:B--2---:R-:W-:Y:S01]  /*08a0*/  USHF.R.S32.HI UR6, URZ, 0x1f, UR4 ;  /* 0x0000001f3f067899 */ /* 0x004fe20008011404 */
[----:B------:R-:W-:Y:S01]  /*08b0*/  SHF.R.S32.HI R3, RZ, 0x1f, R2 ;  /* 0x0000001fff037819 */ /* 0x000fe20000011402 */
[----:B------:R-:W-:Y:S01]  /*08c0*/  IMAD.IADD R234, R234, 0x1, -R13 ;  /* 0x00000001eaea7824 */ /* 0x000fe200078e0a0d */
[----:B------:R-:W-:Y:S01]  /*08d0*/  CS2R R198, SRZ ;  /* 0x0000000000c67805 */ /* 0x000fe2000001ff00 */
[----:B------:R-:W-:Y:S01]  /*08e0*/  IMAD.IADD R14, R8, 0x1, -R11 ;  /* 0x00000001080e7824 */ /* 0x000fe200078e0a0b */
[----:B------:R-:W-:-:S02]  /*08f0*/  LEA.HI R11, R9, R10, RZ, 0x5 ;  /* 0x0000000a090b7211 */ /* 0x000fc400078f28ff */
[----:B------:R-:W-:Y:S02]  /*0900*/  CS2R R196, SRZ ;  /* 0x0000000000c47805 */ /* 0x000fe4000001ff00 */
[----:B------:R-:W-:Y:S02]  /*0910*/  CS2R R194, SRZ ;  /* 0x0000000000c27805 */ /* 0x000fe4000001ff00 */
[----:B------:R-:W-:Y:S02]  /*0920*/  CS2R R192, SRZ ;  /* 0x0000000000c07805 */ /* 0x000fe4000001ff00 */
[----:B------:R-:W-:Y:S01]  /*0930*/  SHF.R.S32.HI R11, RZ, 0x5, R11 ;  /* 0x00000005ff0b7819 */ /* 0x000fe2000001140b */
[C---:B----4-:R-:W-:Y:S01]  /*0940*/  IMAD R8, R16.reuse, UR6, RZ ;  /* 0x0000000610087c24 */ /* 0x050fe2000f8e02ff */
[----:B------:R-:W-:Y:S01]  /*0950*/  CS2R R190, SRZ ;  /* 0x0000000000be7805 */ /* 0x000fe2000001ff00 */
[----:B------:R-:W-:Y:S01]  /*0960*/  IMAD.WIDE.U32 R2, R16, UR4, R2 ;  /* 0x0000000410027c25 */ /* 0x000fe2000f8e0002 */
[----:B------:R-:W-:-:S02]  /*0970*/  CS2R R188, SRZ ;  /* 0x0000000000bc7805 */ /* 0x000fc4000001ff00 */
[----:B------:R-:W-:Y:S02]  /*0980*/  CS2R R186, SRZ ;  /* 0x0000000000ba7805 */ /* 0x000fe4000001ff00 */
[----:B------:R-:W-:Y:S01]  /*0990*/  CS2R R184, SRZ ;  /* 0x0000000000b87805 */ /* 0x000fe2000001ff00 */
[----:B------:R-:W-:Y:S01]  /*09a0*/  IMAD R229, R11, 0x10, R14 ;  /* 0x000000100be57824 */ /* 0x000fe200078e020e */
[----:B------:R-:W-:Y:S01]  /*09b0*/  CS2R R182, SRZ ;  /* 0x0000000000b67805 */ /* 0x000fe2000001ff00 */
[----:B------:R-:W2:Y:S01]  /*09c0*/  LDC R11, c[0x0][0x280] ;  /* 0x0000a000ff0b7b82 */ /* 0x000ea20000000800 */
[----:B------:R-:W-:Y:S01]  /*09d0*/  IMAD R15, R17, UR4, R8 ;  /* 0x00000004110f7c24 */ /* 0x000fe2000f8e0208 */
[----:B------:R-:W-:Y:S01]  /*09e0*/  USHF.R.S32.HI UR4, URZ, 0x1f, UR5 ;  /* 0x0000001f3f047899 */ /* 0x000fe20008011405 */
[----:B---3--:R-:W-:Y:S02]  /*09f0*/  LEA.HI R8, R4, R4, RZ, 0x1 ;  /* 0x0000000404087211 */ /* 0x008fe400078f08ff */
[----:B------:R-:W-:Y:S01]  /*0a00*/  CS2R R180, SRZ ;  /* 0x0000000000b47805 */ /* 0x000fe2000001ff00 */
[----:B------:R-:W-:Y:S01]  /*0a10*/  IMAD.IADD R3, R3, 0x1, R15 ;  /* 0x0000000103037824 */ /* 0x000fe200078e020f */
[----:B------:R-:W-:-:S02]  /*0a20*/  CS2R R178, SRZ ;  /* 0x0000000000b27805 */ /* 0x000fc4000001ff00 */
[----:B------:R-:W-:Y:S01]  /*0a30*/  LOP3.LUT R9, R8, 0xfffffffe, RZ, 0xc0, !PT ;  /* 0xfffffffe08097812 */ /* 0x000fe200078ec0ff */
[----:B-1----:R-:W-:Y:S01]  /*0a40*/  IMAD R8, R230, UR4, RZ ;  /* 0x00000004e6087c24 */ /* 0x002fe2000f8e02ff */
[----:B------:R-:W-:Y:S02]  /*0a50*/  CS2R R176, SRZ ;  /* 0x0000000000b07805 */ /* 0x000fe4000001ff00 */
[----:B------:R-:W-:Y:S02]  /*0a60*/  CS2R R174, SRZ ;  /* 0x0000000000ae7805 */ /* 0x000fe4000001ff00 */
[----:B------:R-:W-:Y:S01]  /*0a70*/  CS2R R172, SRZ ;  /* 0x0000000000ac7805 */ /* 0x000fe2000001ff00 */
[----:B------:R-:W-:Y:S01]  /*0a80*/  IMAD R13, R231, UR5, R8 ;  /* 0x00000005e70d7c24 */ /* 0x000fe2000f8e0208 */
[----:B------:R-:W-:Y:S01]  /*0a90*/  CS2R R170, SRZ ;  /* 0x0000000000aa7805 */ /* 0x000fe2000001ff00 */
[----:B------:R-:W-:Y:S01]  /*0aa0*/  IMAD.IADD R4, R4, 0x1, -R9 ;  /* 0x0000000104047824 */ /* 0x000fe200078e0a09 */
[----:B------:R-:W-:Y:S01]  /*0ab0*/  CS2R R168, SRZ ;  /* 0x0000000000a87805 */ /* 0x000fe2000001ff00 */
[----:B------:R-:W-:Y:S01]  /*0ac0*/  IMAD.WIDE.U32 R230, R230, UR5, R2 ;  /* 0x00000005e6e67c25 */ /* 0x000fe2000f8e0002 */
        /* <DEDUP_REMOVED lines=58> */
[----:B------:R-:W1:Y:S01]  /*0e70*/  S2R R9, SR_CTAID.X ;  /* 0x0000000000097919 */ /* 0x000e620000002500 */
[----:B------:R-:W1:Y:S01]  /*0e80*/  LDC R14, c[0x0][0x290] ;  /* 0x0000a400ff0e7b82 */ /* 0x000e620000000800 */
[----:B------:R-:W-:Y:S01]  /*0e90*/  LEA.HI R6, R6, R5, RZ, 0x4 ;  /* 0x0000000506067211 */ /* 0x000fe200078f20ff */
[----:B------:R-:W-:Y:S01]  /*0ea0*/  VIADD R11, R11, 0x3f ;  /* 0x0000003f0b0b7836 */ /* 0x000fe20000000000 */
[----:B------:R-:W-:Y:S01]  /*0eb0*/  LEA.HI R2, R7, R7, RZ, 0x1 ;  /* 0x0000000707027211 */ /* 0x000fe200078f08ff */
[----:B------:R-:W-:Y:S01]  /*0ec0*/  IMAD.IADD R232, R231, 0x1, R13 ;  /* 0x00000001e7e87824 */ /* 0x000fe200078e020d */
[----:B------:R-:W-:Y:S01]  /*0ed0*/  LOP3.LUT R6, R6, 0xffffff0, RZ, 0xc0, !PT ;  /* 0x0ffffff006067812 */ /* 0x000fe200078ec0ff */
[----:B------:R-:W-:Y:S01]  /*0ee0*/  IMAD.MOV.U32 R16, RZ, RZ, RZ ;  /* 0x000000ffff107224 */ /* 0x000fe200078e00ff */
[----:B------:R-:W-:Y:S02]  /*0ef0*/  LOP3.LUT R2, R2, 0xfffffffe, RZ, 0xc0, !PT ;  /* 0xfffffffe02027812 */ /* 0x000fe400078ec0ff */
[----:B------:R-:W-:-:S02]  /*0f00*/  CS2R R18, SRZ ;  /* 0x0000000000127805 */ /* 0x000fc4000001ff00 */
[----:B------:R-:W-:Y:S01]  /*0f10*/  LOP3.LUT R3, R12, 0xfffffffc, RZ, 0xc0, !PT ;  /* 0xfffffffc0c037812 */ /* 0x000fe200078ec0ff */
[----:B------:R-:W-:Y:S01]  /*0f20*/  IMAD.IADD R6, R5, 0x1, -R6 ;  /* 0x0000000105067824 */ /* 0x000fe200078e0a06 */
[----:B------:R-:W-:Y:S01]  /*0f30*/  LOP3.LUT R228, R0, 0x1, RZ, 0xfc, !PT ;  /* 0x0000000100e47812 */ /* 0x000fe200078efcff */
[C---:B------:R-:W-:Y:S01]  /*0f40*/  IMAD.IADD R8, R7.reuse, 0x1, -R2 ;  /* 0x0000000107087824 */ /* 0x040fe200078e0a02 */
[----:B------:R-:W-:Y:S01]  /*0f50*/  ULDC UR61, c[0x0][0x744] ;  /* 0x0001d100003d7ab9 */ /* 0x000fe20000000800 */
[----:B------:R-:W-:Y:S02]  /*0f60*/  IMAD R7, R7, 0x40, R6 ;  /* 0x0000004007077824 */ /* 0x000fe400078e0206 */
[----:B------:R-:W-:Y:S01]  /*0f70*/  IMAD.IADD R2, R10, 0x1, -R3 ;  /* 0x000000010a027824 */ /* 0x000fe200078e0a03 */
[----:B------:R-:W-:Y:S01]  /*0f80*/  SHF.R.S32.HI R10, RZ, 0x1f, R11 ;  /* 0x0000001fff0a7819 */ /* 0x000fe2000001140b */
[----:B------:R-:W-:Y:S02]  /*0f90*/  IMAD R0, R234, 0x10, R7 ;  /* 0x00000010ea007824 */ /* 0x000fe400078e0207 */
[----:B------:R-:W-:Y:S01]  /*0fa0*/  IMAD.MOV.U32 R3, RZ, RZ, RZ ;  /* 0x000000ffff037224 */ /* 0x000fe200078e00ff */
[----:B------:R-:W-:Y:S01]  /*0fb0*/  LEA.HI R10, R10, R11, RZ, 0x6 ;  /* 0x0000000b0a0a7211 */ /* 0x000fe200078f30ff */
[----:B------:R-:W-:-:S02]  /*0fc0*/  IMAD.SHL.U32 R0, R0, 0x8, RZ ;  /* 0x0000000800007824 */ /* 0x000fc400078e00ff */
[----:B------:R-:W-:Y:S01]  /*0fd0*/  IMAD.MOV.U32 R215, RZ, RZ, RZ ;  /* 0x000000ffffd77224 */ /* 0x000fe200078e00ff */
[----:B------:R-:W-:Y:S02]  /*0fe0*/  SHF.R.S32.HI R233, RZ, 0x6, R10 ;  /* 0x00000006ffe97819 */ /* 0x000fe4000001140a */
[----:B------:R-:W-:Y:S01]  /*0ff0*/  LEA R0, R0, UR60, 0x1 ;  /* 0x0000003c00007c11 */ /* 0x000fe2000f8e08ff */
[----:B-1----:R-:W-:-:S04]  /*1000*/  IMAD R9, R9, -0x50, R14 ;  /* 0xffffffb009097824 */ /* 0x002fc800078e020e */
[----:B------:R-:W-:-:S04]  /*1010*/  IMAD R9, R8, -0x8, R9 ;  /* 0xfffffff808097824 */ /* 0x000fc800078e0209 */
[----:B------:R-:W-:-:S07]  /*1020*/  IMAD R2, R2, -0x2, R9 ;  /* 0xfffffffe02027824 */ /* 0x000fce00078e0209 */
.L_x_1071:
[----:B------:R-:W-:-:S13]  /*1030*/  ISETP.NE.AND P0, PT, R228, 0x3, PT ;  /* 0x00000003e400780c */ /* 0x000fda0003f05270 */
[----:B-1----:R-:W-:Y:S05]  /*1040*/  @!P0 BRA `(.L_x_1061) ;  /* 0x0000000000048947 */ /* 0x002fea0003800000 */
[----:B------:R-:W-:Y:S01]  /*1050*/  BPT.TRAP 0x1 ;  /* 0x000000040000795c */ /* 0x000fe20000300000 */
.L_x_1061:
[----:B------:R-:W-:Y:S02]  /*1060*/  LEA R17, R3, UR60, 0x3 ;  /* 0x0000003c03117c11 */ /* 0x000fe4000f8e18ff */
[----:B------:R-:W-:-:S04]  /*1070*/  SHF.L.U32 R10, R19, 0x1f, RZ ;  /* 0x0000001f130a7819 */ /* 0x000fc800000006ff */
[----:B------:R1:W2:Y:S01]  /*1080*/  SYNCS.PHASECHK.TRANS64.TRYWAIT P1, [R17+URZ+0x31810], R10 ;  /* 0x0318100a110075a7 */ /* 0x0002a2000802017f */
[----:B------:R-:W-:Y:S05]  /*1090*/  @!P0 BRA `(.L_x_1062) ;  /* 0x0000000000048947 */ /* 0x000fea0003800000 */
[----:B------:R-:W-:Y:S01]  /*10a0*/  BPT.TRAP 0x1 ;  /* 0x000000040000795c */ /* 0x000fe20000300000 */
.L_x_1062:
        /* <DEDUP_REMOVED lines=13> */
.L_x_1063:
        /* <DEDUP_REMOVED lines=596> */
.L_x_1065:
[----:B------:R-:W-:-:S04]  /*36c0*/  SHF.L.U32 R12, R18, 0x1f, RZ ;  /* 0x0000001f120c7819 */ /* 0x000fc800000006ff */
[----:B------:R4:W1:Y:S01]  /*36d0*/  SYNCS.PHASECHK.TRANS64.TRYWAIT P1, [UR60+0x31830], R12 ;  /* 0x0318300cff0075a7 */ /* 0x000862000802017c */
[----:B------:R-:W-:Y:S05]  /*36e0*/  @!P0 BRA `(.L_x_1066) ;  /* 0x0000000000048947 */ /* 0x000fea0003800000 */
[----:B------:R-:W-:Y:S01]  /*36f0*/  BPT.TRAP 0x1 ;  /* 0x000000040000795c */ /* 0x000fe20000300000 */
.L_x_1066:
[----:B------:R-:W-:Y:S02]  /*3700*/  VIADD R6, R6, 0xa000 ;  /* 0x0000a00006067836 */ /* 0x000fe40000000000 */
[----:B-1----:R-:W-:-:S03]  /*3710*/  VIADD R7, R5, 0x24100 ;  /* 0x0002410005077836 */ /* 0x002fc60000000000 */
[----:B------:R-:W-:Y:S02]  /*3720*/  SHF.R.U32.HI R6, RZ, 0x4, R6 ;  /* 0x00000004ff067819 */ /* 0x000fe40000011606 */
[----:B------:R-:W-:Y:S02]  /*3730*/  SHF.R.U32.HI R8, RZ, 0x4, R7 ;  /* 0x00000004ff087819 */ /* 0x000fe40000011607 */
[----:B------:R-:W-:Y:S02]  /*3740*/  LOP3.LUT R6, R6, 0x3fff, RZ, 0xc0, !PT ;  /* 0x00003fff06067812 */ /* 0x000fe400078ec0ff */
[----:B------:R-:W-:Y:S02]  /*3750*/  LOP3.LUT R8, R8, 0x3fff, RZ, 0xc0, !PT ;  /* 0x00003fff08087812 */ /* 0x000fe400078ec0ff */
[----:B------:R-:W-:-:S05]  /*3760*/  LOP3.LUT R6, R6, 0x10000, RZ, 0xfc, !PT ;  /* 0x0001000006067812 */ /* 0x000fca00078efcff */
[----:B------:R-:W-:Y:S01]  /*3770*/  VIADD R13, R6, 0x80 ;  /* 0x00000080060d7836 */ /* 0x000fe20000000000 */
[----:B------:R-:W-:Y:S06]  /*3780*/  @P1 BRA `(.L_x_1067) ;  /* 0x0000000000081947 */ /* 0x000fec0003800000 */
[----:B------:R-:W1:Y:S02]  /*3790*/  SYNCS.PHASECHK.TRANS64.TRYWAIT P1, [UR60+0x31830], R12 ;  /* 0x0318300cff0075a7 */ /* 0x000e64000802017c */
[----:B-1----:R-:W-:Y:S05]  /*37a0*/  @!P1 BRA `(.L_x_1068) ;  /* 0x0000008800f89947 */ /* 0x002fea0003800000 */
.L_x_1067:
[----:B------:R-:W-:Y:S01]  /*37b0*/  LOP3.LUT R11, R8, 0x10000, RZ, 0xfc, !PT ;  /* 0x00010000080b7812 */ /* 0x000fe200078efcff */
[----:B------:R-:W-:Y:S01]  /*37c0*/  WARPGROUP.ARRIVE ;  /* 0x00000000000079c5 */ /* 0x000fe20000000000 */
[C---:B------:R-:W-:Y:S01]  /*37d0*/  R2UR UR6, R6.reuse ;  /* 0x00000000060672ca */ /* 0x040fe200000e0000 */
[----:B------:R-:W-:Y:S01]  /*37e0*/  UMOV UR5, 0x40000040 ;  /* 0x4000004000057882 */ /* 0x000fe20000000000 */
[----:B------:R-:W-:Y:S01]  /*37f0*/  R2UR UR4, R11 ;  /* 0x000000000b0472ca */ /* 0x000fe200000e0000 */
[----:B------:R-:W-:Y:S01]  /*3800*/  UMOV UR7, 0x40000000 ;  /* 0x4000000000077882 */ /* 0x000fe20000000000 */
[----:B------:R-:W-:Y:S01]  /*3810*/  R2UR UR8, R13 ;  /* 0x000000000d0872ca */ /* 0x000fe200000e0000 */
[----:B------:R-:W-:Y:S01]  /*3820*/  VIADD R8, R6, 0x100 ;  /* 0x0000010006087836 */ /* 0x000fe20000000000 */
[----:B------:R-:W-:Y:S01]  /*3830*/  ISETP.GT.AND P1, PT, R2, RZ, PT ;  /* 0x000000ff0200720c */ /* 0x000fe20003f24270 */
[----:B----4-:R-:W-:Y:S01]  /*3840*/  VIADD R12, R6, 0x180 ;  /* 0x00000180060c7836 */ /* 0x010fe20000000000 */
[----:B------:R-:W-:Y:S01]  /*3850*/  ISETP.GT.AND P3, PT, R2, 0x10, PT ;  /* 0x000000100200780c */ /* 0x000fe20003f64270 */
[----:B------:R-:W-:Y:S01]  /*3860*/  VIADD R13, R11, 0x2 ;  /* 0x000000020b0d7836 */ /* 0x000fe20000000000 */
[----:B------:R-:W-:Y:S01]  /*3870*/  R2UR UR9, R8 ;  /* 0x00000000080972ca */ /* 0x000fe200000e0000 */
[----:B------:R-:W-:Y:S01]  /*3880*/  VIADD R8, R6, 0x200 ;  /* 0x0000020006087836 */ /* 0x000fe20000000000 */
[----:B------:R-:W-:Y:S01]  /*3890*/  R2UR UR10, R12 ;  /* 0x000000000c0a72ca */ /* 0x000fe200000e0000 */
[----:B------:R-:W-:Y:S01]  /*38a0*/  VIADD R12, R6, 0x2 ;  /* 0x00000002060c7836 */ /* 0x000fe20000000000 */
[----:B------:R-:W-:Y:S01]  /*38b0*/  R2UR UR13, R13 ;  /* 0x000000000d0d72ca */ /* 0x000fe200000e0000 */
[----:B------:R-:W-:Y:S01]  /*38c0*/  HGMMA.64x8x16.F32 R44, gdesc[UR4], RZ, !UPT, gsb0 ;  /* 0x00000000042c79f0 */ /* 0x000fe2000c0008ff */
[----:B------:R-:W-:Y:S01]  /*38d0*/  UMOV UR7, 0x40000000 ;  /* 0x4000000000077882 */ /* 0x000fe20000000000 */
[----:B------:R-:W-:Y:S01]  /*38e0*/  UMOV UR6, UR8 ;  /* 0x0000000800067c82 */ /* 0x000fe20008000000 */
[----:B------:R-:W-:Y:S01]  /*38f0*/  R2UR UR11, R8 ;  /* 0x00000000080b72ca */ /* 0x000fe200000e0000 */
[----:B------:R-:W-:Y:S01]  /*3900*/  VIADD R14, R6, 0x82 ;  /* 0x00000082060e7836 */ /* 0x000fe20000000000 */
[----:B------:R-:W-:Y:S01]  /*3910*/  R2UR UR12, R12 ;  /* 0x000000000c0c72ca */ /* 0x000fe200000e0000 */
[----:B------:R-:W-:Y:S01]  /*3920*/  VIADD R8, R6, 0x102 ;  /* 0x0000010206087836 */ /* 0x000fe20000000000 */
[----:B------:R-:W-:Y:S01]  /*3930*/  ISETP.GT.AND P2, PT, R2, 0x1, PT ;  /* 0x000000010200780c */ /* 0x000fe20003f44270 */
[----:B------:R-:W-:Y:S01]  /*3940*/  UMOV UR57, 0x40000040 ;  /* 0x4000004000397882 */ /* 0x000fe20000000000 */
[----:B------:R-:W-:Y:S01]  /*3950*/  R2UR UR14, R14 ;  /* 0x000000000e0e72ca */ /* 0x000fe200000e0000 */
[----:B------:R-:W-:Y:S01]  /*3960*/  UMOV UR59, 0x40 ;  /* 0x00000040003b7882 */ /* 0x000fe20000000000 */
[----:B------:R-:W-:Y:S01]  /*3970*/  R2UR UR15, R8 ;  /* 0x00000000080f72ca */ /* 0x000fe200000e0000 */
[----:B------:R-:W-:Y:S01]  /*3980*/  VIADD R8, R6, 0x182 ;  /* 0x0000018206087836 */ /* 0x000fe20000000000 */
[----:B------:R-:W-:Y:S01]  /*3990*/  ISETP.GT.AND P4, PT, R2, 0x11, PT ;  /* 0x000000110200780c */ /* 0x000fe20003f84270 */
[----:B------:R-:W-:Y:S01]  /*39a0*/  UMOV UR21, UR57 ;  /* 0x0000003900157c82 */ /* 0x000fe20008000000 */
[----:B------:R-:W-:Y:S01]  /*39b0*/  FSEL R13, R24, -INF , P1 ;  /* 0xff800000180d7808 */ /* 0x000fe20000800000 */
[----:B------:R-:W-:Y:S01]  /*39c0*/  UMOV UR23, 0x40 ;  /* 0x0000004000177882 */ /* 0x000fe20000000000 */
[----:B------:R-:W-:Y:S01]  /*39d0*/  R2UR UR8, R8 ;  /* 0x00000000080872ca */ /* 0x000fe200000e0000 */
[----:B------:R-:W-:Y:S01]  /*39e0*/  VIADD R8, R6, 0x202 ;  /* 0x0000020206087836 */ /* 0x000fe20000000000 */
[----:B------:R-:W-:Y:S01]  /*39f0*/  FSEL R20, R26, -INF , P1 ;  /* 0xff8000001a147808 */ /* 0x000fe20000800000 */
[----:B------:R-:W-:Y:S01]  /*3a00*/  UMOV UR19, 0x40 ;  /* 0x0000004000137882 */ /* 0x000fe20000000000 */
[----:B------:R-:W-:Y:S01]  /*3a10*/  FSEL R15, R28, -INF , P3 ;  /* 0xff8000001c0f7808 */ /* 0x000fe20001800000 */
[----:B------:R-:W-:Y:S01]  /*3a20*/  UMOV UR49, 0x40000040 ;  /* 0x4000004000317882 */ /* 0x000fe20000000000 */
[----:B------:R-:W-:Y:S01]  /*3a30*/  FSEL R25, R25, -INF , P2 ;  /* 0xff80000019197808 */ /* 0x000fe20001000000 */
[--C-:B---3--:R-:W-:Y:S01]  /*3a40*/  FFMA.FTZ R24, R20, UR61, -R9.reuse ;  /* 0x0000003d14187c23 */ /* 0x108fe20008010809 */
[----:B------:R-:W-:Y:S01]  /*3a50*/  FSEL R22, R27, -INF , P2 ;  /* 0xff8000001b167808 */ /* 0x000fe20001000000 */
[--C-:B--2---:R-:W-:Y:S01]  /*3a60*/  FFMA.FTZ R14, R15, UR61, -R10.reuse ;  /* 0x0000003d0f0e7c23 */ /* 0x104fe2000801080a */
[----:B------:R-:W-:Y:S01]  /*3a70*/  FSEL R30, R30, -INF , P3 ;  /* 0xff8000001e1e7808 */ /* 0x000fe20001800000 */
[--C-:B------:R-:W-:Y:S01]  /*3a80*/  FFMA.FTZ R23, R25, UR61, -R10.reuse ;  /* 0x0000003d19177c23 */ /* 0x100fe2000801080a */
[----:B------:R-:W-:Y:S01]  /*3a90*/  FSEL R29, R29, -INF , P4 ;  /* 0xff8000001d1d7808 */ /* 0x000fe20002000000 */
[--C-:B------:R-:W-:Y:S01]  /*3aa0*/  FFMA.FTZ R25, R22, UR61, -R9.reuse ;  /* 0x0000003d16197c23 */ /* 0x100fe20008010809 */
[----:B------:R-:W-:Y:S01]  /*3ab0*/  FSEL R28, R31, -INF , P4 ;  /* 0xff8000001f1c7808 */ /* 0x000fe20002000000 */
[----:B------:R-:W-:Y:S01]  /*3ac0*/  FFMA.FTZ R22, R30, UR61, -R9 ;  /* 0x0000003d1e167c23 */ /* 0x000fe20008010809 */
[C---:B------:R-:W-:Y:S01]  /*3ad0*/  ISETP.GT.AND P1, PT, R2.reuse, 0x20, PT ;  /* 0x000000200200780c */ /* 0x040fe20003f24270 */
[----:B------:R-:W-:Y:S01]  /*3ae0*/  FFMA.FTZ R21, R29, UR61, -R10 ;  /* 0x0000003d1d157c23 */ /* 0x000fe2000801080a */
[C---:B------:R-:W-:Y:S01]  /*3af0*/  ISETP.GT.AND P2, PT, R2.reuse, 0x21, PT ;  /* 0x000000210200780c */ /* 0x040fe20003f44270 */
[----:B------:R-:W-:Y:S01]  /*3b00*/  MUFU.EX2 R23, R23 ;  /* 0x0000001700177308 */ /* 0x000fe20000000800 */
[C---:B------:R-:W-:Y:S01]  /*3b10*/  ISETP.GT.AND P3, PT, R2.reuse, 0x30, PT ;  /* 0x000000300200780c */ /* 0x040fe20003f64270 */
[----:B------:R-:W-:Y:S01]  /*3b20*/  UMOV UR51, 0x40 ;  /* 0x0000004000337882 */ /* 0x000fe20000000000 */
[C---:B------:R-:W-:Y:S01]  /*3b30*/  ISETP.GT.AND P4, PT, R2.reuse, 0x31, PT ;  /* 0x000000310200780c */ /* 0x040fe20003f84270 */
[----:B------:R-:W-:Y:S01]  /*3b40*/  UMOV UR53, UR49 ;  /* 0x0000003100357c82 */ /* 0x000fe20008000000 */
[C---:B------:R-:W-:Y:S01]  /*3b50*/  ISETP.GT.AND P5, PT, R2.reuse, 0x40, PT ;  /* 0x000000400200780c */ /* 0x040fe20003fa4270 */
[----:B------:R-:W-:Y:S01]  /*3b60*/  UMOV UR55, 0x40 ;  /* 0x0000004000377882 */ /* 0x000fe20000000000 */
[----:B------:R-:W-:Y:S01]  /*3b70*/  ISETP.GT.AND P6, PT, R2, 0x41, PT ;  /* 0x000000410200780c */ /* 0x000fe20003fc4270 */
[----:B------:R-:W-:Y:S01]  /*3b80*/  MUFU.EX2 R24, R24 ;  /* 0x0000001800187308 */ /* 0x000fe20000000800 */
[----:B------:R-:W-:Y:S01]  /*3b90*/  FSEL R33, R33, -INF , P2 ;  /* 0xff80000021217808 */ /* 0x000fe20001000000 */
[----:B------:R-:W-:Y:S01]  /*3ba0*/  UMOV UR45, UR49 ;  /* 0x00000031002d7c82 */ /* 0x000fe20008000000 */
[----:B------:R-:W-:Y:S01]  /*3bb0*/  FSEL R27, R36, -INF , P3 ;  /* 0xff800000241b7808 */ /* 0x000fe20001800000 */
[----:B------:R-:W-:-:S02]  /*3bc0*/  WARPGROUP.DEPBAR.LE gsb0, 0x0 ;  /* 0x00008000000079c5 */ /* 0x000fc40000010000 */
[----:B------:R-:W-:Y:S01]  /*3bd0*/  WARPGROUP.ARRIVE ;  /* 0x00000000000079c5 */ /* 0x000fe20000000000 */
[----:B------:R-:W-:Y:S01]  /*3be0*/  FSEL R37, R37, -INF , P4 ;  /* 0xff80000025257808 */ /* 0x000fe20002000000 */
[----:B------:R-:W-:Y:S01]  /*3bf0*/  FFMA.FTZ R15, R33, UR61, -R10 ;  /* 0x0000003d210f7c23 */ /* 0x000fe2000801080a */
[----:B------:R-:W-:Y:S01]  /*3c00*/  FSEL R31, R40, -INF , P5 ;  /* 0xff800000281f7808 */ /* 0x000fe20002800000 */
[----:B------:R-:W-:Y:S01]  /*3c10*/  MUFU.EX2 R25, R25 ;  /* 0x0000001900197308 */ /* 0x000fe20000000800 */
[----:B------:R-:W-:Y:S01]  /*3c20*/  FSEL R41, R41, -INF , P6 ;  /* 0xff80000029297808 */ /* 0x000fe20003000000 */
[----:B------:R-:W-:Y:S01]  /*3c30*/  HGMMA.64x8x16.F32 R48, gdesc[UR4], RZ, !UPT, gsb0 ;  /* 0x00000000043079f0 */ /* 0x000fe2000c0008ff */
[----:B------:R-:W-:Y:S01]  /*3c40*/  UMOV UR6, UR9 ;  /* 0x0000000900067c82 */ /* 0x000fe20008000000 */
[----:B------:R-:W-:Y:S01]  /*3c50*/  UMOV UR7, 0x40000000 ;  /* 0x4000000000077882 */ /* 0x000fe20000000000 */
[----:B------:R-:W-:Y:S01]  /*3c60*/  R2UR UR9, R8 ;  /* 0x00000000080972ca */ /* 0x000fe200000e0000 */
[----:B------:R-:W-:-:S02]  /*3c70*/  VIADD R8, R6, 0x4 ;  /* 0x0000000406087836 */ /* 0x000fc40000000000 */
[--C-:B------:R-:W-:Y:S01]  /*3c80*/  FFMA.FTZ R37, R37, UR61, -R10.reuse ;  /* 0x0000003d25257c23 */ /* 0x100fe2000801080a */
[--C-:B------:R-:W-:Y:S01]  /*3c90*/  FFMA.FTZ R31, R31, UR61, -R10.reuse ;  /* 0x0000003d1f1f7c23 */ /* 0x100fe2000801080a */
[----:B------:R-:W-:Y:S01]  /*3ca0*/  FFMA.FTZ R41, R41, UR61, -R10 ;  /* 0x0000003d29297c23 */ /* 0x000fe2000801080a */
[----:B------:R-:W-:Y:S01]  /*3cb0*/  LEA R29, R229, UR60, 0x2 ;  /* 0x0000003ce51d7c11 */ /* 0x000fe2000f8e10ff */
[----:B------:R-:W-:Y:S01]  /*3cc0*/  MUFU.EX2 R14, R14 ;  /* 0x0000000e000e7308 */ /* 0x000fe20000000800 */
[----:B------:R-:W-:Y:S01]  /*3cd0*/  FSEL R34, R34, -INF , P1 ;  /* 0xff80000022227808 */ /* 0x000fe20000800000 */
[----:B------:R-:W-:Y:S01]  /*3ce0*/  UMOV UR47, 0x40 ;  /* 0x00000040002f7882 */ /* 0x000fe20000000000 */
[----:B------:R-:W-:Y:S01]  /*3cf0*/  FSEL R30, R35, -INF , P2 ;  /* 0xff800000231e7808 */ /* 0x000fe20001000000 */
[----:B------:R-:W-:Y:S01]  /*3d00*/  UMOV UR29, 0x40000040 ;  /* 0x40000040001d7882 */ /* 0x000fe20000000000 */
[----:B------:R-:W-:Y:S01]  /*3d10*/  FSEL R38, R38, -INF , P3 ;  /* 0xff80000026267808 */ /* 0x000fe20001800000 */
[----:B------:R-:W-:Y:S01]  /*3d20*/  UMOV UR31, 0x40 ;  /* 0x00000040001f7882 */ /* 0x000fe20000000000 */
[----:B------:R-:W-:Y:S01]  /*3d30*/  FSEL R42, R42, -INF , P5 ;  /* 0xff8000002a2a7808 */ /* 0x000fe20002800000 */
[----:B------:R-:W-:Y:S01]  /*3d40*/  MUFU.EX2 R21, R21 ;  /* 0x0000001500157308 */ /* 0x000fe20000000800 */
[----:B------:R-:W-:Y:S01]  /*3d50*/  UMOV UR41, UR29 ;  /* 0x0000001d00297c82 */ /* 0x000fe20008000000 */
[----:B------:R-:W-:Y:S01]  /*3d60*/  FFMA.FTZ R36, R38, UR61, -R9 ;  /* 0x0000003d26247c23 */ /* 0x000fe20008010809 */
[----:B------:R-:W-:Y:S01]  /*3d70*/  UMOV UR43, 0x40 ;  /* 0x00000040002b7882 */ /* 0x000fe20000000000 */
[----:B------:R-:W-:Y:S01]  /*3d80*/  UMOV UR37, UR29 ;  /* 0x0000001d00257c82 */ /* 0x000fe20008000000 */
[----:B------:R-:W-:Y:S01]  /*3d90*/  UMOV UR39, 0x40 ;  /* 0x0000004000277882 */ /* 0x000fe20000000000 */
[----:B------:R-:W-:Y:S01]  /*3da0*/  UMOV UR33, UR29 ;  /* 0x0000001d00217c82 */ /* 0x000fe20008000000 */
[----:B------:R-:W-:Y:S01]  /*3db0*/  UMOV UR35, 0x40 ;  /* 0x0000004000237882 */ /* 0x000fe20000000000 */
[----:B------:R-:W-:Y:S01]  /*3dc0*/  MUFU.EX2 R15, R15 ;  /* 0x0000000f000f7308 */ /* 0x000fe20000000800 */
[----:B------:R-:W-:Y:S01]  /*3dd0*/  UMOV UR25, UR29 ;  /* 0x0000001d00197c82 */ /* 0x000fe20008000000 */
[----:B------:R-:W-:Y:S01]  /*3de0*/  UMOV UR27, 0x40 ;  /* 0x00000040001b7882 */ /* 0x000fe20000000000 */
[----:B------:R-:W-:-:S05]  /*3df0*/  IMAD R5, R4, 0x2800, R5 ;  /* 0x0000280004057824 */ /* 0x000fca00078e0205 */
[----:B------:R-:W-:Y:S01]  /*3e00*/  MUFU.EX2 R22, R22 ;  /* 0x0000001600167308 */ /* 0x000fe20000000800 */
[----:B------:R-:W-:-:S04]  /*3e10*/  SHF.R.U32.HI R5, RZ, 0x4, R5 ;  /* 0x00000004ff057819 */ /* 0x000fc80000011605 */
[----:B------:R-:W-:-:S03]  /*3e20*/  LOP3.LUT R5, R5, 0x3fff, RZ, 0xc0, !PT ;  /* 0x00003fff05057812 */ /* 0x000fc600078ec0ff */
[----:B------:R-:W-:Y:S01]  /*3e30*/  MUFU.EX2 R36, R36 ;  /* 0x0000002400247308 */ /* 0x000fe20000000800 */
        /* <DEDUP_REMOVED lines=479> */
[C---:B------:R-:W-:Y:S02]  /*5c30*/  VIADD R8, R11.reuse, 0x604 ;  /* 0x000006040b087836 */ /* 0x040fe40000000000 */
[----:B------:R-:W-:-:S03]  /*5c40*/  VIADD R11, R11, 0x606 ;  /* 0x000006060b0b7836 */ /* 0x000fc60000000000 */
        /* <DEDUP_REMOVED lines=37> */
[----:B------:R-:W-:Y:S01]  /*5ea0*/  R2UR UR8, R8 ;  /* 0x00000000080872ca */ /* 0x000fe200000e0000 */
[----:B------:R-:W-:Y:S01]  /*5eb0*/  FFMA.FTZ R8, R13, UR61, -R10 ;  /* 0x0000003d0d087c23 */ /* 0x000fe2000801080a */
[----:B------:R-:W-:Y:S02]  /*5ec0*/  FSEL R13, R32, -INF , P1 ;  /* 0xff800000200d7808 */ /* 0x000fe40000800000 */
[----:B------:R-:W-:-:S03]  /*5ed0*/  FSEL R32, R39, -INF , P4 ;  /* 0xff80000027207808 */ /* 0x000fc60002000000 */
[--C-:B------:R-:W-:Y:S01]  /*5ee0*/  FFMA.FTZ R12, R13, UR61, -R10.reuse ;  /* 0x0000003d0d0c7c23 */ /* 0x100fe2000801080a */
[----:B------:R-:W-:Y:S01]  /*5ef0*/  FFMA.FTZ R13, R27, UR61, -R10 ;  /* 0x0000003d1b0d7c23 */ /* 0x000fe2000801080a */
[----:B------:R-:W-:Y:S02]  /*5f00*/  VIADD R10, R6, 0x786 ;  /* 0x00000786060a7836 */ /* 0x000fe40000000000 */
[--C-:B------:R-:W-:Y:S01]  /*5f10*/  FFMA.FTZ R27, R28, UR61, -R9.reuse ;  /* 0x0000003d1c1b7c23 */ /* 0x100fe20008010809 */
[----:B------:R-:W-:Y:S01]  /*5f20*/  FFMA.FTZ R28, R34, UR61, -R9 ;  /* 0x0000003d221c7c23 */ /* 0x000fe20008010809 */
[----:B------:R-:W-:Y:S01]  /*5f30*/  FSEL R34, R43, -INF , P6 ;  /* 0xff8000002b227808 */ /* 0x000fe20003000000 */
[----:B------:R-:W1:Y:S08]  /*5f40*/  MUFU.EX2 R8, R8 ;  /* 0x0000000800087308 */ /* 0x000e700000000800 */
[----:B------:R-:W2:Y:S08]  /*5f50*/  MUFU.EX2 R27, R27 ;  /* 0x0000001b001b7308 */ /* 0x000eb00000000800 */
[----:B------:R-:W3:Y:S08]  /*5f60*/  MUFU.EX2 R12, R12 ;  /* 0x0000000c000c7308 */ /* 0x000ef00000000800 */
[----:B------:R-:W-:Y:S01]  /*5f70*/  MUFU.EX2 R13, R13 ;  /* 0x0000000d000d7308 */ /* 0x000fe20000000800 */
[----:B------:R-:W-:-:S02]  /*5f80*/  WARPGROUP.DEPBAR.LE gsb0, 0x0 ;  /* 0x00008000000079c5 */ /* 0x000fc40000010000 */
[----:B------:R-:W-:-:S05]  /*5f90*/  WARPGROUP.ARRIVE ;  /* 0x00000000000079c5 */ /* 0x000fca0000000000 */
[----:B------:R-:W-:Y:S01]  /*5fa0*/  MUFU.EX2 R28, R28 ;  /* 0x0000001c001c7308 */ /* 0x000fe20000000800 */
        /* <DEDUP_REMOVED lines=38> */
[----:B------:R-:W-:Y:S01]  /*6210*/  VIADD R6, R6, 0x986 ;  /* 0x0000098606067836 */ /* 0x000fe20000000000 */
[----:B------:R4:W-:Y:S02]  /*6220*/  MUFU.EX2 R11, R31 ;  /* 0x0000001f000b7308 */ /* 0x0009e40000000800 */
[----:B------:R-:W-:Y:S02]  /*6230*/  R2UR UR9, R10 ;  /* 0x000000000a0972ca */ /* 0x000fe400000e0000 */
[----:B------:R-:W-:-:S04]  /*6240*/  R2UR UR11, R6 ;  /* 0x00000000060b72ca */ /* 0x000fc800000e0000 */
[----:B------:R5:W3:Y:S01]  /*6250*/  MUFU.EX2 R10, R37 ;  /* 0x00000025000a7308 */ /* 0x000ae20000000800 */
[----:B----4-:R-:W-:-:S07]  /*6260*/  FFMA.FTZ R31, R42, UR61, -R9 ;  /* 0x0000003d2a1f7c23 */ /* 0x010fce0008010809 */
[----:B------:R-:W-:Y:S01]  /*6270*/  MUFU.EX2 R6, R41 ;  /* 0x0000002900067308 */ /* 0x000fe20000000800 */
[----:B-----5:R-:W-:-:S07]  /*6280*/  FFMA.FTZ R37, R32, UR61, -R9 ;  /* 0x0000003d20257c23 */ /* 0x020fce0008010809 */
[----:B------:R-:W-:Y:S08]  /*6290*/  MUFU.EX2 R37, R37 ;  /* 0x0000002500257308 */ /* 0x000ff00000000800 */
[----:B------:R-:W-:Y:S01]  /*62a0*/  MUFU.EX2 R31, R31 ;  /* 0x0000001f001f7308 */ /* 0x000fe20000000800 */
        /* <DEDUP_REMOVED lines=24> */
[----:B------:R-:W-:Y:S01]  /*6430*/  UIADD3 UR4, UR60, 0x2c500, URZ ;  /* 0x0002c5003c047890 */ /* 0x000fe2000fffe03f */
[----:B------:R-:W-:-:S03]  /*6440*/  UMOV UR7, 0x40 ;  /* 0x0000004000077882 */ /* 0x000fc60000000000 */
[----:B------:R-:W-:-:S04]  /*6450*/  USHF.R.U32.HI UR4, URZ, 0x4, UR4 ;  /* 0x000000043f047899 */ /* 0x000fc80008011604 */
        /* <DEDUP_REMOVED lines=9> */
[----:B------:R-:W-:Y:S01]  /*64f0*/  UIADD3 UR6, UR4, 0x200, URZ ;  /* 0x0000020004067890 */ /* 0x000fe2000fffe03f */
[----:B------:R-:W-:Y:S01]  /*6500*/  UMOV UR8, UR22 ;  /* 0x0000001600087c82 */ /* 0x000fe20008000000 */
[----:B------:R-:W-:-:S03]  /*6510*/  UIADD3 UR54, UR4, 0x190, URZ ;  /* 0x0000019004367890 */ /* 0x000fc6000fffe03f */
[----:B------:R-:W-:Y:S01]  /*6520*/  UMOV UR18, UR5 ;  /* 0x0000000500127c82 */ /* 0x000fe20008000000 */
[----:B------:R-:W-:Y:S02]  /*6530*/  UIADD3 UR5, UR4, 0x90, URZ ;  /* 0x0000009004057890 */ /* 0x000fe4000fffe03f */
[----:B------:R-:W-:Y:S02]  /*6540*/  UIADD3 UR46, UR4, 0x210, URZ ;  /* 0x00000210042e7890 */ /* 0x000fe4000fffe03f */
[----:B------:R-:W-:Y:S02]  /*6550*/  UIADD3 UR30, UR4, 0x20, URZ ;  /* 0x00000020041e7890 */ /* 0x000fe4000fffe03f */
[----:B------:R-:W-:Y:S02]  /*6560*/  UIADD3 UR42, UR4, 0xa0, URZ ;  /* 0x000000a0042a7890 */ /* 0x000fe4000fffe03f */
[----:B------:R-:W-:Y:S02]  /*6570*/  UIADD3 UR38, UR4, 0x120, URZ ;  /* 0x0000012004267890 */ /* 0x000fe4000fffe03f */
[----:B------:R-:W-:-:S02]  /*6580*/  UIADD3 UR34, UR4, 0x1a0, URZ ;  /* 0x000001a004227890 */ /* 0x000fc4000fffe03f */
[----:B------:R-:W-:Y:S01]  /*6590*/  UIADD3 UR26, UR4, 0x220, URZ ;  /* 0x00000220041a7890 */ /* 0x000fe2000fffe03f */
[----:B------:R-:W-:Y:S02]  /*65a0*/  WARPGROUP.DEPBAR.LE gsb0, 0x0 ;  /* 0x00008000000079c5 */ /* 0x000fe40000010000 */
[----:B------:R-:W4:Y:S04]  /*65b0*/  LDS R26, [R29+0x2c300] ;  /* 0x02c300001d1a7984 */ /* 0x000f280000000800 */
[----:B------:R5:W1:Y:S02]  /*65c0*/  LDS R20, [R29+0x2c320] ;  /* 0x02c320001d147984 */ /* 0x000a640000000800 */
[--C-:B-----5:R-:W-:Y:S01]  /*65d0*/  FFMA.FTZ R29, R30, UR61, -R9.reuse ;  /* 0x0000003d1e1d7c23 */ /* 0x120fe20008010809 */
[----:B------:R-:W-:-:S05]  /*65e0*/  FFMA.FTZ R30, R34, UR61, -R9 ;  /* 0x0000003d221e7c23 */ /* 0x000fca0008010809 */
[----:B------:R-:W5:Y:S08]  /*65f0*/  MUFU.EX2 R29, R29 ;  /* 0x0000001d001d7308 */ /* 0x000f700000000800 */
[----:B------:R-:W5:Y:S01]  /*6600*/  MUFU.EX2 R30, R30 ;  /* 0x0000001e001e7308 */ /* 0x000f620000000800 */
        /* <DEDUP_REMOVED lines=10> */
[--C-:B-1----:R-:W-:Y:S01]  /*66b0*/  FADD.FTZ R26, R47, -R20.reuse ;  /* 0x800000142f1a7221 */ /* 0x102fe20000010000 */
[----:B------:R-:W-:Y:S01]  /*66c0*/  FMUL.FTZ R38, R8, R9 ;  /* 0x0000000908267220 */ /* 0x000fe20000410000 */
[--C-:B------:R-:W-:Y:S01]  /*66d0*/  FADD.FTZ R44, R51, -R20.reuse ;  /* 0x80000014332c7221 */ /* 0x100fe20000010000 */
[C---:B------:R-:W-:Y:S01]  /*66e0*/  F2FP.F16.F32.PACK_AB R8, R23.reuse, R8 ;  /* 0x000000081708723e */ /* 0x040fe200000000ff */
[----:B------:R-:W-:Y:S01]  /*66f0*/  FMUL.FTZ R39, R23, R40 ;  /* 0x0000002817277220 */ /* 0x000fe20000410000 */
[C---:B------:R-:W-:Y:S01]  /*6700*/  F2FP.F16.F32.PACK_AB R9, R25.reuse, R24 ;  /* 0x000000181909723e */ /* 0x040fe200000000ff */
[----:B------:R-:W-:Y:S01]  /*6710*/  BAR.SYNC.DEFER_BLOCKING 0x9, 0x100 ;  /* 0x0244000000007b1d */ /* 0x000fe20000010000 */
[----:B------:R-:W-:Y:S01]  /*6720*/  FMUL.FTZ R40, R25, R26 ;  /* 0x0000001a19287220 */ /* 0x000fe20000410000 */
[----:B------:R-:W-:Y:S01]  /*6730*/  FMUL.FTZ R35, R14, R35 ;  /* 0x000000230e237220 */ /* 0x000fe20000410000 */
[----:B------:R-:W-:Y:S01]  /*6740*/  F2FP.F16.F32.PACK_AB R26, R21, R14 ;  /* 0x0000000e151a723e */ /* 0x000fe200000000ff */
[C---:B--2---:R-:W-:Y:S01]  /*6750*/  FMUL.FTZ R44, R27.reuse, R44 ;  /* 0x0000002c1b2c7220 */ /* 0x044fe20000410000 */
[----:B------:R-:W-:Y:S01]  /*6760*/  F2FP.F16.F32.PACK_AB R27, R27, R22 ;  /* 0x000000161b1b723e */ /* 0x000fe200000000ff */
[C---:B------:R-:W-:Y:S01]  /*6770*/  FMUL.FTZ R32, R15.reuse, R32 ;  /* 0x000000200f207220 */ /* 0x040fe20000410000 */
[----:B---3--:R-:W-:Y:S01]  /*6780*/  F2FP.F16.F32.PACK_AB R14, R15, R12 ;  /* 0x0000000c0f0e723e */ /* 0x008fe200000000ff */
[----:B------:R-:W-:Y:S01]  /*6790*/  FMUL.FTZ R217, R10, R217 ;  /* 0x000000d90ad97220 */ /* 0x000fe20000410000 */
[----:B-----5:R-:W-:Y:S01]  /*67a0*/  F2FP.F16.F32.PACK_AB R15, R29, R28 ;  /* 0x0000001c1d0f723e */ /* 0x020fe200000000ff */
[----:B------:R-:W-:Y:S01]  /*67b0*/  FMUL.FTZ R220, R11, R220 ;  /* 0x000000dc0bdc7220 */ /* 0x000fe20000410000 */
[--C-:B------:R-:W-:Y:S01]  /*67c0*/  FADD.FTZ R47, R50, -R20.reuse ;  /* 0x80000014322f7221 */ /* 0x100fe20000010000 */
[----:B------:R-:W-:Y:S01]  /*67d0*/  FMUL.FTZ R34, R21, R34 ;  /* 0x0000002215227220 */ /* 0x000fe20000410000 */
[--C-:B------:R-:W-:Y:S01]  /*67e0*/  FADD.FTZ R45, R46, -R20.reuse ;  /* 0x800000142e2d7221 */ /* 0x100fe20000010000 */
[----:B------:R-:W-:Y:S01]  /*67f0*/  FADD.FTZ R43, R54, -R20 ;  /* 0x80000014362b7221 */ /* 0x000fe20000010000 */
[----:B------:R-:W-:Y:S01]  /*6800*/  FMUL.FTZ R21, R22, R47 ;  /* 0x0000002f16157220 */ /* 0x000fe20000410000 */
[----:B------:R-:W-:-:S02]  /*6810*/  IMAD R22, R4, 0x2000, R7 ;  /* 0x0000200004167824 */ /* 0x000fc400078e0207 */
[--C-:B------:R-:W-:Y:S01]  /*6820*/  FADD.FTZ R42, R55, -R20.reuse ;  /* 0x80000014372a7221 */ /* 0x100fe20000010000 */
[----:B------:R-:W-:Y:S01]  /*6830*/  FMUL.FTZ R23, R24, R45 ;  /* 0x0000002d18177220 */ /* 0x000fe20000410000 */
[--C-:B------:R-:W-:Y:S01]  /*6840*/  FADD.FTZ R41, R218, -R20.reuse ;  /* 0x80000014da297221 */ /* 0x100fe20000010000 */
[--C-:B------:R-:W-:Y:S01]  /*6850*/  FADD.FTZ R219, R219, -R20.reuse ;  /* 0x80000014dbdb7221 */ /* 0x100fe20000010000 */
[--C-:B------:R-:W-:Y:S01]  /*6860*/  FADD.FTZ R222, R222, -R20.reuse ;  /* 0x80000014dede7221 */ /* 0x100fe20000010000 */
[----:B------:R-:W-:Y:S01]  /*6870*/  FMUL.FTZ R221, R6, R221 ;  /* 0x000000dd06dd7220 */ /* 0x000fe20000410000 */
[----:B------:R-:W-:Y:S01]  /*6880*/  FADD.FTZ R20, R223, -R20 ;  /* 0x80000014df147221 */ /* 0x000fe20000010000 */
[----:B------:R1:W-:Y:S01]  /*6890*/  STSM.16.M88.2 [R0+0x2c500], R8 ;  /* 0x02c5000800007844 */ /* 0x0003e20000000100 */
[----:B------:R-:W-:Y:S01]  /*68a0*/  FMUL.FTZ R33, R12, R33 ;  /* 0x000000210c217220 */ /* 0x000fe20000410000 */
[----:B------:R-:W-:Y:S01]  /*68b0*/  FMUL.FTZ R43, R28, R43 ;  /* 0x0000002b1c2b7220 */ /* 0x000fe20000410000 */
[----:B------:R-:W-:Y:S01]  /*68c0*/  FMUL.FTZ R42, R29, R42 ;  /* 0x0000002a1d2a7220 */ /* 0x000fe20000410000 */
[----:B------:R-:W-:Y:S01]  /*68d0*/  STSM.16.M88.2 [R0+0x2cd00], R26 ;  /* 0x02cd001a00007844 */ /* 0x000fe20000000100 */
[----:B------:R-:W-:Y:S01]  /*68e0*/  F2FP.F16.F32.PACK_AB R38, R39, R38 ;  /* 0x000000262726723e */ /* 0x000fe200000000ff */
[----:B------:R-:W-:Y:S01]  /*68f0*/  FMUL.FTZ R216, R13, R216 ;  /* 0x000000d80dd87220 */ /* 0x000fe20000410000 */
[----:B------:R-:W-:Y:S01]  /*6900*/  FMUL.FTZ R41, R36, R41 ;  /* 0x0000002924297220 */ /* 0x000fe20000410000 */
[----:B------:R-:W-:Y:S01]  /*6910*/  STSM.16.M88.2 [R0+0x2d500], R14 ;  /* 0x02d5000e00007844 */ /* 0x000fe20000000100 */
[----:B------:R-:W-:Y:S01]  /*6920*/  FMUL.FTZ R12, R37, R219 ;  /* 0x000000db250c7220 */ /* 0x000fe20000410000 */
[----:B------:R-:W-:Y:S01]  /*6930*/  F2FP.F16.F32.PACK_AB R39, R40, R23 ;  /* 0x000000172827723e */ /* 0x000fe200000000ff */
[----:B------:R-:W-:Y:S01]  /*6940*/  FMUL.FTZ R222, R31, R222 ;  /* 0x000000de1fde7220 */ /* 0x000fe20000410000 */
[----:B-1----:R-:W-:Y:S01]  /*6950*/  F2FP.F16.F32.PACK_AB R8, R10, R13 ;  /* 0x0000000d0a08723e */ /* 0x002fe200000000ff */
[----:B------:R-:W-:Y:S01]  /*6960*/  FMUL.FTZ R13, R30, R20 ;  /* 0x000000141e0d7220 */ /* 0x000fe20000410000 */
[----:B------:R-:W-:-:S02]  /*6970*/  F2FP.F16.F32.PACK_AB R9, R37, R36 ;  /* 0x000000242509723e */ /* 0x000fc400000000ff */
[----:B------:R-:W-:Y:S02]  /*6980*/  F2FP.F16.F32.PACK_AB R10, R6, R11 ;  /* 0x0000000b060a723e */ /* 0x000fe400000000ff */
[----:B------:R-:W-:Y:S01]  /*6990*/  F2FP.F16.F32.PACK_AB R11, R30, R31 ;  /* 0x0000001f1e0b723e */ /* 0x000fe200000000ff */
[----:B------:R1:W-:Y:S01]  /*69a0*/  STSM.16.M88.2 [R0+0x2dd00], R8 ;  /* 0x02dd000800007844 */ /* 0x0003e20000000100 */
[----:B------:R-:W-:Y:S02]  /*69b0*/  SHF.R.U32.HI R6, RZ, 0x4, R22 ;  /* 0x00000004ff067819 */ /* 0x000fe40000011616 */
[----:B------:R-:W-:Y:S01]  /*69c0*/  F2FP.F16.F32.PACK_AB R20, R34, R35 ;  /* 0x000000232214723e */ /* 0x000fe200000000ff */
[----:B------:R-:W-:Y:S01]  /*69d0*/  STSM.16.M88.2 [R0+0x2e500], R10 ;  /* 0x02e5000a00007844 */ /* 0x000fe20000000100 */
[----:B------:R-:W-:Y:S02]  /*69e0*/  LOP3.LUT R23, R6, 0x3fff, RZ, 0xc0, !PT ;  /* 0x00003fff06177812 */ /* 0x000fe400078ec0ff */
[----:B------:R-:W-:Y:S01]  /*69f0*/  F2FP.F16.F32.PACK_AB R21, R44, R21 ;  /* 0x000000152c15723e */ /* 0x000fe200000000ff */
[----:B------:R-:W-:Y:S01]  /*6a00*/  @!PT LDS RZ, [RZ] ;  /* 0x00000000fffff984 */ /* 0x000fe20000000800 */
[----:B------:R-:W-:Y:S01]  /*6a10*/  @!PT LDS RZ, [RZ] ;  /* 0x00000000fffff984 */ /* 0x000fe20000000800 */
[----:B------:R-:W-:Y:S01]  /*6a20*/  @!PT LDS RZ, [RZ] ;  /* 0x00000000fffff984 */ /* 0x000fe20000000800 */
[----:B------:R-:W-:Y:S01]  /*6a30*/  @!PT LDS RZ, [RZ] ;  /* 0x00000000fffff984 */ /* 0x000fe20000000800 */
[----:B------:R2:W-:Y:S06]  /*6a40*/  MEMBAR.ALL.CTA ;  /* 0x0000000000007992 */ /* 0x0005ec0000008000 */
[----:B--2---:R-:W2:Y:S01]  /*6a50*/  FENCE.VIEW.ASYNC.S ;  /* 0x00000000000073c6 */ /* 0x004ea20000000000 */
[----:B------:R-:W-:Y:S01]  /*6a60*/  F2FP.F16.F32.PACK_AB R32, R32, R33 ;  /* 0x000000212020723e */ /* 0x000fe200000000ff */
[----:B------:R-:W-:Y:S01]  /*6a70*/  VIADD R6, R23, 0x80 ;  /* 0x0000008017067836 */ /* 0x000fe20000000000 */
[----:B------:R-:W-:-:S02]  /*6a80*/  F2FP.F16.F32.PACK_AB R33, R42, R43 ;  /* 0x0000002b2a21723e */ /* 0x000fc400000000ff */
[----:B------:R-:W-:Y:S02]  /*6a90*/  R2UR UR56, R23 ;  /* 0x00000000173872ca */ /* 0x000fe400000e0000 */
[----:B------:R-:W-:Y:S01]  /*6aa0*/  F2FP.F16.F32.PACK_AB R40, R217, R216 ;  /* 0x000000d8d928723e */ /* 0x000fe200000000ff */
[----:B------:R-:W-:Y:S01]  /*6ab0*/  VIADD R217, R23, 0x500 ;  /* 0x0000050017d97836 */ /* 0x000fe20000000000 */
[----:B------:R-:W-:Y:S02]  /*6ac0*/  F2FP.F16.F32.PACK_AB R41, R12, R41 ;  /* 0x000000290c29723e */ /* 0x000fe400000000ff */
[----:B------:R-:W-:Y:S02]  /*6ad0*/  F2FP.F16.F32.PACK_AB R12, R221, R220 ;  /* 0x000000dcdd0c723e */ /* 0x000fe400000000ff */
[----:B------:R-:W-:Y:S02]  /*6ae0*/  F2FP.F16.F32.PACK_AB R13, R13, R222 ;  /* 0x000000de0d0d723e */ /* 0x000fe400000000ff */
[----:B------:R-:W-:Y:S01]  /*6af0*/  R2UR UR48, R6 ;  /* 0x00000000063072ca */ /* 0x000fe200000e0000 */
[C---:B------:R-:W-:Y:S01]  /*6b00*/  VIADD R6, R23.reuse, 0x100 ;  /* 0x0000010017067836 */ /* 0x040fe20000000000 */
[----:B-1----:R-:W-:Y:S01]  /*6b10*/  MOV R8, UR31 ;  /* 0x0000001f00087c02 */ /* 0x002fe20008000f00 */
[----:B------:R-:W-:Y:S01]  /*6b20*/  UMOV UR20, UR56 ;  /* 0x0000003800147c82 */ /* 0x000fe20008000000 */
[----:B------:R-:W-:Y:S01]  /*6b30*/  UMOV UR12, UR56 ;  /* 0x00000038000c7c82 */ /* 0x000fe20008000000 */
[----:B------:R-:W-:Y:S01]  /*6b40*/  UMOV UR16, UR56 ;  /* 0x0000003800107c82 */ /* 0x000fe20008000000 */
[----:B------:R-:W-:Y:S01]  /*6b50*/  R2UR UR28, R6 ;  /* 0x00000000061c72ca */ /* 0x000fe200000e0000 */
[----:B------:R-:W-:Y:S01]  /*6b60*/  VIADD R6, R23, 0x180 ;  /* 0x0000018017067836 */ /* 0x000fe20000000000 */
[----:B------:R-:W-:Y:S01]  /*6b70*/  MOV R9, UR30 ;  /* 0x0000001e00097c02 */ /* 0x000fe20008000f00 */
[----:B--2---:R-:W-:Y:S06]  /*6b80*/  BAR.SYNC.DEFER_BLOCKING 0x9, 0x100 ;  /* 0x0244000000007b1d */ /* 0x004fec0000010000 */
[----:B------:R-:W-:Y:S01]  /*6b90*/  UMOV UR52, UR48 ;  /* 0x0000003000347c82 */ /* 0x000fe20008000000 */
[----:B------:R-:W-:-:S03]  /*6ba0*/  UMOV UR44, UR48 ;  /* 0x00000030002c7c82 */ /* 0x000fc60008000000 */
[----:B------:R-:W-:Y:S01]  /*6bb0*/  UMOV UR40, UR28 ;  /* 0x0000001c00287c82 */ /* 0x000fe20008000000 */
[----:B------:R-:W-:Y:S01]  /*6bc0*/  UMOV UR36, UR28 ;  /* 0x0000001c00247c82 */ /* 0x000fe20008000000 */
[----:B------:R-:W-:Y:S01]  /*6bd0*/  UMOV UR32, UR28 ;  /* 0x0000001c00207c82 */ /* 0x000fe20008000000 */
[----:B------:R-:W-:Y:S01]  /*6be0*/  UMOV UR24, UR28 ;  /* 0x0000001c00187c82 */ /* 0x000fe20008000000 */
[----:B------:R-:W-:Y:S04]  /*6bf0*/  STSM.16.M88.2 [R0+0x2ed00], R38 ;  /* 0x02ed002600007844 */ /* 0x000fe80000000100 */
[----:B------:R1:W-:Y:S04]  /*6c00*/  STSM.16.M88.2 [R0+0x2f500], R20 ;  /* 0x02f5001400007844 */ /* 0x0003e80000000100 */
[----:B------:R-:W-:Y:S04]  /*6c10*/  STSM.16.M88.2 [R0+0x2fd00], R32 ;  /* 0x02fd002000007844 */ /* 0x000fe80000000100 */
[----:B------:R2:W-:Y:S04]  /*6c20*/  STSM.16.M88.2 [R0+0x30500], R40 ;  /* 0x0305002800007844 */ /* 0x0005e80000000100 */
[----:B------:R3:W-:Y:S01]  /*6c30*/  STSM.16.M88.2 [R0+0x30d00], R12 ;  /* 0x030d000c00007844 */ /* 0x0007e20000000100 */
[----:B------:R-:W-:-:S06]  /*6c40*/  WARPGROUP.ARRIVE ;  /* 0x00000000000079c5 */ /* 0x000fcc0000000000 */
[----:B------:R-:W-:Y:S03]  /*6c50*/  HGMMA.64x16x16.F32 R56, gdesc[UR56].tnspA.tnspB, R56, gsb0 ;  /* 0x60200000383879f0 */ /* 0x000fe60008000838 */
        /* <DEDUP_REMOVED lines=72> */
[----:B-1----:R-:W-:Y:S01]  /*70e0*/  IMAD.U32 R21, RZ, RZ, UR31 ;  /* 0x0000001fff157e24 */ /* 0x002fe2000f8e00ff */
        /* <DEDUP_REMOVED lines=70> */
[----:B-1----:R-:W1:Y:S02]  /*7550*/  FENCE.VIEW.ASYNC.S ;  /* 0x00000000000073c6 */ /* 0x002e640000000000 */
[----:B-1----:R-:W-:Y:S06]  /*7560*/  BAR.SYNC.DEFER_BLOCKING 0x9, 0x100 ;  /* 0x0244000000007b1d */ /* 0x002fec0000010000 */
[----:B--2---:R-:W-:-:S06]  /*7570*/  WARPGROUP.ARRIVE ;  /* 0x00000000000079c5 */ /* 0x004fcc0000000000 */
        /* <DEDUP_REMOVED lines=19> */
[----:B---3--:R-:W-:Y:S02]  /*76b0*/  IMAD.U32 R12, RZ, RZ, UR30 ;  /* 0x0000001eff0c7e24 */ /* 0x008fe4000f8e00ff */
        /* <DEDUP_REMOVED lines=29> */
[----:B------:R-:W-:Y:S01]  /*7890*/  VIADD R8, R23, 0x480 ;  /* 0x0000048017087836 */ /* 0x000fe20000000000 */
        /* <DEDUP_REMOVED lines=284> */
.L_x_1069:
        /* <DEDUP_REMOVED lines=158> */
.L_x_1070:
        /* <DEDUP_REMOVED lines=12> */
.L_x_1060:
        /* <DEDUP_REMOVED lines=89> */
[----:B------:R-:W2:Y:S01]  /*9a90*/  LDC.64 R2, c[0x4][R2] ;  /* 0x0100000002027b82 */ /* 0x000ea20000000a00 */
        /* <DEDUP_REMOVED lines=9> */
[----:B-12---:R-:W-:Y:S05]  /*9b30*/  CALL.ABS.NOINC R2 ;  /* 0x0000000002007343 */ /* 0x006fea0003c00000 */
.L_x_1072:
[----:B------:R-:W-:-:S06]  /*9b40*/  UIADD3 UR4, UR60, 0xa000, URZ ;  /* 0x0000a0003c047890 */ /* 0x000fcc000fffe03f */
        /* <DEDUP_REMOVED lines=19> */
.L_x_1073:
        /* <DEDUP_REMOVED lines=18> */
.L_x_1074:
        /* <DEDUP_REMOVED lines=18> */
.L_x_1075:
[----:B------:R-:W1:Y:S01]  /*9ec0*/  S2R R0, SR_TID.X ;  /* 0x0000000000007919 */ /* 0x000e620000002100 */
[----:B------:R-:W-:Y:S01]  /*9ed0*/  IMAD.SHL.U32 R3, R234, 0x10, RZ ;  /* 0x00000010ea037824 */ /* 0x000fe200078e00ff */
[----:B------:R-:W-:Y:S05]  /*9ee0*/  WARPSYNC.ALL ;  /* 0x0000000000007948 */ /* 0x000fea0003800000 */
[----:B------:R-:W-:Y:S01]  /*9ef0*/  BAR.SYNC.DEFER_BLOCKING 0x1, 0x100 ;  /* 0x0044000000007b1d */ /* 0x000fe20000010000 */
        /* <DEDUP_REMOVED lines=19> */
[----:B------:R-:W-:Y:S02]  /*a030*/  LOP3.LUT R2, R0, 0x1c0, RZ, 0xc0, !PT ;  /* 0x000001c000027812 */ /* 0x000fe400078ec0ff */
[----:B------:R-:W-:Y:S02]  /*a040*/  SHF.R.S32.HI R4, RZ, 0x4, R5 ;  /* 0x00000004ff047819 */ /* 0x000fe40000011405 */
[----:B------:R-:W-:Y:S02]  /*a050*/  LEA.HI R0, R7, R6, RZ, 0x3 ;  /* 0x0000000607007211 */ /* 0x000fe400078f18ff */
[----:B------:R-:W-:-:S02]  /*a060*/  LEA.HI R5, R5, R4, RZ, 0x1 ;  /* 0x0000000405057211 */ /* 0x000fc400078f08ff */
[----:B------:R-:W-:Y:S02]  /*a070*/  LOP3.LUT R3, R2, 0x30, R3, 0xf8, !PT ;  /* 0x0000003002037812 */ /* 0x000fe400078ef803 */
[----:B------:R-:W-:Y:S02]  /*a080*/  LOP3.LUT R5, R5, 0x7ffffe, RZ, 0xc0, !PT ;  /* 0x007ffffe05057812 */ /* 0x000fe400078ec0ff */
[----:B------:R-:W-:Y:S02]  /*a090*/  LEA.HI R8, R7, R6, RZ, 0x7 ;  /* 0x0000000607087211 */ /* 0x000fe400078f38ff */
[----:B------:R-:W-:Y:S01]  /*a0a0*/  LOP3.LUT R0, R3, 0x8, R0, 0xf8, !PT ;  /* 0x0000000803007812 */ /* 0x000fe200078ef800 */
[----:B------:R-:W-:Y:S01]  /*a0b0*/  IMAD.IADD R5, R4, 0x1, -R5 ;  /* 0x0000000104057824 */ /* 0x000fe200078e0a05 */
[----:B------:R-:W-:Y:S02]  /*a0c0*/  SHF.R.U32.HI R3, RZ, 0x3, R2 ;  /* 0x00000003ff037819 */ /* 0x000fe40000011602 */
[----:B------:R-:W-:-:S02]  /*a0d0*/  SHF.R.S32.HI R8, RZ, 0x7, R8 ;  /* 0x00000007ff087819 */ /* 0x000fc40000011408 */
[----:B------:R-:W-:Y:S02]  /*a0e0*/  LOP3.LUT R0, R0, R3, RZ, 0x3c, !PT ;  /* 0x0000000300007212 */ /* 0x000fe400078e3cff */
[----:B------:R-:W-:Y:S01]  /*a0f0*/  F2FP.F16.F32.PACK_AB R82, R85, R84 ;  /* 0x000000545552723e */ /* 0x000fe200000000ff */
[----:B------:R-:W-:Y:S01]  /*a100*/  IMAD R5, R8, 0xa, R5 ;  /* 0x0000000a08057824 */ /* 0x000fe200078e0205 */
[----:B------:R-:W-:Y:S02]  /*a110*/  F2FP.F16.F32.PACK_AB R83, R87, R86 ;  /* 0x000000565753723e */ /* 0x000fe400000000ff */
[----:B------:R-:W-:Y:S01]  /*a120*/  F2FP.F16.F32.PACK_AB R89, R91, R90 ;  /* 0x0000005a5b59723e */ /* 0x000fe200000000ff */
[----:B------:R-:W-:Y:S01]  /*a130*/  IMAD.U32 R0, R5, 0x200, R0 ;  /* 0x0000020005007824 */ /* 0x000fe200078e0000 */
[----:B------:R-:W-:Y:S02]  /*a140*/  F2FP.F16.F32.PACK_AB R96, R97, R96 ;  /* 0x000000606160723e */ /* 0x000fe400000000ff */
[----:B------:R-:W-:-:S02]  /*a150*/  LEA.HI R2, R7, R6, RZ, 0x5 ;  /* 0x0000000607027211 */ /* 0x000fc400078f28ff */
        /* <DEDUP_REMOVED lines=25> */
[----:B------:R-:W-:-:S02]  /*a2f0*/  SHF.R.S32.HI R2, RZ, 0x5, R2 ;  /* 0x00000005ff027819 */ /* 0x000fc40000011402 */
[----:B------:R-:W-:Y:S02]  /*a300*/  F2FP.F16.F32.PACK_AB R122, R125, R124 ;  /* 0x0000007c7d7a723e */ /* 0x000fe400000000ff */
[----:B------:R-:W-:Y:S02]  /*a310*/  F2FP.F16.F32.PACK_AB R123, R127, R126 ;  /* 0x0000007e7f7b723e */ /* 0x000fe400000000ff */
[----:B------:R-:W-:Y:S01]  /*a320*/  F2FP.F16.F32.PACK_AB R129, R131, R130 ;  /* 0x000000828381723e */ /* 0x000fe200000000ff */
[----:B------:R-:W1:Y:S01]  /*a330*/  SHFL.IDX PT, R2, R2, RZ, 0x1f ;  /* 0x00001fff02027589 */ /* 0x000e6200000e0000 */
        /* <DEDUP_REMOVED lines=8> */
[----:B------:R-:W-:Y:S02]  /*a3c0*/  F2FP.F16.F32.PACK_AB R7, R143, R142 ;  /* 0x0000008e8f07723e */ /* 0x000fe400000000ff */
[----:B------:R-:W-:Y:S02]  /*a3d0*/  F2FP.F16.F32.PACK_AB R145, R147, R146 ;  /* 0x000000929391723e */ /* 0x000fe400000000ff */
[----:B------:R-:W-:Y:S01]  /*a3e0*/  F2FP.F16.F32.PACK_AB R152, R153, R152 ;  /* 0x000000989998723e */ /* 0x000fe200000000ff */
[----:B------:R2:W-:Y:S01]  /*a3f0*/  STSM.16.MT88.4 [R0], R4 ;  /* 0x0000000400007844 */ /* 0x0005e20000004200 */
        /* <DEDUP_REMOVED lines=99> */
.L_x_1077:
[----:B------:R-:W-:Y:S05]  /*aa30*/  BSYNC B0 ;  /* 0x0000000000007941 */ /* 0x000fea0003800000 */
.L_x_1076:
[----:B------:R-:W-:-:S04]  /*aa40*/  DEPBAR.LE SB0, 0x0 ;  /* 0x000080000000791a */ /* 0x000fc80000000000 */
[----:B------:R-:W-:Y:S05]  /*aa50*/  EXIT ;  /* 0x000000000000794d */ /* 0x000fea0003800000 */
.L_x_1056:
        /* <DEDUP_REMOVED lines=55> */
.L_x_1098:
        /* <DEDUP_REMOVED lines=10> */
.L_x_1081:
        /* <DEDUP_REMOVED lines=112> */
.L_x_1087:
[----:B------:R-:W-:-:S04]  /*b570*/  SHF.L.U32 R5, R10, 0x1f, RZ ;  /* 0x0000001f0a057819 */ /* 0x000fc800000006ff */
[----:B-1----:R-:W1:Y:S02]  /*b580*/  SYNCS.PHASECHK.TRANS64.TRYWAIT P1, [R8+URZ+0x31838], R5 ;  /* 0x03183805080075a7 */ /* 0x002e64000802017f */
[----:B-12--5:R-:W-:Y:S05]  /*b590*/  @!P1 BRA `(.L_x_1083) ;  /* 0x0000000c00a49947 */ /* 0x026fea0003800000 */
.L_x_1099:
[----:B------:R-:W-:Y:S05]  /*b5a0*/  @P0 BRA `(.L_x_1084) ;  /* 0x0000000000140947 */ /* 0x000fea0003800000 */
[----:B------:R-:W-:Y:S01]  /*b5b0*/  ISETP.NE.AND P1, PT, R16, RZ, PT ;  /* 0x000000ff1000720c */ /* 0x000fe20003f25270 */
[----:B-1----:R-:W-:-:S04]  /*b5c0*/  IMAD.MOV.U32 R5, RZ, RZ, 0x8100 ;  /* 0x00008100ff057424 */ /* 0x002fc800078e00ff */
[----:B------:R2:W-:Y:S08]  /*b5d0*/  SYNCS.ARRIVE.TRANS64 RZ, [R8+URZ+0x31830], R5 ;  /* 0x0318300508ff79a7 */ /* 0x0005f0000800003f */
[----:B------:R-:W-:Y:S05]  /*b5e0*/  @!P1 BRA `(.L_x_1084) ;  /* 0x0000000000049947 */ /* 0x000fea0003800000 */
[----:B------:R-:W-:Y:S01]  /*b5f0*/  BPT.TRAP 0x1 ;  /* 0x000000040000795c */ /* 0x000fe20000300000 */
.L_x_1084:
[----:B------:R3:W-:Y:S02]  /*b600*/  STL.64 [R1], R2 ;  /* 0x0000000201007387 */ /* 0x0007e40000100a00 */
[----:B---3--:R-:W3:Y:S02]  /*b610*/  LDC.64 R2, c[0x0][0x198] ;  /* 0x00006600ff027b82 */ /* 0x008ee40000000a00 */
[----:B---3--:R-:W-:-:S05]  /*b620*/  IMAD.MOV.U32 R4, RZ, RZ, R2 ;  /* 0x000000ffff047224 */ /* 0x008fca00078e0002 */
[----:B-12---:R-:W-:-:S04]  /*b630*/  IADD3 R5, P1, R4, 0x1f0, RZ ;  /* 0x000001f004057810 */ /* 0x006fc80007f3e0ff */
        /* <DEDUP_REMOVED lines=46> */
.L_x_1101:
[----:B------:R-:W-:Y:S01]  /*b920*/  LOP3.LUT R10, R10, 0x1, RZ, 0x3c, !PT ;  /* 0x000000010a0a7812 */ /* 0x000fe200078e3cff */
[----:B------:R-:W-:Y:S06]  /*b930*/  @P2 BRA `(.L_x_1086) ;  /* 0x0000000000142947 */ /* 0x000fec0003800000 */
[----:B------:R-:W-:Y:S01]  /*b940*/  ISETP.NE.AND P1, PT, R16, RZ, PT ;  /* 0x000000ff1000720c */ /* 0x000fe20003f25270 */
[----:B-1----:R-:W-:-:S04]  /*b950*/  IMAD.MOV.U32 R20, RZ, RZ, 0x8100 ;  /* 0x00008100ff147424 */ /* 0x002fc800078e00ff */
[----:B------:R2:W-:Y:S08]  /*b960*/  SYNCS.ARRIVE.TRANS64 RZ, [R19+URZ+0x31810], R20 ;  /* 0x0318101413ff79a7 */ /* 0x0005f0000800003f */
[----:B------:R-:W-:Y:S05]  /*b970*/  @!P1 BRA `(.L_x_1086) ;  /* 0x0000000000049947 */ /* 0x000fea0003800000 */
[----:B------:R-:W-:Y:S01]  /*b980*/  BPT.TRAP 0x1 ;  /* 0x000000040000795c */ /* 0x000fe20000300000 */
.L_x_1086:
        /* <DEDUP_REMOVED lines=53> */
.L_x_1082:
[----:B------:R-:W-:-:S04]  /*bce0*/  SHF.L.U32 R11, R10, 0x1f, RZ ;  /* 0x0000001f0a0b7819 */ /* 0x000fc800000006ff */
[----:B------:R-:W3:Y:S02]  /*bcf0*/  SYNCS.PHASECHK.TRANS64.TRYWAIT P1, [R8+URZ+0x31838], R11 ;  /* 0x0318380b080075a7 */ /* 0x000ee4000802017f */
[----:B---3--:R-:W-:Y:S05]  /*bd00*/  @!P1 BRA `(.L_x_1088) ;  /* 0x0000000400f49947 */ /* 0x008fea0003800000 */
.L_x_1102:
[----:B------:R-:W-:Y:S05]  /*bd10*/  @P0 BRA `(.L_x_1089) ;  /* 0x0000000000180947 */ /* 0x000fea0003800000 */
[----:B------:R-:W4:Y:S01]  /*bd20*/  S2R R12, SR_TID.X ;  /* 0x00000000000c7919 */ /* 0x000f220000002100 */
[----:B---3--:R-:W-:-:S04]  /*bd30*/  IMAD.MOV.U32 R11, RZ, RZ, 0x8100 ;  /* 0x00008100ff0b7424 */ /* 0x008fc800078e00ff */
[----:B------:R3:W-:Y:S01]  /*bd40*/  SYNCS.ARRIVE.TRANS64 RZ, [R8+URZ+0x31830], R11 ;  /* 0x0318300b08ff79a7 */ /* 0x0007e2000800003f */
[----:B----4-:R-:W-:-:S13]  /*bd50*/  LOP3.LUT P0, RZ, R12, 0x1f, RZ, 0xc0, !PT ;  /* 0x0000001f0cff7812 */ /* 0x010fda000780c0ff */
[----:B---3--:R-:W-:Y:S05]  /*bd60*/  @!P0 BRA `(.L_x_1089) ;  /* 0x0000000000048947 */ /* 0x008fea0003800000 */
[----:B------:R-:W-:Y:S01]  /*bd70*/  BPT.TRAP 0x1 ;  /* 0x000000040000795c */ /* 0x000fe20000300000 */
.L_x_1089:
        /* <DEDUP_REMOVED lines=50> */
.L_x_1079:
[----:B------:R-:W-:Y:S05]  /*c0a0*/  BSYNC B0 ;  /* 0x0000000000007941 */ /* 0x000fea0003800000 */
.L_x_1078:
[----:B------:R-:W-:-:S03]  /*c0b0*/  UMOV UR4, 0xffffffff ;  /* 0xffffffff00047882 */ /* 0x000fc60000000000 */
[----:B------:R-:W-:Y:S05]  /*c0c0*/  BRA.DIV UR4, `(.L_x_1090) ;  /* 0x0000000604187947 */ /* 0x000fea000b800000 */
[----:B------:R-:W-:-:S13]  /*c0d0*/  ELECT P6, URZ, PT ;  /* 0x00000000003f782f */ /* 0x000fda00038c0000 */
.L_x_1105:
[----:B------:R-:W-:Y:S04]  /*c0e0*/  BSSY B0, `(.L_x_1091) ;  /* 0x000001e000007945 */ /* 0x000fe80003800000 */
[----:B------:R-:W-:Y:S05]  /*c0f0*/  @!P6 BRA `(.L_x_1092) ;  /* 0x000000000070e947 */ /* 0x000fea0003800000 */
[----:B------:R-:W-:-:S04]  /*c100*/  LOP3.LUT R0, R0, 0x2, RZ, 0xfc, !PT ;  /* 0x0000000200007812 */ /* 0x000fc800078efcff */
[----:B------:R-:W-:-:S13]  /*c110*/  ISETP.NE.AND P1, PT, R0, 0x3, PT ;  /* 0x000000030000780c */ /* 0x000fda0003f25270 */
[----:B------:R-:W-:Y:S05]  /*c120*/  @!P1 BRA `(.L_x_1093) ;  /* 0x0000000000049947 */ /* 0x000fea0003800000 */
[----:B------:R-:W-:Y:S01]  /*c130*/  BPT.TRAP 0x1 ;  /* 0x000000040000795c */ /* 0x000fe20000300000 */
.L_x_1093:
        /* <DEDUP_REMOVED lines=8> */
.L_x_1106:
        /* <DEDUP_REMOVED lines=9> */
.L_x_1107:
[----:B------:R-:W-:Y:S05]  /*c250*/  @!P1 BRA `(.L_x_1096) ;  /* 0x0000000000049947 */ /* 0x000fea0003800000 */
[----:B------:R-:W-:Y:S01]  /*c260*/  BPT.TRAP 0x1 ;  /* 0x000000040000795c */ /* 0x000fe20000300000 */
.L_x_1096:
[----:B------:R-:W-:-:S07]  /*c270*/  SHF.L.U32 R10, R10, 0x1f, RZ ;  /* 0x0000001f0a0a7819 */ /* 0x000fce00000006ff */
.L_x_1097:
[----:B------:R1:W1:Y:S02]  /*c280*/  SYNCS.PHASECHK.TRANS64.TRYWAIT P0, [R7+URZ+0x31838], R10 ;  /* 0x0318380a070075a7 */ /* 0x000264000800017f */
[----:B-1----:R-:W-:Y:S05]  /*c290*/  @!P0 NANOSLEEP.SYNCS 0x989680 ;  /* 0x009896800000895d */ /* 0x002fea0003900000 */
[----:B------:R-:W1:Y:S02]  /*c2a0*/  @!P0 SYNCS.PHASECHK.TRANS64 P0, [R7+URZ+0x31838], R10 ;  /* 0x0318380a070085a7 */ /* 0x000e64000800007f */
[----:B-1----:R-:W-:Y:S05]  /*c2b0*/  @!P0 BRA `(.L_x_1097) ;  /* 0xfffffffc00f08947 */ /* 0x002fea000383ffff */
.L_x_1092:
[----:B------:R-:W-:Y:S05]  /*c2c0*/  BSYNC B0 ;  /* 0x0000000000007941 */ /* 0x000fea0003800000 */
.L_x_1091:
[----:B------:R-:W-:Y:S05]  /*c2d0*/  EXIT ;  /* 0x000000000000794d */ /* 0x000fea0003800000 */
.L_x_1059:
[----:B-1----:R-:W-:-:S04]  /*c2e0*/  IMAD.U32 R8, RZ, RZ, UR60 ;  /* 0x0000003cff087e24 */ /* 0x002fc8000f8e00ff */
[----:B------:R1:W2:Y:S03]  /*c2f0*/  SYNCS.PHASECHK.TRANS64.TRYWAIT P0, [R8+URZ+0x31800], R3 ;  /* 0x03180003080075a7 */ /* 0x0002a6000800017f */
[----:B--2---:R-:W-:Y:S05]  /*c300*/  @!P0 NANOSLEEP.SYNCS 0x989680 ;  /* 0x009896800000895d */ /* 0x004fea0003900000 */
[----:B------:R-:W2:Y:S02]  /*c310*/  @!P0 SYNCS.PHASECHK.TRANS64 P0, [R8+URZ+0x31800], R3 ;  /* 0x03180003080085a7 */ /* 0x000ea4000800007f */
[----:B--2---:R-:W-:Y:S05]  /*c320*/  @!P0 BRA `(.L_x_1059) ;  /* 0xfffffffc00ec8947 */ /* 0x004fea000383ffff */
[----:B------:R-:W-:Y:S05]  /*c330*/  BRA `(.L_x_1058) ;  /* 0xffffff4000f47947 */ /* 0x000fea000383ffff */
.L_x_1064:
[----:B--2---:R2:W3:Y:S02]  /*c340*/  SYNCS.PHASECHK.TRANS64.TRYWAIT P1, [R17+URZ+0x31810], R10 ;  /* 0x0318100a110075a7 */ /* 0x0044e4000802017f */
[----:B---3--:R-:W-:Y:S05]  /*c350*/  @!P1 NANOSLEEP.SYNCS 0x989680 ;  /* 0x009896800000995d */ /* 0x008fea0003900000 */
[----:B------:R-:W3:Y:S02]  /*c360*/  @!P1 SYNCS.PHASECHK.TRANS64 P1, [R17+URZ+0x31810], R10 ;  /* 0x0318100a110095a7 */ /* 0x000ee4000802007f */
[----:B---3--:R-:W-:Y:S05]  /*c370*/  @!P1 BRA `(.L_x_1064) ;  /* 0xfffffffc00f09947 */ /* 0x008fea000383ffff */
[----:B------:R-:W-:Y:S05]  /*c380*/  BRA `(.L_x_1063) ;  /* 0xffffff4c007c7947 */ /* 0x000fea000383ffff */
.L_x_1068:
[----:B------:R1:W1:Y:S02]  /*c390*/  SYNCS.PHASECHK.TRANS64.TRYWAIT P1, [R5+URZ+0x31830], R12 ;  /* 0x0318300c050075a7 */ /* 0x000264000802017f */
[----:B-1----:R-:W-:Y:S05]  /*c3a0*/  @!P1 NANOSLEEP.SYNCS 0x989680 ;  /* 0x009896800000995d */ /* 0x002fea0003900000 */
[----:B------:R-:W1:Y:S02]  /*c3b0*/  @!P1 SYNCS.PHASECHK.TRANS64 P1, [R5+URZ+0x31830], R12 ;  /* 0x0318300c050095a7 */ /* 0x000e64000802007f */
[----:B-1----:R-:W-:Y:S05]  /*c3c0*/  @!P1 BRA `(.L_x_1068) ;  /* 0xfffffffc00f09947 */ /* 0x002fea000383ffff */
[----:B------:R-:W-:Y:S05]  /*c3d0*/  BRA `(.L_x_1067) ;  /* 0xffffff7000f47947 */ /* 0x000fea000383ffff */
.L_x_1080:
[----:B-1----:R1:W2:Y:S02]  /*c3e0*/  SYNCS.PHASECHK.TRANS64.TRYWAIT P1, [R8+URZ+0x31820], R7 ;  /* 0x03182007080075a7 */ /* 0x0022a4000802017f */
[----:B--2---:R-:W-:Y:S05]  /*c3f0*/  @!P1 NANOSLEEP.SYNCS 0x989680 ;  /* 0x009896800000995d */ /* 0x004fea0003900000 */
[----:B------:R-:W2:Y:S02]  /*c400*/  @!P1 SYNCS.PHASECHK.TRANS64 P1, [R8+URZ+0x31820], R7 ;  /* 0x03182007080095a7 */ /* 0x000ea4000802007f */
[----:B--2---:R-:W-:Y:S05]  /*c410*/  @!P1 BRA `(.L_x_1080) ;  /* 0xfffffffc00f09947 */ /* 0x004fea000383ffff */
[----:B------:R-:W-:Y:S05]  /*c420*/  BRA `(.L_x_1098) ;  /* 0xffffffe800687947 */ /* 0x000fea000383ffff */
.L_x_1083:
[----:B-1----:R1:W2:Y:S02]  /*c430*/  SYNCS.PHASECHK.TRANS64.TRYWAIT P1, [R8+URZ+0x31838], R5 ;  /* 0x03183805080075a7 */ /* 0x0022a4000802017f */
[----:B--2---:R-:W-:Y:S05]  /*c440*/  @!P1 NANOSLEEP.SYNCS 0x989680 ;  /* 0x009896800000995d */ /* 0x004fea0003900000 */
[----:B------:R-:W2:Y:S02]  /*c450*/  @!P1 SYNCS.PHASECHK.TRANS64 P1, [R8+URZ+0x31838], R5 ;  /* 0x03183805080095a7 */ /* 0x000ea4000802007f */
[----:B--2---:R-:W-:Y:S05]  /*c460*/  @!P1 BRA `(.L_x_1083) ;  /* 0xfffffffc00f09947 */ /* 0x004fea000383ffff */
[----:B------:R-:W-:Y:S05]  /*c470*/  BRA `(.L_x_1099) ;  /* 0xfffffff000487947 */ /* 0x000fea000383ffff */
.L_x_1085:
[----:B------:R-:W-:-:S07]  /*c480*/  SHF.L.U32 R20, R6, 0x1f, RZ ;  /* 0x0000001f06147819 */ /* 0x000fce00000006ff */
.L_x_1100:
[----:B-1----:R1:W2:Y:S02]  /*c490*/  SYNCS.PHASECHK.TRANS64.TRYWAIT P1, [R19+URZ+0x31820], R20 ;  /* 0x03182014130075a7 */ /* 0x0022a4000802017f */
[----:B--2---:R-:W-:Y:S05]  /*c4a0*/  @!P1 NANOSLEEP.SYNCS 0x989680 ;  /* 0x009896800000995d */ /* 0x004fea0003900000 */
[----:B------:R-:W2:Y:S02]  /*c4b0*/  @!P1 SYNCS.PHASECHK.TRANS64 P1, [R19+URZ+0x31820], R20 ;  /* 0x03182014130095a7 */ /* 0x000ea4000802007f */
[----:B--2---:R-:W-:Y:S05]  /*c4c0*/  @!P1 BRA `(.L_x_1100) ;  /* 0xfffffffc00f09947 */ /* 0x004fea000383ffff */
[----:B------:R-:W-:Y:S05]  /*c4d0*/  BRA `(.L_x_1101) ;  /* 0xfffffff400107947 */ /* 0x000fea000383ffff */
.L_x_1088:
[----:B---3--:R3:W4:Y:S02]  /*c4e0*/  SYNCS.PHASECHK.TRANS64.TRYWAIT P1, [R8+URZ+0x31838], R11 ;  /* 0x0318380b080075a7 */ /* 0x008724000802017f */
[----:B----4-:R-:W-:Y:S05]  /*c4f0*/  @!P1 NANOSLEEP.SYNCS 0x989680 ;  /* 0x009896800000995d */ /* 0x010fea0003900000 */
[----:B------:R-:W4:Y:S02]  /*c500*/  @!P1 SYNCS.PHASECHK.TRANS64 P1, [R8+URZ+0x31838], R11 ;  /* 0x0318380b080095a7 */ /* 0x000f24000802007f */
[----:B----4-:R-:W-:Y:S05]  /*c510*/  @!P1 BRA `(.L_x_1088) ;  /* 0xfffffffc00f09947 */ /* 0x010fea000383ffff */
[----:B------:R-:W-:Y:S05]  /*c520*/  BRA `(.L_x_1102) ;  /* 0xfffffff400f87947 */ /* 0x000fea000383ffff */
.L_x_1090:
[----:B------:R-:W-:Y:S01]  /*c530*/  BSSY B0, `(.L_x_1103) ;  /* 0x0000006000007945 */ /* 0x000fe20003800000 */
[----:B------:R-:W-:-:S07]  /*c540*/  IMAD.MOV.U32 R15, RZ, RZ, -0x1 ;  /* 0xffffffffff0f7424 */ /* 0x000fce00078e00ff */
[----:B-123--:R-:W-:Y:S05]  /*c550*/  WARPSYNC.COLLECTIVE R15, `(.L_x_1104) ;  /* 0x000000000f0c7348 */ /* 0x00efea0003c00000 */
[----:B------:R-:W-:Y:S02]  /*c560*/  ELECT P6, UR62, PT ;  /* 0x00000000003e782f */ /* 0x000fe400038c0000 */
[----:B------:R-:W-:Y:S01]  /*c570*/  MOV R14, UR62 ;  /* 0x0000003e000e7c02 */ /* 0x000fe20008000f00 */
[----:B-123--:R-:W-:Y:S10]  /*c580*/  ENDCOLLECTIVE ;  /* 0x000000000000791b */ /* 0x00eff40003800000 */
.L_x_1104:
[----:B------:R-:W-:Y:S05]  /*c590*/  BSYNC B0 ;  /* 0x0000000000007941 */ /* 0x000fea0003800000 */
.L_x_1103:
[----:B------:R-:W-:Y:S05]  /*c5a0*/  BRA `(.L_x_1105) ;  /* 0xfffffff800cc7947 */ /* 0x000fea000383ffff */
.L_x_1094:
[----:B----4-:R4:W1:Y:S02]  /*c5b0*/  SYNCS.PHASECHK.TRANS64.TRYWAIT P0, [R5+URZ], R0 ;  /* 0x00000000050075a7 */ /* 0x010864000800017f */
[----:B-1----:R-:W-:Y:S05]  /*c5c0*/  @!P0 NANOSLEEP.SYNCS 0x989680 ;  /* 0x009896800000895d */ /* 0x002fea0003900000 */
[----:B------:R-:W1:Y:S02]  /*c5d0*/  @!P0 SYNCS.PHASECHK.TRANS64 P0, [R5+URZ], R0 ;  /* 0x00000000050085a7 */ /* 0x000e64000800007f */
[----:B-1----:R-:W-:Y:S05]  /*c5e0*/  @!P0 BRA `(.L_x_1094) ;  /* 0xfffffffc00f08947 */ /* 0x002fea000383ffff */
[----:B------:R-:W-:Y:S05]  /*c5f0*/  BRA `(.L_x_1106) ;  /* 0xfffffff800f07947 */ /* 0x000fea000383ffff */
.L_x_1095:
[----:B----4-:R4:W1:Y:S02]  /*c600*/  SYNCS.PHASECHK.TRANS64.TRYWAIT P0, [R3+URZ], R0 ;  /* 0x00000000030075a7 */ /* 0x010864000800017f */
[----:B-1----:R-:W-:Y:S05]  /*c610*/  @!P0 NANOSLEEP.SYNCS 0x989680 ;  /* 0x009896800000895d */ /* 0x002fea0003900000 */
[----:B------:R-:W1:Y:S02]  /*c620*/  @!P0 SYNCS.PHASECHK.TRANS64 P0, [R3+URZ], R0 ;  /* 0x00000000030085a7 */ /* 0x000e64000800007f */
[----:B-1----:R-:W-:Y:S05]  /*c630*/  @!P0 BRA `(.L_x_1095) ;  /* 0xfffffffc00f08947 */ /* 0x002fea000383ffff */
[----:B------:R-:W-:Y:S05]  /*c640*/  BRA `(.L_x_1107) ;  /* 0xfffffffc00007947 */ /* 0x000fea000383ffff */
.L_x_1108:
        /* <DEDUP_REMOVED lines=11> */
.L_x_2209:


//--------------------- .text._ZN7cutlass13device_kernelIN5flash11enable_sm90INS1_16FlashAttnBwdSm90INS1_25CollectiveMainloopBwdSm90ILi2ELi1ELi1EN4cute5tupleIJNS5_1CILi1EEES8_S8_EEENS6_IJNS7_ILi64EEENS7_ILi80EEENS7_ILi256EEEEEENS_6half_tEfNS_4arch4Sm90ELb0ELb0ELb0ELb0ELb0ELb0ELb1ELb1ELi2ELi1ELi1ELi1ELb0EEENS1_24CollectiveEpilogueBwdGQAISD_fSG_Li256ELb0ELb0EEENS1_19SingleTileSchedulerILb0ELb0ELb0ELi80EEEEEEEEEvNT_6ParamsE --------------------------
	.section	.text._ZN7cutlass13device_kernelIN5flash11enable_sm90INS1_16FlashAttnBwdSm90INS1_25CollectiveMainloopBwdSm90ILi2ELi1ELi1EN4cute5tupleIJNS5_1CILi1EEES8_S8_EEENS6_IJNS7_ILi64EEENS7_ILi80EEENS7_ILi256EEEEEENS_6half_tEfNS_4arch4Sm90ELb0ELb0ELb0ELb0ELb0ELb0ELb1ELb1ELi2ELi1ELi1ELi1ELb0EEENS1_24CollectiveEpilogueBwdGQAISD_fSG_Li256ELb0ELb0EEENS1_19SingleTileSchedulerILb0ELb0ELb0ELi80EEEEEEEEEvNT_6ParamsE,"ax",@progbits
	.align	128
.text._ZN7cutlass13device_kernelIN5flash11enable_sm90INS1_16FlashAttnBwdSm90INS1_25CollectiveMainloopBwdSm90ILi2ELi1ELi1EN4cute5tupleIJNS5_1CILi1EEES8_S8_EEENS6_IJNS7_ILi64EEENS7_ILi80EEENS7_ILi256EEEEEENS_6half_tEfNS_4arch4Sm90ELb0ELb0ELb0ELb0ELb0ELb0ELb1ELb1ELi2ELi1ELi1ELi1ELb0EEENS1_24CollectiveEpilogueBwdGQAISD_fSG_Li256ELb0ELb0EEENS1_19SingleTileSchedulerILb0ELb0ELb0ELi80EEEEEEEEEvNT_6ParamsE:
        .type           _ZN7cutlass13device_kernelIN5flash11enable_sm90INS1_16FlashAttnBwdSm90INS1_25CollectiveMainloopBwdSm90ILi2ELi1ELi1EN4cute5tupleIJNS5_1CILi1EEES8_S8_EEENS6_IJNS7_ILi64EEENS7_ILi80EEENS7_ILi256EEEEEENS_6half_tEfNS_4arch4Sm90ELb0ELb0ELb0ELb0ELb0ELb0ELb1ELb1ELi2ELi1ELi1ELi1ELb0EEENS1_24CollectiveEpilogueBwdGQAISD_fSG_Li256ELb0ELb0EEENS1_19SingleTileSchedulerILb0ELb0ELb0ELi80EEEEEEEEEvNT_6ParamsE,@function
        .size           _ZN7cutlass13device_kernelIN5flash11enable_sm90INS1_16FlashAttnBwdSm90INS1_25CollectiveMainloopBwdSm90ILi2ELi1ELi1EN4cute5tupleIJNS5_1CILi1EEES8_S8_EEENS6_IJNS7_ILi64EEENS7_ILi80EEENS7_ILi256EEEEEENS_6half_tEfNS_4arch4Sm90ELb0ELb0ELb0ELb0ELb0ELb0ELb1ELb1ELi2ELi1ELi1ELi1ELb0EEENS1_24CollectiveEpilogueBwdGQAISD_fSG_Li256ELb0ELb0EEENS1_19SingleTileSchedulerILb0ELb0ELb0ELi80EEEEEEEEEvNT_6ParamsE,(.L_x_2210 - _ZN7cutlass13device_kernelIN5flash11enable_sm90INS1_16FlashAttnBwdSm90INS1_25CollectiveMainloopBwdSm90ILi2ELi1ELi1EN4cute5tupleIJNS5_1CILi1EEES8_S8_EEENS6_IJNS7_ILi64EEENS7_ILi80EEENS7_ILi256EEEEEENS_6half_tEfNS_4arch4Sm90ELb0ELb0ELb0ELb0ELb0ELb0ELb1ELb1ELi2ELi1ELi1ELi1ELb0EEENS1_24CollectiveEpilogueBwdGQAISD_fSG_Li256ELb0ELb0EEENS1_19SingleTileSchedulerILb0ELb0ELb0ELi80EEEEEEEEEvNT_6ParamsE)
        .other          _ZN7cutlass13device_kernelIN5flash11enable_sm90INS1_16FlashAttnBwdSm90INS1_25CollectiveMainloopBwdSm90ILi2ELi1ELi1EN4cute5tupleIJNS5_1CILi1EEES8_S8_EEENS6_IJNS7_ILi64EEENS7_ILi80EEENS7_ILi256EEEEEENS_6half_tEfNS_4arch4Sm90ELb0ELb0ELb0ELb0ELb0ELb0ELb1ELb1ELi2ELi1ELi1ELi1ELb0EEENS1_24CollectiveEpilogueBwdGQAISD_fSG_Li256ELb0ELb0EEENS1_19SingleTileSchedulerILb0ELb0ELb0ELi80EEEEEEEEEvNT_6ParamsE,@"STO_CUDA_ENTRY STV_DEFAULT"
_ZN7cutlass13device_kernelIN5flash11enable_sm90INS1_16FlashAttnBwdSm90INS1_25CollectiveMainloopBwdSm90ILi2ELi1ELi1EN4cute5tupleIJNS5_1CILi1EEES8_S8_EEENS6_IJNS7_ILi64EEENS7_ILi80EEENS7_ILi256EEEEEENS_6half_tEfNS_4arch4Sm90ELb0ELb0ELb0ELb0ELb0ELb0ELb1ELb1ELi2ELi1ELi1ELi1ELb0EEENS1_24CollectiveEpilogueBwdGQAISD_fSG_Li256ELb0ELb0EEENS1_19SingleTileSchedulerILb0ELb0ELb0ELi80EEEEEEEEEvNT_6ParamsE:
        /* <DEDUP_REMOVED lines=23> */
.L_x_1110:
[----:B------:R-:W-:Y:S05]  /*0170*/  BSYNC B0 ;  /* 0x0000000000007941 */ /* 0x000fea0003800000 */
.L_x_1109:
        /* <DEDUP_REMOVED lines=34> */
.L_x_1111:
        /* <DEDUP_REMOVED lines=20> */
.L_x_1112:
        /* <DEDUP_REMOVED lines=8> */
.L_x_1115:
        /* <DEDUP_REMOVED lines=35> */
.L_x_1117:
        /* <DEDUP_REMOVED lines=197> */
.L_x_1130:
[----:B------:R-:W-:-:S13]  /*13e0*/  ISETP.NE.AND P0, PT, R19, 0x3, PT ;  /* 0x000000031300780c */ /* 0x000fda0003f05270 */
[----:B--2---:R-:W-:Y:S05]  /*13f0*/  @!P0 BRA `(.L_x_1120) ;  /* 0x0000000000048947 */ /* 0x004fea0003800000 */
[----:B------:R-:W-:Y:S01]  /*1400*/  BPT.TRAP 0x1 ;  /* 0x000000040000795c */ /* 0x000fe20000300000 */
.L_x_1120:
[----:B------:R-:W-:Y:S02]  /*1410*/  LEA R16, R3, UR60, 0x3 ;  /* 0x0000003c03107c11 */ /* 0x000fe4000f8e18ff */
[----:B------:R-:W-:-:S04]  /*1420*/  SHF.L.U32 R11, R18, 0x1f, RZ ;  /* 0x0000001f120b7819 */ /* 0x000fc800000006ff */
[----:B------:R1:W2:Y:S01]  /*1430*/  SYNCS.PHASECHK.TRANS64.TRYWAIT P1, [R16+URZ+0x31810], R11 ;  /* 0x0318100b100075a7 */ /* 0x0002a2000802017f */
[----:B------:R-:W-:Y:S05]  /*1440*/  @!P0 BRA `(.L_x_1121) ;  /* 0x0000000000048947 */ /* 0x000fea0003800000 */
[----:B------:R-:W-:Y:S01]  /*1450*/  BPT.TRAP 0x1 ;  /* 0x000000040000795c */ /* 0x000fe20000300000 */
.L_x_1121:
        /* <DEDUP_REMOVED lines=12> */
.L_x_1122:
        /* <DEDUP_REMOVED lines=438> */
.L_x_1124:
[----:B------:R-:W-:-:S04]  /*3080*/  SHF.L.U32 R10, R17, 0x1f, RZ ;  /* 0x0000001f110a7819 */ /* 0x000fc800000006ff */
[----:B------:R3:W1:Y:S01]  /*3090*/  SYNCS.PHASECHK.TRANS64.TRYWAIT P1, [UR60+0x31830], R10 ;  /* 0x0318300aff0075a7 */ /* 0x000662000802017c */
[----:B------:R-:W-:Y:S05]  /*30a0*/  @!P0 BRA `(.L_x_1125) ;  /* 0x0000000000048947 */ /* 0x000fea0003800000 */
[----:B------:R-:W-:Y:S01]  /*30b0*/  BPT.TRAP 0x1 ;  /* 0x000000040000795c */ /* 0x000fe20000300000 */
.L_x_1125:
        /* <DEDUP_REMOVED lines=11> */
.L_x_1126:
[----:B------:R-:W-:Y:S01]  /*3170*/  VIADD R9, R6, 0x80 ;  /* 0x0000008006097836 */ /* 0x000fe20000000000 */
        /* <DEDUP_REMOVED lines=14> */
[C---:B------:R-:W-:Y:S01]  /*3260*/  ISETP.GT.AND P1, PT, R2.reuse, 0x10, PT ;  /* 0x000000100200780c */ /* 0x040fe20003f24270 */
[----:B------:R-:W-:Y:S01]  /*3270*/  HGMMA.64x8x16.F32 R44, gdesc[UR4], RZ, !UPT ;  /* 0x00000000042c79f0 */ /* 0x000fe2000c7008ff */
[----:B------:R-:W-:Y:S01]  /*3280*/  UMOV UR7, 0x40000000 ;  /* 0x4000000000077882 */ /* 0x000fe20000000000 */
[----:B------:R-:W-:Y:S01]  /*3290*/  UMOV UR6, UR8 ;  /* 0x0000000800067c82 */ /* 0x000fe20008000000 */
[C---:B------:R-:W-:Y:S01]  /*32a0*/  ISETP.GT.AND P2, PT, R2.reuse, 0x11, PT ;  /* 0x000000110200780c */ /* 0x040fe20003f44270 */
[----:B------:R-:W-:Y:S01]  /*32b0*/  HGMMA.64x8x16.F32 R48, gdesc[UR4], RZ, !UPT ;  /* 0x00000000043079f0 */ /* 0x000fe2000c7008ff */
[----:B------:R-:W-:Y:S01]  /*32c0*/  UMOV UR6, UR9 ;  /* 0x0000000900067c82 */ /* 0x000fe20008000000 */
[----:B------:R-:W-:Y:S01]  /*32d0*/  UMOV UR7, 0x40000000 ;  /* 0x4000000000077882 */ /* 0x000fe20000000000 */
[C---:B------:R-:W-:Y:S01]  /*32e0*/  ISETP.GT.AND P5, PT, R2.reuse, RZ, PT ;  /* 0x000000ff0200720c */ /* 0x040fe20003fa4270 */
        /* <DEDUP_REMOVED lines=67> */
[----:B------:R-:W-:Y:S01]  /*3720*/  UMOV UR33, UR25 ;  /* 0x0000001900217c82 */ /* 0x000fe20008000000 */
[----:B------:R-:W-:Y:S01]  /*3730*/  UMOV UR35, 0x40 ;  /* 0x0000004000237882 */ /* 0x000fe20000000000 */
[----:B------:R-:W-:Y:S01]  /*3740*/  R2UR UR10, R9 ;  /* 0x00000000090a72ca */ /* 0x000fe200000e0000 */
[----:B------:R-:W-:Y:S01]  /*3750*/  VIADD R9, R6, 0x6 ;  /* 0x0000000606097836 */ /* 0x000fe20000000000 */
[----:B------:R-:W-:Y:S01]  /*3760*/  R2UR UR11, R10 ;  /* 0x000000000a0b72ca */ /* 0x000fe200000e0000 */
[----:B------:R-:W-:Y:S01]  /*3770*/  VIADD R10, R8, 0x6 ;  /* 0x00000006080a7836 */ /* 0x000fe20000000000 */
[----:B------:R-:W-:Y:S01]  /*3780*/  UMOV UR21, 0x40000040 ;  /* 0x4000004000157882 */ /* 0x000fe20000000000 */
[----:B------:R-:W-:Y:S01]  /*3790*/  IMAD R5, R4, 0x2800, R5 ;  /* 0x0000280004057824 */ /* 0x000fe200078e0205 */
[----:B------:R-:W-:-:S04]  /*37a0*/  UMOV UR23, 0x40 ;  /* 0x0000004000177882 */ /* 0x000fc80000000000 */
        /* <DEDUP_REMOVED lines=369> */
[----:B--2---:R-:W-:Y:S02]  /*4ec0*/  FSEL R11, R28, -INF , P1 ;  /* 0xff8000001c0b7808 */ /* 0x004fe40000800000 */
[----:B------:R-:W-:-:S02]  /*4ed0*/  FSEL R29, R29, -INF , P2 ;  /* 0xff8000001d1d7808 */ /* 0x000fc40001000000 */
[----:B------:R-:W-:Y:S01]  /*4ee0*/  FSEL R9, R24, -INF , P5 ;  /* 0xff80000018097808 */ /* 0x000fe20002800000 */
[--C-:B----4-:R-:W-:Y:S01]  /*4ef0*/  FFMA.FTZ R8, R11, UR4, -R14.reuse ;  /* 0x000000040b087c23 */ /* 0x110fe2000801080e */
[----:B------:R-:W-:Y:S01]  /*4f00*/  FSEL R13, R32, -INF , P3 ;  /* 0xff800000200d7808 */ /* 0x000fe20001800000 */
[--C-:B------:R-:W-:Y:S01]  /*4f10*/  FFMA.FTZ R11, R29, UR4, -R14.reuse ;  /* 0x000000041d0b7c23 */ /* 0x100fe2000801080e */
[----:B------:R-:W-:Y:S01]  /*4f20*/  FSEL R26, R26, -INF , P5 ;  /* 0xff8000001a1a7808 */ /* 0x000fe20002800000 */
[--C-:B------:R-:W-:Y:S01]  /*4f30*/  FFMA.FTZ R9, R9, UR4, -R14.reuse ;  /* 0x0000000409097c23 */ /* 0x100fe2000801080e */
[----:B------:R-:W-:Y:S01]  /*4f40*/  FSEL R28, R30, -INF , P1 ;  /* 0xff8000001e1c7808 */ /* 0x000fe20000800000 */
[--C-:B------:R-:W-:Y:S01]  /*4f50*/  FFMA.FTZ R6, R13, UR4, -R14.reuse ;  /* 0x000000040d067c23 */ /* 0x100fe2000801080e */
[----:B------:R-:W-:Y:S01]  /*4f60*/  FSEL R25, R25, -INF , P6 ;  /* 0xff80000019197808 */ /* 0x000fe20003000000 */
[----:B------:R-:W-:Y:S01]  /*4f70*/  FFMA.FTZ R24, R26, UR4, -R15 ;  /* 0x000000041a187c23 */ /* 0x000fe2000801080f */
[C---:B------:R-:W-:Y:S01]  /*4f80*/  ISETP.GT.AND P5, PT, R2.reuse, 0x30, PT ;  /* 0x000000300200780c */ /* 0x040fe20003fa4270 */
[----:B------:R-:W1:Y:S01]  /*4f90*/  MUFU.EX2 R9, R9 ;  /* 0x0000000900097308 */ /* 0x000e620000000800 */
[----:B------:R-:W-:Y:S01]  /*4fa0*/  FSEL R22, R27, -INF , P6 ;  /* 0xff8000001b167808 */ /* 0x000fe20003000000 */
[----:B------:R-:W-:Y:S01]  /*4fb0*/  FFMA.FTZ R10, R25, UR4, -R14 ;  /* 0x00000004190a7c23 */ /* 0x000fe2000801080e */
[----:B------:R-:W-:-:S02]  /*4fc0*/  ISETP.GT.AND P1, PT, R2, 0x40, PT ;  /* 0x000000400200780c */ /* 0x000fc40003f24270 */
[----:B------:R-:W-:Y:S01]  /*4fd0*/  FSEL R32, R31, -INF , P2 ;  /* 0xff8000001f207808 */ /* 0x000fe20001000000 */
[--C-:B------:R-:W-:Y:S01]  /*4fe0*/  FFMA.FTZ R25, R22, UR4, -R15.reuse ;  /* 0x0000000416197c23 */ /* 0x100fe2000801080f */
[----:B------:R-:W-:Y:S01]  /*4ff0*/  ISETP.GT.AND P6, PT, R2, 0x31, PT ;  /* 0x000000310200780c */ /* 0x000fe20003fc4270 */
[--C-:B------:R-:W-:Y:S01]  /*5000*/  FFMA.FTZ R22, R28, UR4, -R15.reuse ;  /* 0x000000041c167c23 */ /* 0x100fe2000801080f */
[----:B------:R-:W-:Y:S01]  /*5010*/  ISETP.GT.AND P2, PT, R2, 0x41, PT ;  /* 0x000000410200780c */ /* 0x000fe20003f44270 */
[--C-:B------:R-:W-:Y:S01]  /*5020*/  FFMA.FTZ R27, R32, UR4, -R15.reuse ;  /* 0x00000004201b7c23 */ /* 0x100fe2000801080f */
[----:B------:R-:W-:Y:S01]  /*5030*/  FSEL R21, R36, -INF , P5 ;  /* 0xff80000024157808 */ /* 0x000fe20002800000 */
[----:B------:R-:W2:Y:S01]  /*5040*/  MUFU.EX2 R10, R10 ;  /* 0x0000000a000a7308 */ /* 0x000ea20000000800 */
[----:B------:R-:W-:Y:S02]  /*5050*/  FSEL R23, R40, -INF , P1 ;  /* 0xff80000028177808 */ /* 0x000fe40000800000 */
[----:B------:R-:W-:Y:S01]  /*5060*/  LEA R29, R228, UR60, 0x2 ;  /* 0x0000003ce41d7c11 */ /* 0x000fe2000f8e10ff */
[--C-:B------:R-:W-:Y:S01]  /*5070*/  FFMA.FTZ R12, R21, UR4, -R14.reuse ;  /* 0x00000004150c7c23 */ /* 0x100fe2000801080e */
[----:B------:R-:W-:Y:S01]  /*5080*/  FSEL R33, R33, -INF , P4 ;  /* 0xff80000021217808 */ /* 0x000fe20002000000 */
[--C-:B------:R-:W-:Y:S01]  /*5090*/  FFMA.FTZ R20, R23, UR4, -R14.reuse ;  /* 0x0000000417147c23 */ /* 0x100fe2000801080e */
[----:B------:R-:W-:Y:S01]  /*50a0*/  FSEL R37, R37, -INF , P6 ;  /* 0xff80000025257808 */ /* 0x000fe20003000000 */
[----:B------:R-:W3:Y:S01]  /*50b0*/  LDS R30, [R29+0x2c300] ;  /* 0x02c300001d1e7984 */ /* 0x000ee20000000800 */
[----:B------:R-:W-:Y:S01]  /*50c0*/  FSEL R41, R41, -INF , P2 ;  /* 0xff80000029297808 */ /* 0x000fe20001000000 */
[--C-:B------:R-:W-:Y:S01]  /*50d0*/  FFMA.FTZ R13, R33, UR4, -R14.reuse ;  /* 0x00000004210d7c23 */ /* 0x100fe2000801080e */
[----:B------:R-:W-:Y:S01]  /*50e0*/  FSEL R26, R35, -INF , P4 ;  /* 0xff800000231a7808 */ /* 0x000fe20002000000 */
[--C-:B------:R-:W-:Y:S01]  /*50f0*/  FFMA.FTZ R21, R37, UR4, -R14.reuse ;  /* 0x0000000425157c23 */ /* 0x100fe2000801080e */
[----:B------:R-:W-:Y:S01]  /*5100*/  FSEL R38, R38, -INF , P5 ;  /* 0xff80000026267808 */ /* 0x000fe20002800000 */
[----:B------:R-:W-:Y:S01]  /*5110*/  FFMA.FTZ R23, R41, UR4, -R14 ;  /* 0x0000000429177c23 */ /* 0x000fe2000801080e */
[----:B------:R-:W-:Y:S01]  /*5120*/  FSEL R40, R39, -INF , P6 ;  /* 0xff80000027287808 */ /* 0x000fe20003000000 */
[----:B------:R4:W5:Y:S01]  /*5130*/  LDS R14, [R29+0x2c320] ;  /* 0x02c320001d0e7984 */ /* 0x0009620000000800 */
[----:B------:R-:W-:Y:S01]  /*5140*/  FSEL R34, R34, -INF , P3 ;  /* 0xff80000022227808 */ /* 0x000fe20001800000 */
[--C-:B------:R-:W-:Y:S01]  /*5150*/  FFMA.FTZ R31, R26, UR4, -R15.reuse ;  /* 0x000000041a1f7c23 */ /* 0x100fe2000801080f */
[----:B------:R-:W-:Y:S01]  /*5160*/  FSEL R42, R42, -INF , P1 ;  /* 0xff8000002a2a7808 */ /* 0x000fe20000800000 */
[--C-:B------:R-:W-:Y:S01]  /*5170*/  FFMA.FTZ R38, R38, UR4, -R15.reuse ;  /* 0x0000000426267c23 */ /* 0x100fe2000801080f */
[----:B------:R-:W-:Y:S01]  /*5180*/  FSEL R28, R43, -INF , P2 ;  /* 0xff8000002b1c7808 */ /* 0x000fe20001000000 */
[----:B------:R-:W-:Y:S01]  /*5190*/  FFMA.FTZ R40, R40, UR4, -R15 ;  /* 0x0000000428287c23 */ /* 0x000fe2000801080f */
[----:B------:R-:W-:-:S02]  /*51a0*/  WARPGROUP.DEPBAR.LE gsb0, 0x0 ;  /* 0x00008000000079c5 */ /* 0x000fc40000010000 */
[--C-:B------:R-:W-:Y:S01]  /*51b0*/  FFMA.FTZ R39, R34, UR4, -R15.reuse ;  /* 0x0000000422277c23 */ /* 0x100fe2000801080f */
[--C-:B----4-:R-:W-:Y:S01]  /*51c0*/  FFMA.FTZ R29, R42, UR4, -R15.reuse ;  /* 0x000000042a1d7c23 */ /* 0x110fe2000801080f */
[----:B------:R-:W-:Y:S01]  /*51d0*/  FFMA.FTZ R28, R28, UR4, -R15 ;  /* 0x000000041c1c7c23 */ /* 0x000fe2000801080f */
[----:B------:R-:W4:Y:S01]  /*51e0*/  MUFU.EX2 R8, R8 ;  /* 0x0000000800087308 */ /* 0x000f220000000800 */
[----:B------:R-:W-:-:S04]  /*51f0*/  UIADD3 UR4, UR60, 0x2c500, URZ ;  /* 0x0002c5003c047890 */ /* 0x000fc8000fffe03f */
[----:B------:R-:W-:-:S03]  /*5200*/  USHF.R.U32.HI UR4, URZ, 0x4, UR4 ;  /* 0x000000043f047899 */ /* 0x000fc60008011604 */
[----:B------:R-:W-:Y:S01]  /*5210*/  MUFU.EX2 R24, R24 ;  /* 0x0000001800187308 */ /* 0x000fe20000000800 */
[----:B------:R-:W-:-:S04]  /*5220*/  ULOP3.LUT UR4, UR4, 0x3fff, URZ, 0xc0, !UPT ;  /* 0x00003fff04047892 */ /* 0x000fc8000f8ec03f */
[----:B------:R-:W-:-:S03]  /*5230*/  ULOP3.LUT UR4, UR4, 0x80000, URZ, 0xfc, !UPT ;  /* 0x0008000004047892 */ /* 0x000fc6000f8efc3f */
[----:B------:R-:W4:Y:S01]  /*5240*/  MUFU.EX2 R25, R25 ;  /* 0x0000001900197308 */ /* 0x000f220000000800 */
[----:B------:R-:W-:Y:S02]  /*5250*/  UIADD3 UR5, UR4, 0x80, URZ ;  /* 0x0000008004057890 */ /* 0x000fe4000fffe03f */
[----:B------:R-:W-:Y:S01]  /*5260*/  UIADD3 UR6, UR4, 0x100, URZ ;  /* 0x0000010004067890 */ /* 0x000fe2000fffe03f */
[--C-:B---3--:R-:W-:Y:S01]  /*5270*/  FADD.FTZ R44, R44, -R30.reuse ;  /* 0x8000001e2c2c7221 */ /* 0x108fe20000010000 */
[--C-:B------:R-:W-:Y:S01]  /*5280*/  FADD.FTZ R35, R48, -R30.reuse ;  /* 0x8000001e30237221 */ /* 0x100fe20000010000 */
[--C-:B------:R-:W-:Y:S01]  /*5290*/  FADD.FTZ R45, R45, -R30.reuse ;  /* 0x8000001e2d2d7221 */ /* 0x100fe20000010000 */
[--C-:B------:R-:W-:Y:S01]  /*52a0*/  FADD.FTZ R32, R49, -R30.reuse ;  /* 0x8000001e31207221 */ /* 0x100fe20000010000 */
[----:B------:R-:W3:Y:S01]  /*52b0*/  MUFU.EX2 R11, R11 ;  /* 0x0000000b000b7308 */ /* 0x000ee20000000800 */
[--C-:B------:R-:W-:Y:S01]  /*52c0*/  FADD.FTZ R36, R53, -R30.reuse ;  /* 0x8000001e35247221 */ /* 0x100fe20000010000 */
[--C-:B------:R-:W-:Y:S01]  /*52d0*/  FADD.FTZ R37, R216, -R30.reuse ;  /* 0x8000001ed8257221 */ /* 0x100fe20000010000 */
[----:B------:R-:W-:Y:S01]  /*52e0*/  FADD.FTZ R34, R217, -R30 ;  /* 0x8000001ed9227221 */ /* 0x000fe20000010000 */
[--C-:B-----5:R-:W-:Y:S01]  /*52f0*/  FADD.FTZ R49, R46, -R14.reuse ;  /* 0x8000000e2e317221 */ /* 0x120fe20000010000 */
[--C-:B------:R-:W-:Y:S01]  /*5300*/  FADD.FTZ R48, R47, -R14.reuse ;  /* 0x8000000e2f307221 */ /* 0x100fe20000010000 */
[--C-:B------:R-:W-:Y:S01]  /*5310*/  FADD.FTZ R53, R50, -R14.reuse ;  /* 0x8000000e32357221 */ /* 0x100fe20000010000 */
[--C-:B------:R-:W-:Y:S01]  /*5320*/  FADD.FTZ R50, R51, -R14.reuse ;  /* 0x8000000e33327221 */ /* 0x100fe20000010000 */
[----:B------:R-:W5:Y:S01]  /*5330*/  MUFU.EX2 R22, R22 ;  /* 0x0000001600167308 */ /* 0x000f620000000800 */
[--C-:B------:R-:W-:Y:S01]  /*5340*/  FADD.FTZ R47, R54, -R14.reuse ;  /* 0x8000000e362f7221 */ /* 0x100fe20000010000 */
[--C-:B------:R-:W-:Y:S01]  /*5350*/  FADD.FTZ R46, R55, -R14.reuse ;  /* 0x8000000e372e7221 */ /* 0x100fe20000010000 */
[--C-:B------:R-:W-:Y:S01]  /*5360*/  FADD.FTZ R43, R218, -R14.reuse ;  /* 0x8000000eda2b7221 */ /* 0x100fe20000010000 */
[--C-:B------:R-:W-:Y:S01]  /*5370*/  FADD.FTZ R219, R219, -R14.reuse ;  /* 0x8000000edbdb7221 */ /* 0x100fe20000010000 */
[--C-:B------:R-:W-:Y:S01]  /*5380*/  FADD.FTZ R222, R222, -R14.reuse ;  /* 0x8000000edede7221 */ /* 0x100fe20000010000 */
[----:B------:R-:W-:Y:S01]  /*5390*/  FADD.FTZ R223, R223, -R14 ;  /* 0x8000000edfdf7221 */ /* 0x000fe20000010000 */
[----:B-1----:R-:W-:Y:S01]  /*53a0*/  FMUL.FTZ R41, R9, R44 ;  /* 0x0000002c09297220 */ /* 0x002fe20000410000 */
[----:B------:R-:W1:Y:S01]  /*53b0*/  MUFU.EX2 R27, R27 ;  /* 0x0000001b001b7308 */ /* 0x000e620000000800 */
[----:B--2---:R-:W-:Y:S01]  /*53c0*/  F2FP.F16.F32.PACK_AB R14, R10, R9 ;  /* 0x000000090a0e723e */ /* 0x004fe200000000ff */
[----:B----4-:R-:W-:Y:S01]  /*53d0*/  FMUL.FTZ R35, R8, R35 ;  /* 0x0000002308237220 */ /* 0x010fe20000410000 */
[----:B------:R-:W-:Y:S01]  /*53e0*/  F2FP.F16.F32.PACK_AB R15, R25, R24 ;  /* 0x00000018190f723e */ /* 0x000fe200000000ff */
[----:B------:R-:W-:Y:S01]  /*53f0*/  BAR.SYNC.DEFER_BLOCKING 0x9, 0x100 ;  /* 0x0244000000007b1d */ /* 0x000fe20000010000 */
[----:B------:R-:W-:Y:S01]  /*5400*/  FMUL.FTZ R42, R10, R45 ;  /* 0x0000002d0a2a7220 */ /* 0x000fe20000410000 */
[C---:B---3--:R-:W-:Y:S01]  /*5410*/  FMUL.FTZ R32, R11.reuse, R32 ;  /* 0x000000200b207220 */ /* 0x048fe20000410000 */
[----:B------:R-:W-:Y:S01]  /*5420*/  F2FP.F16.F32.PACK_AB R8, R11, R8 ;  /* 0x000000080b08723e */ /* 0x000fe200000000ff */
[----:B------:R-:W-:Y:S01]  /*5430*/  FADD.FTZ R33, R52, -R30 ;  /* 0x8000001e34217221 */ /* 0x000fe20000010000 */
[----:B------:R-:W-:Y:S01]  /*5440*/  IMAD R218, R4, 0x2000, R7 ;  /* 0x0000200004da7824 */ /* 0x000fe200078e0207 */
[----:B------:R-:W2:Y:S01]  /*5450*/  MUFU.EX2 R6, R6 ;  /* 0x0000000600067308 */ /* 0x000ea20000000800 */
[----:B------:R-:W-:Y:S01]  /*5460*/  FMUL.FTZ R24, R24, R49 ;  /* 0x0000003118187220 */ /* 0x000fe20000410000 */
[----:B------:R-:W-:Y:S01]  /*5470*/  FMUL.FTZ R25, R25, R48 ;  /* 0x0000003019197220 */ /* 0x000fe20000410000 */
[----:B-----5:R-:W-:Y:S01]  /*5480*/  FMUL.FTZ R53, R22, R53 ;  /* 0x0000003516357220 */ /* 0x020fe20000410000 */
[----:B------:R-:W-:Y:S01]  /*5490*/  F2FP.F16.F32.PACK_AB R52, R32, R35 ;  /* 0x000000232034723e */ /* 0x000fe200000000ff */
[----:B------:R-:W-:Y:S01]  /*54a0*/  UMOV UR58, UR4 ;  /* 0x00000004003a7c82 */ /* 0x000fe20008000000 */
[----:B------:R-:W-:Y:S01]  /*54b0*/  UMOV UR14, UR5 ;  /* 0x00000005000e7c82 */ /* 0x000fe20008000000 */
[C---:B-1----:R-:W-:Y:S01]  /*54c0*/  F2FP.F16.F32.PACK_AB R9, R27.reuse, R22 ;  /* 0x000000161b09723e */ /* 0x042fe200000000ff */
[----:B------:R-:W1:Y:S01]  /*54d0*/  MUFU.EX2 R13, R13 ;  /* 0x0000000d000d7308 */ /* 0x000e620000000800 */
[----:B------:R-:W-:Y:S01]  /*54e0*/  FMUL.FTZ R50, R27, R50 ;  /* 0x000000321b327220 */ /* 0x000fe20000410000 */
[----:B------:R-:W-:Y:S01]  /*54f0*/  UIADD3 UR5, UR4, 0x180, URZ ;  /* 0x0000018004057890 */ /* 0x000fe2000fffe03f */
[----:B------:R-:W-:Y:S01]  /*5500*/  MOV R7, UR58 ;  /* 0x0000003a00077c02 */ /* 0x000fe20008000f00 */
[----:B------:R-:W-:Y:S01]  /*5510*/  UMOV UR8, UR14 ;  /* 0x0000000e00087c82 */ /* 0x000fe20008000000 */
[----:B------:R-:W-:Y:S01]  /*5520*/  UIADD3 UR50, UR4, 0x10, URZ ;  /* 0x0000001004327890 */ /* 0x000fe2000fffe03f */
[----:B------:R-:W-:Y:S01]  /*5530*/  F2FP.F16.F32.PACK_AB R53, R50, R53 ;  /* 0x000000353235723e */ /* 0x000fe200000000ff */
[----:B------:R-:W-:Y:S01]  /*5540*/  UIADD3 UR54, UR4, 0x190, URZ ;  /* 0x0000019004367890 */ /* 0x000fe2000fffe03f */
[----:B------:R-:W3:Y:S01]  /*5550*/  MUFU.EX2 R12, R12 ;  /* 0x0000000c000c7308 */ /* 0x000ee20000000800 */
[----:B--2---:R-:W-:Y:S01]  /*5560*/  FMUL.FTZ R33, R6, R33 ;  /* 0x0000002106217220 */ /* 0x004fe20000410000 */
[----:B------:R2:W-:Y:S01]  /*5570*/  STSM.16.M88.2 [R0+0x2c500], R14 ;  /* 0x02c5000e00007844 */ /* 0x0005e20000000100 */
[----:B------:R-:W-:Y:S01]  /*5580*/  UMOV UR18, UR5 ;  /* 0x0000000500127c82 */ /* 0x000fe20008000000 */
[----:B------:R-:W-:-:S02]  /*5590*/  UIADD3 UR5, UR4, 0x90, URZ ;  /* 0x0000009004057890 */ /* 0x000fc4000fffe03f */
[----:B------:R4:W-:Y:S01]  /*55a0*/  STSM.16.M88.2 [R0+0x2cd00], R8 ;  /* 0x02cd000800007844 */ /* 0x0009e20000000100 */
[----:B------:R-:W-:Y:S01]  /*55b0*/  UMOV UR10, UR18 ;  /* 0x00000012000a7c82 */ /* 0x000fe20008000000 */
[----:B------:R5:W4:Y:S01]  /*55c0*/  MUFU.EX2 R26, R39 ;  /* 0x00000027001a7308 */ /* 0x000b220000000800 */
[C---:B-1----:R-:W-:Y:S01]  /*55d0*/  FMUL.FTZ R36, R13.reuse, R36 ;  /* 0x000000240d247220 */ /* 0x042fe20000410000 */
[----:B------:R-:W-:Y:S01]  /*55e0*/  F2FP.F16.F32.PACK_AB R10, R13, R6 ;  /* 0x000000060d0a723e */ /* 0x000fe200000000ff */
[----:B------:R-:W-:Y:S02]  /*55f0*/  UIADD3 UR46, UR4, 0x210, URZ ;  /* 0x00000210042e7890 */ /* 0x000fe4000fffe03f */
[----:B------:R-:W-:Y:S01]  /*5600*/  UIADD3 UR26, UR4, 0x20, URZ ;  /* 0x00000020041a7890 */ /* 0x000fe2000fffe03f */
[----:B--2---:R-:W-:Y:S01]  /*5610*/  F2FP.F16.F32.PACK_AB R14, R42, R41 ;  /* 0x000000292a0e723e */ /* 0x004fe200000000ff */
[----:B------:R-:W-:Y:S01]  /*5620*/  UIADD3 UR30, UR4, 0xa0, URZ ;  /* 0x000000a0041e7890 */ /* 0x000fe2000fffe03f */
[----:B------:R-:W1:Y:S01]  /*5630*/  MUFU.EX2 R31, R31 ;  /* 0x0000001f001f7308 */ /* 0x000e620000000800 */
[--C-:B-----5:R-:W-:Y:S01]  /*5640*/  FADD.FTZ R39, R220, -R30.reuse ;  /* 0x8000001edc277221 */ /* 0x120fe20000010000 */
[----:B---3--:R-:W-:Y:S01]  /*5650*/  FMUL.FTZ R37, R12, R37 ;  /* 0x000000250c257220 */ /* 0x008fe20000410000 */
[----:B------:R-:W-:Y:S01]  /*5660*/  FADD.FTZ R30, R221, -R30 ;  /* 0x8000001edd1e7221 */ /* 0x000fe20000010000 */
[----:B------:R-:W-:Y:S01]  /*5670*/  F2FP.F16.F32.PACK_AB R15, R25, R24 ;  /* 0x00000018190f723e */ /* 0x000fe200000000ff */
[----:B------:R-:W-:Y:S01]  /*5680*/  UIADD3 UR42, UR4, 0x120, URZ ;  /* 0x00000120042a7890 */ /* 0x000fe2000fffe03f */
[----:B----4-:R-:W-:Y:S01]  /*5690*/  F2FP.F16.F32.PACK_AB R8, R36, R33 ;  /* 0x000000212408723e */ /* 0x010fe200000000ff */
[----:B------:R-:W-:Y:S01]  /*56a0*/  UIADD3 UR38, UR4, 0x1a0, URZ ;  /* 0x000001a004267890 */ /* 0x000fe2000fffe03f */
[----:B------:R-:W2:Y:S01]  /*56b0*/  MUFU.EX2 R21, R21 ;  /* 0x0000001500157308 */ /* 0x000ea20000000800 */
[----:B------:R-:W-:Y:S01]  /*56c0*/  FMUL.FTZ R47, R26, R47 ;  /* 0x0000002f1a2f7220 */ /* 0x000fe20000410000 */
[----:B------:R-:W-:-:S02]  /*56d0*/  UIADD3 UR34, UR4, 0x220, URZ ;  /* 0x0000022004227890 */ /* 0x000fc4000fffe03f */
[----:B------:R-:W-:-:S04]  /*56e0*/  UIADD3 UR22, UR4, 0x30, URZ ;  /* 0x0000003004167890 */ /* 0x000fc8000fffe03f */
[----:B------:R-:W3:Y:S01]  /*56f0*/  MUFU.EX2 R20, R20 ;  /* 0x0000001400147308 */ /* 0x000ee20000000800 */
[C---:B-1----:R-:W-:Y:S01]  /*5700*/  F2FP.F16.F32.PACK_AB R11, R31.reuse, R26 ;  /* 0x0000001a1f0b723e */ /* 0x042fe200000000ff */
[----:B------:R-:W-:-:S04]  /*5710*/  FMUL.FTZ R46, R31, R46 ;  /* 0x0000002e1f2e7220 */ /* 0x000fc80000410000 */
[----:B------:R-:W-:Y:S01]  /*5720*/  STSM.16.M88.2 [R0+0x2d500], R10 ;  /* 0x02d5000a00007844 */ /* 0x000fe20000000100 */
[----:B------:R-:W-:Y:S01]  /*5730*/  F2FP.F16.F32.PACK_AB R9, R46, R47 ;  /* 0x0000002f2e09723e */ /* 0x000fe200000000ff */
[----:B------:R-:W1:Y:S01]  /*5740*/  MUFU.EX2 R38, R38 ;  /* 0x0000002600267308 */ /* 0x000e620000000800 */
[C---:B--2---:R-:W-:Y:S01]  /*5750*/  FMUL.FTZ R34, R21.reuse, R34 ;  /* 0x0000002215227220 */ /* 0x044fe20000410000 */
[----:B------:R-:W-:-:S04]  /*5760*/  F2FP.F16.F32.PACK_AB R12, R21, R12 ;  /* 0x0000000c150c723e */ /* 0x000fc800000000ff */
[----:B------:R-:W-:Y:S02]  /*5770*/  F2FP.F16.F32.PACK_AB R34, R34, R37 ;  /* 0x000000252222723e */ /* 0x000fe400000000ff */
[----:B------:R-:W2:Y:S01]  /*5780*/  MUFU.EX2 R40, R40 ;  /* 0x0000002800287308 */ /* 0x000ea20000000800 */
[----:B---3--:R-:W-:-:S07]  /*5790*/  FMUL.FTZ R39, R20, R39 ;  /* 0x0000002714277220 */ /* 0x008fce0000410000 */
[----:B------:R-:W3:Y:S01]  /*57a0*/  MUFU.EX2 R23, R23 ;  /* 0x0000001700177308 */ /* 0x000ee20000000800 */
[----:B-1----:R-:W-:-:S07]  /*57b0*/  FMUL.FTZ R43, R38, R43 ;  /* 0x0000002b262b7220 */ /* 0x002fce0000410000 */
[----:B------:R-:W1:Y:S01]  /*57c0*/  MUFU.EX2 R29, R29 ;  /* 0x0000001d001d7308 */ /* 0x000e620000000800 */
[C---:B--2---:R-:W-:Y:S01]  /*57d0*/  F2FP.F16.F32.PACK_AB R13, R40.reuse, R38 ;  /* 0x00000026280d723e */ /* 0x044fe200000000ff */
[----:B------:R-:W-:Y:S01]  /*57e0*/  FMUL.FTZ R6, R40, R219 ;  /* 0x000000db28067220 */ /* 0x000fe20000410000 */
[----:B------:R-:W-:-:S03]  /*57f0*/  SHF.R.U32.HI R219, RZ, 0x4, R218 ;  /* 0x00000004ffdb7819 */ /* 0x000fc600000116da */
[----:B------:R2:W-:Y:S01]  /*5800*/  STSM.16.M88.2 [R0+0x2dd00], R12 ;  /* 0x02dd000c00007844 */ /* 0x0005e20000000100 */
[----:B------:R-:W-:Y:S01]  /*5810*/  LOP3.LUT R219, R219, 0x3fff, RZ, 0xc0, !PT ;  /* 0x00003fffdbdb7812 */ /* 0x000fe200078ec0ff */
[----:B------:R-:W4:Y:S01]  /*5820*/  MUFU.EX2 R28, R28 ;  /* 0x0000001c001c7308 */ /* 0x000f220000000800 */
[C---:B---3--:R-:W-:Y:S01]  /*5830*/  F2FP.F16.F32.PACK_AB R20, R23.reuse, R20 ;  /* 0x000000141714723e */ /* 0x048fe200000000ff */
[----:B------:R-:W-:Y:S01]  /*5840*/  FMUL.FTZ R30, R23, R30 ;  /* 0x0000001e171e7220 */ /* 0x000fe20000410000 */
[----:B------:R-:W-:Y:S02]  /*5850*/  R2UR UR56, R219 ;  /* 0x00000000db3872ca */ /* 0x000fe400000e0000 */
[----:B------:R-:W-:Y:S02]  /*5860*/  F2FP.F16.F32.PACK_AB R35, R6, R43 ;  /* 0x0000002b0623723e */ /* 0x000fe400000000ff */
[----:B------:R-:W-:Y:S01]  /*5870*/  F2FP.F16.F32.PACK_AB R30, R30, R39 ;  /* 0x000000271e1e723e */ /* 0x000fe200000000ff */
[----:B-1----:R-:W-:Y:S01]  /*5880*/  FMUL.FTZ R222, R29, R222 ;  /* 0x000000de1dde7220 */ /* 0x002fe20000410000 */
[----:B--2---:R-:W-:Y:S01]  /*5890*/  VIADD R12, R219, 0x100 ;  /* 0x00000100db0c7836 */ /* 0x004fe20000000000 */
[----:B------:R-:W-:-:S04]  /*58a0*/  MOV R6, UR59 ;  /* 0x0000003b00067c02 */ /* 0x000fc80008000f00 */
[----:B------:R-:W-:Y:S02]  /*58b0*/  R2UR UR24, R12 ;  /* 0x000000000c1872ca */ /* 0x000fe400000e0000 */
[----:B------:R-:W-:Y:S01]  /*58c0*/  UMOV UR12, UR56 ;  /* 0x00000038000c7c82 */ /* 0x000fe20008000000 */
[C---:B----4-:R-:W-:Y:S01]  /*58d0*/  F2FP.F16.F32.PACK_AB R21, R28.reuse, R29 ;  /* 0x0000001d1c15723e */ /* 0x050fe200000000ff */
[----:B------:R-:W-:Y:S01]  /*58e0*/  FMUL.FTZ R223, R28, R223 ;  /* 0x000000df1cdf7220 */ /* 0x000fe20000410000 */
[----:B------:R-:W-:Y:S01]  /*58f0*/  UMOV UR16, UR56 ;  /* 0x0000003800107c82 */ /* 0x000fe20008000000 */
[----:B------:R-:W-:Y:S02]  /*5900*/  VIADD R12, R219, 0x180 ;  /* 0x00000180db0c7836 */ /* 0x000fe40000000000 */
[----:B------:R-:W-:Y:S01]  /*5910*/  STSM.16.M88.2 [R0+0x2e500], R20 ;  /* 0x02e5001400007844 */ /* 0x000fe20000000100 */
[----:B------:R-:W-:Y:S02]  /*5920*/  F2FP.F16.F32.PACK_AB R31, R223, R222 ;  /* 0x000000dedf1f723e */ /* 0x000fe400000000ff */
[----:B------:R-:W-:Y:S01]  /*5930*/  R2UR UR20, R12 ;  /* 0x000000000c1472ca */ /* 0x000fe200000e0000 */
[----:B------:R1:W-:Y:S06]  /*5940*/  MEMBAR.ALL.CTA ;  /* 0x0000000000007992 */ /* 0x0003ec0000008000 */
[----:B-1----:R-:W1:Y:S01]  /*5950*/  FENCE.VIEW.ASYNC.S ;  /* 0x00000000000073c6 */ /* 0x002e620000000000 */
[----:B------:R-:W-:Y:S01]  /*5960*/  VIADD R12, R5, 0x80 ;  /* 0x00000080050c7836 */ /* 0x000fe20000000000 */
[----:B------:R-:W-:Y:S01]  /*5970*/  UMOV UR28, UR24 ;  /* 0x00000018001c7c82 */ /* 0x000fe20008000000 */
[----:B------:R-:W-:Y:S01]  /*5980*/  UMOV UR40, UR24 ;  /* 0x0000001800287c82 */ /* 0x000fe20008000000 */
[----:B------:R-:W-:Y:S01]  /*5990*/  UMOV UR36, UR24 ;  /* 0x0000001800247c82 */ /* 0x000fe20008000000 */
[----:B------:R-:W-:Y:S01]  /*59a0*/  UMOV UR32, UR24 ;  /* 0x0000001800207c82 */ /* 0x000fe20008000000 */
[----:B-1----:R-:W-:Y:S06]  /*59b0*/  BAR.SYNC.DEFER_BLOCKING 0x9, 0x100 ;  /* 0x0244000000007b1d */ /* 0x002fec0000010000 */
[----:B------:R-:W-:Y:S04]  /*59c0*/  STSM.16.M88.2 [R0+0x2ed00], R14 ;  /* 0x02ed000e00007844 */ /* 0x000fe80000000100 */
[----:B------:R-:W-:Y:S04]  /*59d0*/  STSM.16.M88.2 [R0+0x2f500], R52 ;  /* 0x02f5003400007844 */ /* 0x000fe80000000100 */
[----:B------:R1:W-:Y:S04]  /*59e0*/  STSM.16.M88.2 [R0+0x2fd00], R8 ;  /* 0x02fd000800007844 */ /* 0x0003e80000000100 */
[----:B------:R-:W-:Y:S04]  /*59f0*/  STSM.16.M88.2 [R0+0x30500], R34 ;  /* 0x0305002200007844 */ /* 0x000fe80000000100 */
[----:B------:R2:W-:Y:S01]  /*5a00*/  STSM.16.M88.2 [R0+0x30d00], R30 ;  /* 0x030d001e00007844 */ /* 0x0005e20000000100 */
[----:B------:R-:W-:Y:S01]  /*5a10*/  WARPGROUP.ARRIVE ;  /* 0x00000000000079c5 */ /* 0x000fe20000000000 */
[----:B-1----:R-:W-:-:S05]  /*5a20*/  VIADD R8, R219, 0x80 ;  /* 0x00000080db087836 */ /* 0x002fca0000000000 */
[----:B------:R-:W-:Y:S01]  /*5a30*/  HGMMA.64x16x16.F32 R56, gdesc[UR56].tnspA.tnspB, R56 ;  /* 0x60200000383879f0 */ /* 0x000fe20008700838 */
[----:B------:R-:W-:-:S03]  /*5a40*/  R2UR UR48, R8 ;  /* 0x00000000083072ca */ /* 0x000fc600000e0000 */
[----:B------:R-:W-:Y:S01]  /*5a50*/  HGMMA.64x16x16.F32 R64, gdesc[UR12].tnspA.tnspB, R64 ;  /* 0x602000000c4079f0 */ /* 0x000fe20008700840 */
[----:B------:R-:W-:Y:S01]  /*5a60*/  UMOV UR14, UR6 ;  /* 0x00000006000e7c82 */ /* 0x000fe20008000000 */
[----:B------:R-:W-:Y:S01]  /*5a70*/  UIADD3 UR6, UR4, 0x200, URZ ;  /* 0x0000020004067890 */ /* 0x000fe2000fffe03f */
[----:B------:R-:W-:Y:S01]  /*5a80*/  UMOV UR12, UR56 ;  /* 0x00000038000c7c82 */ /* 0x000fe20008000000 */
[----:B------:R-:W-:Y:S01]  /*5a90*/  UMOV UR13, UR57 ;  /* 0x00000039000d7c82 */ /* 0x000fe20008000000 */
[----:B------:R-:W-:Y:S02]  /*5aa0*/  UMOV UR15, 0x40 ;  /* 0x00000040000f7882 */ /* 0x000fe40000000000 */
        /* <DEDUP_REMOVED lines=22> */
[----:B------:R-:W-:Y:S01]  /*5c10*/  UIADD3 UR5, UR60, 0x2ed00, URZ ;  /* 0x0002ed003c057890 */ /* 0x000fe2000fffe03f */
[----:B------:R-:W-:Y:S01]  /*5c20*/  MOV R11, UR56 ;  /* 0x00000038000b7c02 */ /* 0x000fe20008000f00 */
        /* <DEDUP_REMOVED lines=72> */
[----:B-1----:R-:W1:Y:S01]  /*60b0*/  FENCE.VIEW.ASYNC.S ;  /* 0x00000000000073c6 */ /* 0x002e620000000000 */
[----:B------:R-:W-:Y:S01]  /*60c0*/  R2UR UR5, R12 ;  /* 0x000000000c0572ca */ /* 0x000fe200000e0000 */
[----:B------:R-:W-:Y:S01]  /*60d0*/  UIADD3 UR4, UR24, 0x80, URZ ;  /* 0x0000008018047890 */ /* 0x000fe2000fffe03f */
        /* <DEDUP_REMOVED lines=91> */
[----:B------:R-:W-:Y:S01]  /*6690*/  LOP3.LUT R218, R218, 0x3fff, RZ, 0xc0, !PT ;  /* 0x00003fffdada7812 */ /* 0x000fe200078ec0ff */
[----:B------:R-:W-:Y:S01]  /*66a0*/  VIADD R219, R219, 0x580 ;  /* 0x00000580dbdb7836 */ /* 0x000fe20000000000 */
[----:B------:R-:W-:-:S02]  /*66b0*/  ULDC.64 UR56, c[0x0][0x208] ;  /* 0x0000820000387ab9 */ /* 0x000fc40000000a00 */
[----:B------:R-:W-:Y:S02]  /*66c0*/  R2UR UR24, R6 ;  /* 0x00000000061872ca */ /* 0x000fe400000e0000 */
[----:B------:R-:W2:Y:S01]  /*66d0*/  LDC.64 R6, c[0x0][0x2d8] ;  /* 0x0000b600ff067b82 */ /* 0x000ea20000000a00 */
[----:B------:R-:W-:-:S10]  /*66e0*/  R2UR UR20, R219 ;  /* 0x00000000db1472ca */ /* 0x000fd400000e0000 */
        /* <DEDUP_REMOVED lines=14> */
[C---:B--2---:R-:W-:Y:S01]  /*67d0*/  IMAD R220, R6.reuse, UR5, RZ ;  /* 0x0000000506dc7c24 */ /* 0x044fe2000f8e02ff */
[----:B------:R-:W-:Y:S01]  /*67e0*/  HGMMA.64x16x16.F32 R120, gdesc[UR52].tnspA.tnspB, R120 ;  /* 0x60200000347879f0 */ /* 0x000fe20008700878 */
[----:B------:R-:W-:Y:S01]  /*67f0*/  IMAD.WIDE.U32 R216, R6, UR4, R216 ;  /* 0x0000000406d87c25 */ /* 0x000fe2000f8e00d8 */
[----:B------:R-:W-:-:S02]  /*6800*/  USHF.R.S32.HI UR5, URZ, 0x1f, UR8 ;  /* 0x0000001f3f057899 */ /* 0x000fc40008011408 */
[----:B------:R-:W-:Y:S01]  /*6810*/  HGMMA.64x16x16.F32 R128, gdesc[UR44].tnspA.tnspB, R128 ;  /* 0x602000002c8079f0 */ /* 0x000fe20008700880 */
[----:B------:R-:W-:Y:S01]  /*6820*/  IMAD R7, R7, UR4, R220 ;  /* 0x0000000407077c24 */ /* 0x000fe2000f8e02dc */
[----:B------:R-:W-:Y:S01]  /*6830*/  USHF.L.U32 UR4, UR61, 0xe, URZ ;  /* 0x0000000e3d047899 */ /* 0x000fe2000800063f */
[----:B------:R-:W-:Y:S01]  /*6840*/  IMAD R232, R3, 0x800, R218 ;  /* 0x0000080003e87824 */ /* 0x000fe200078e02da */
[----:B------:R-:W-:Y:S01]  /*6850*/  UMOV UR12, UR20 ;  /* 0x00000014000c7c82 */ /* 0x000fe20008000000 */
[----:B------:R-:W-:Y:S01]  /*6860*/  IMAD.IADD R217, R217, 0x1, R7 ;  /* 0x00000001d9d97824 */ /* 0x000fe200078e0207 */
[----:B------:R-:W-:Y:S01]  /*6870*/  UMOV UR16, UR20 ;  /* 0x0000001400107c82 */ /* 0x000fe20008000000 */
[----:B-1----:R-:W-:-:S04]  /*6880*/  IMAD.WIDE.U32 R6, R22, UR8, R216 ;  /* 0x0000000816067c25 */ /* 0x002fc8000f8e00d8 */
[----:B------:R-:W-:Y:S01]  /*6890*/  IMAD R22, R22, UR5, RZ ;  /* 0x0000000516167c24 */ /* 0x000fe2000f8e02ff */
[----:B------:R-:W-:-:S03]  /*68a0*/  USHF.R.S32.HI UR5, URZ, 0x1f, UR4 ;  /* 0x0000001f3f057899 */ /* 0x000fc60008011404 */
[----:B------:R-:W-:Y:S01]  /*68b0*/  IMAD R23, R23, UR8, R22 ;  /* 0x0000000817177c24 */ /* 0x000fe2000f8e0216 */
[----:B------:R-:W-:Y:S01]  /*68c0*/  IADD3 R22, P1, R6, UR4, RZ ;  /* 0x0000000406167c10 */ /* 0x000fe2000ff3e0ff */
[----:B------:R-:W-:-:S03]  /*68d0*/  UMOV UR8, UR20 ;  /* 0x0000001400087c82 */ /* 0x000fc60008000000 */
[----:B------:R-:W-:Y:S01]  /*68e0*/  IADD3.X R7, R7, UR5, R23, P1, !PT ;  /* 0x0000000507077c10 */ /* 0x000fe20008ffe417 */
[----:B------:R-:W-:Y:S02]  /*68f0*/  ULDC.64 UR4, c[0x0][0x2c0] ;  /* 0x0000b00000047ab9 */ /* 0x000fe40000000a00 */
[----:B------:R-:W-:Y:S01]  /*6900*/  LEA R6, P1, R22, UR4, 0x2 ;  /* 0x0000000416067c11 */ /* 0x000fe2000f8210ff */
        /* <DEDUP_REMOVED lines=153> */
.L_x_1128:
        /* <DEDUP_REMOVED lines=112> */
.L_x_1129:
        /* <DEDUP_REMOVED lines=12> */
.L_x_1119:
        /* <DEDUP_REMOVED lines=161> */
.L_x_1133:
[----:B------:R-:W-:Y:S01]  /*8470*/  @P0 ELECT P2, URZ, PT ;  /* 0x00000000003f082f */ /* 0x000fe20003840000 */
[----:B------:R1:W-:-:S12]  /*8480*/  UBLKRED.G.S.ADD.F32.RN [UR4], [UR60], UR6, desc[UR8] ;  /* 0x000008043c0073bb */ /* 0x0003d800080a1406 */
[----:B------:R-:W-:Y:S02]  /*8490*/  @P2 PLOP3.LUT P0, PT, P2, PT, PT, 0x8, 0x0 ;  /* 0x000000000000281c */ /* 0x000fe4000170e170 */
[----:B------:R-:W-:-:S11]  /*84a0*/  PLOP3.LUT P2, PT, PT, PT, PT, 0x8, 0x0 ;  /* 0x000000000000781c */ /* 0x000fd60003f4e170 */
[----:B-1----:R-:W-:Y:S05]  /*84b0*/  @P0 BRA.U.ANY `(.L_x_1133) ;  /* 0xfffffffd00ec0947 */ /* 0x002fea000393ffff */
[----:B------:R0:W-:Y:S01]  /*84c0*/  UTMACMDFLUSH ;  /* 0x00000000000079b7 */ /* 0x0001e20000000000 */
[----:B------:R-:W-:-:S04]  /*84d0*/  DEPBAR.LE SB0, 0x0 ;  /* 0x000080000000791a */ /* 0x000fc80000000000 */
.L_x_1132:
[----:B------:R-:W-:Y:S05]  /*84e0*/  BSYNC B1 ;  /* 0x0000000000017941 */ /* 0x000fea0003800000 */
.L_x_1131:
        /* <DEDUP_REMOVED lines=31> */
.L_x_1134:
        /* <DEDUP_REMOVED lines=8> */
.L_x_1114:
        /* <DEDUP_REMOVED lines=54> */
.L_x_1151:
        /* <DEDUP_REMOVED lines=10> */
.L_x_1137:
        /* <DEDUP_REMOVED lines=111> */
.L_x_1143:
[----:B------:R-:W-:-:S04]  /*9250*/  SHF.L.U32 R4, R9, 0x1f, RZ ;  /* 0x0000001f09047819 */ /* 0x000fc800000006ff */
[----:B-1----:R-:W1:Y:S02]  /*9260*/  SYNCS.PHASECHK.TRANS64.TRYWAIT P1, [R7+URZ+0x31838], R4 ;  /* 0x03183804070075a7 */ /* 0x002e64000802017f */
[----:B-12--5:R-:W-:Y:S05]  /*9270*/  @!P1 BRA `(.L_x_1139) ;  /* 0x0000000c00989947 */ /* 0x026fea0003800000 */
.L_x_1152:
[----:B------:R-:W-:Y:S05]  /*9280*/  @P0 BRA `(.L_x_1140) ;  /* 0x0000000000140947 */ /* 0x000fea0003800000 */
[----:B------:R-:W-:Y:S01]  /*9290*/  ISETP.NE.AND P1, PT, R15, RZ, PT ;  /* 0x000000ff0f00720c */ /* 0x000fe20003f25270 */
[----:B-1----:R-:W-:-:S04]  /*92a0*/  IMAD.MOV.U32 R4, RZ, RZ, 0x8100 ;  /* 0x00008100ff047424 */ /* 0x002fc800078e00ff */
[----:B------:R2:W-:Y:S08]  /*92b0*/  SYNCS.ARRIVE.TRANS64 RZ, [R7+URZ+0x31830], R4 ;  /* 0x0318300407ff79a7 */ /* 0x0005f0000800003f */
[----:B------:R-:W-:Y:S05]  /*92c0*/  @!P1 BRA `(.L_x_1140) ;  /* 0x0000000000049947 */ /* 0x000fea0003800000 */
[----:B------:R-:W-:Y:S01]  /*92d0*/  BPT.TRAP 0x1 ;  /* 0x000000040000795c */ /* 0x000fe20000300000 */
.L_x_1140:
        /* <DEDUP_REMOVED lines=50> */
.L_x_1154:
[----:B------:R-:W-:Y:S01]  /*9600*/  LOP3.LUT R9, R9, 0x1, RZ, 0x3c, !PT ;  /* 0x0000000109097812 */ /* 0x000fe200078e3cff */
[----:B------:R-:W-:Y:S06]  /*9610*/  @P2 BRA `(.L_x_1142) ;  /* 0x0000000000142947 */ /* 0x000fec0003800000 */
[----:B------:R-:W-:Y:S01]  /*9620*/  ISETP.NE.AND P1, PT, R15, RZ, PT ;  /* 0x000000ff0f00720c */ /* 0x000fe20003f25270 */
[----:B-1----:R-:W-:-:S04]  /*9630*/  IMAD.MOV.U32 R20, RZ, RZ, 0x8100 ;  /* 0x00008100ff147424 */ /* 0x002fc800078e00ff */
[----:B------:R2:W-:Y:S08]  /*9640*/  SYNCS.ARRIVE.TRANS64 RZ, [R18+URZ+0x31810], R20 ;  /* 0x0318101412ff79a7 */ /* 0x0005f0000800003f */
[----:B------:R-:W-:Y:S05]  /*9650*/  @!P1 BRA `(.L_x_1142) ;  /* 0x0000000000049947 */ /* 0x000fea0003800000 */
[----:B------:R-:W-:Y:S01]  /*9660*/  BPT.TRAP 0x1 ;  /* 0x000000040000795c */ /* 0x000fe20000300000 */
.L_x_1142:
        /* <DEDUP_REMOVED lines=53> */
.L_x_1138:
[----:B------:R-:W-:-:S04]  /*99c0*/  SHF.L.U32 R10, R9, 0x1f, RZ ;  /* 0x0000001f090a7819 */ /* 0x000fc800000006ff */
[----:B------:R-:W3:Y:S02]  /*99d0*/  SYNCS.PHASECHK.TRANS64.TRYWAIT P1, [R7+URZ+0x31838], R10 ;  /* 0x0318380a070075a7 */ /* 0x000ee4000802017f */
[----:B---3--:R-:W-:Y:S05]  /*99e0*/  @!P1 BRA `(.L_x_1144) ;  /* 0x0000000400e89947 */ /* 0x008fea0003800000 */
.L_x_1155:
[----:B------:R-:W-:Y:S05]  /*99f0*/  @P0 BRA `(.L_x_1145) ;  /* 0x0000000000180947 */ /* 0x000fea0003800000 */
[----:B------:R-:W4:Y:S01]  /*9a00*/  S2R R11, SR_TID.X ;  /* 0x00000000000b7919 */ /* 0x000f220000002100 */
[----:B---3--:R-:W-:-:S04]  /*9a10*/  IMAD.MOV.U32 R10, RZ, RZ, 0x8100 ;  /* 0x00008100ff0a7424 */ /* 0x008fc800078e00ff */
[----:B------:R3:W-:Y:S01]  /*9a20*/  SYNCS.ARRIVE.TRANS64 RZ, [R7+URZ+0x31830], R10 ;  /* 0x0318300a07ff79a7 */ /* 0x0007e2000800003f */
[----:B----4-:R-:W-:-:S13]  /*9a30*/  LOP3.LUT P0, RZ, R11, 0x1f, RZ, 0xc0, !PT ;  /* 0x0000001f0bff7812 */ /* 0x010fda000780c0ff */
[----:B---3--:R-:W-:Y:S05]  /*9a40*/  @!P0 BRA `(.L_x_1145) ;  /* 0x0000000000048947 */ /* 0x008fea0003800000 */
[----:B------:R-:W-:Y:S01]  /*9a50*/  BPT.TRAP 0x1 ;  /* 0x000000040000795c */ /* 0x000fe20000300000 */
.L_x_1145:
        /* <DEDUP_REMOVED lines=50> */
.L_x_1135:
[----:B------:R-:W-:Y:S05]  /*9d80*/  WARPSYNC.ALL ;  /* 0x0000000000007948 */ /* 0x000fea0003800000 */
[----:B------:R-:W-:-:S13]  /*9d90*/  ELECT P0, URZ, PT ;  /* 0x00000000003f782f */ /* 0x000fda0003800000 */
[----:B------:R-:W-:Y:S05]  /*9da0*/  @!P0 BRA `(.L_x_1116) ;  /* 0x0000000000708947 */ /* 0x000fea0003800000 */
[----:B------:R-:W-:-:S04]  /*9db0*/  LOP3.LUT R19, R19, 0x2, RZ, 0xfc, !PT ;  /* 0x0000000213137812 */ /* 0x000fc800078efcff */
[----:B------:R-:W-:-:S13]  /*9dc0*/  ISETP.NE.AND P1, PT, R19, 0x3, PT ;  /* 0x000000031300780c */ /* 0x000fda0003f25270 */
[----:B------:R-:W-:Y:S05]  /*9dd0*/  @!P1 BRA `(.L_x_1146) ;  /* 0x0000000000049947 */ /* 0x000fea0003800000 */
[----:B------:R-:W-:Y:S01]  /*9de0*/  BPT.TRAP 0x1 ;  /* 0x000000040000795c */ /* 0x000fe20000300000 */
.L_x_1146:
        /* <DEDUP_REMOVED lines=8> */
.L_x_1156:
        /* <DEDUP_REMOVED lines=9> */
.L_x_1157:
[----:B------:R-:W-:Y:S05]  /*9f00*/  @!P1 BRA `(.L_x_1149) ;  /* 0x0000000000049947 */ /* 0x000fea0003800000 */
[----:B------:R-:W-:Y:S01]  /*9f10*/  BPT.TRAP 0x1 ;  /* 0x000000040000795c */ /* 0x000fe20000300000 */
.L_x_1149:
[----:B------:R-:W-:-:S07]  /*9f20*/  SHF.L.U32 R6, R6, 0x1f, RZ ;  /* 0x0000001f06067819 */ /* 0x000fce00000006ff */
.L_x_1150:
[----:B----4-:R4:W1:Y:S02]  /*9f30*/  SYNCS.PHASECHK.TRANS64.TRYWAIT P0, [R5+URZ+0x31838], R6 ;  /* 0x03183806050075a7 */ /* 0x010864000800017f */
[----:B-1----:R-:W-:Y:S05]  /*9f40*/  @!P0 NANOSLEEP.SYNCS 0x989680 ;  /* 0x009896800000895d */ /* 0x002fea0003900000 */
[----:B------:R-:W1:Y:S02]  /*9f50*/  @!P0 SYNCS.PHASECHK.TRANS64 P0, [R5+URZ+0x31838], R6 ;  /* 0x03183806050085a7 */ /* 0x000e64000800007f */
[----:B-1----:R-:W-:Y:S05]  /*9f60*/  @!P0 BRA `(.L_x_1150) ;  /* 0xfffffffc00f08947 */ /* 0x002fea000383ffff */
.L_x_1116:
[----:B------:R-:W-:Y:S05]  /*9f70*/  BSYNC B0 ;  /* 0x0000000000007941 */ /* 0x000fea0003800000 */
.L_x_1113:
[----:B------:R-:W-:Y:S05]  /*9f80*/  EXIT ;  /* 0x000000000000794d */ /* 0x000fea0003800000 */
.L_x_1118:
[----:B-1----:R-:W-:-:S04]  /*9f90*/  IMAD.U32 R2, RZ, RZ, UR60 ;  /* 0x0000003cff027e24 */ /* 0x002fc8000f8e00ff */
[----:B------:R1:W2:Y:S03]  /*9fa0*/  SYNCS.PHASECHK.TRANS64.TRYWAIT P0, [R2+URZ+0x31800], R11 ;  /* 0x0318000b020075a7 */ /* 0x0002a6000800017f */
[----:B--2---:R-:W-:Y:S05]  /*9fb0*/  @!P0 NANOSLEEP.SYNCS 0x989680 ;  /* 0x009896800000895d */ /* 0x004fea0003900000 */
[----:B------:R-:W2:Y:S02]  /*9fc0*/  @!P0 SYNCS.PHASECHK.TRANS64 P0, [R2+URZ+0x31800], R11 ;  /* 0x0318000b020085a7 */ /* 0x000ea4000800007f */
[----:B--2---:R-:W-:Y:S05]  /*9fd0*/  @!P0 BRA `(.L_x_1118) ;  /* 0xfffffffc00ec8947 */ /* 0x004fea000383ffff */
[----:B------:R-:W-:Y:S05]  /*9fe0*/  BRA `(.L_x_1117) ;  /* 0xffffff6400e87947 */ /* 0x000fea000383ffff */
.L_x_1123:
[----:B--2---:R2:W3:Y:S02]  /*9ff0*/  SYNCS.PHASECHK.TRANS64.TRYWAIT P1, [R16+URZ+0x31810], R11 ;  /* 0x0318100b100075a7 */ /* 0x0044e4000802017f */
[----:B---3--:R-:W-:Y:S05]  /*a000*/  @!P1 NANOSLEEP.SYNCS 0x989680 ;  /* 0x009896800000995d */ /* 0x008fea0003900000 */
[----:B------:R-:W3:Y:S02]  /*a010*/  @!P1 SYNCS.PHASECHK.TRANS64 P1, [R16+URZ+0x31810], R11 ;  /* 0x0318100b100095a7 */ /* 0x000ee4000802007f */
[----:B---3--:R-:W-:Y:S05]  /*a020*/  @!P1 BRA `(.L_x_1123) ;  /* 0xfffffffc00f09947 */ /* 0x008fea000383ffff */
[----:B------:R-:W-:Y:S05]  /*a030*/  BRA `(.L_x_1122) ;  /* 0xffffff7400387947 */ /* 0x000fea000383ffff */
.L_x_1127:
[----:B------:R1:W1:Y:S02]  /*a040*/  SYNCS.PHASECHK.TRANS64.TRYWAIT P1, [R5+URZ+0x31830], R10 ;  /* 0x0318300a050075a7 */ /* 0x000264000802017f */
[----:B-1----:R-:W-:Y:S05]  /*a050*/  @!P1 NANOSLEEP.SYNCS 0x989680 ;  /* 0x009896800000995d */ /* 0x002fea0003900000 */
[----:B------:R-:W1:Y:S02]  /*a060*/  @!P1 SYNCS.PHASECHK.TRANS64 P1, [R5+URZ+0x31830], R10 ;  /* 0x0318300a050095a7 */ /* 0x000e64000802007f */
[----:B-1----:R-:W-:Y:S05]  /*a070*/  @!P1 BRA `(.L_x_1127) ;  /* 0xfffffffc00f09947 */ /* 0x002fea000383ffff */
[----:B------:R-:W-:Y:S05]  /*a080*/  BRA `(.L_x_1126) ;  /* 0xffffff9000387947 */ /* 0x000fea000383ffff */
.L_x_1136:
[----:B-1----:R1:W2:Y:S02]  /*a090*/  SYNCS.PHASECHK.TRANS64.TRYWAIT P1, [R7+URZ+0x31820], R0 ;  /* 0x03182000070075a7 */ /* 0x0022a4000802017f */
[----:B--2---:R-:W-:Y:S05]  /*a0a0*/  @!P1 NANOSLEEP.SYNCS 0x989680 ;  /* 0x009896800000995d */ /* 0x004fea0003900000 */
[----:B------:R-:W2:Y:S02]  /*a0b0*/  @!P1 SYNCS.PHASECHK.TRANS64 P1, [R7+URZ+0x31820], R0 ;  /* 0x03182000070095a7 */ /* 0x000ea4000802007f */
[----:B--2---:R-:W-:Y:S05]  /*a0c0*/  @!P1 BRA `(.L_x_1136) ;  /* 0xfffffffc00f09947 */ /* 0x004fea000383ffff */
[----:B------:R-:W-:Y:S05]  /*a0d0*/  BRA `(.L_x_1151) ;  /* 0xffffffe800787947 */ /* 0x000fea000383ffff */
.L_x_1139:
[----:B-1----:R1:W2:Y:S02]  /*a0e0*/  SYNCS.PHASECHK.TRANS64.TRYWAIT P1, [R7+URZ+0x31838], R4 ;  /* 0x03183804070075a7 */ /* 0x0022a4000802017f */
[----:B--2---:R-:W-:Y:S05]  /*a0f0*/  @!P1 NANOSLEEP.SYNCS 0x989680 ;  /* 0x009896800000995d */ /* 0x004fea0003900000 */
[----:B------:R-:W2:Y:S02]  /*a100*/  @!P1 SYNCS.PHASECHK.TRANS64 P1, [R7+URZ+0x31838], R4 ;  /* 0x03183804070095a7 */ /* 0x000ea4000802007f */
[----:B--2---:R-:W-:Y:S05]  /*a110*/  @!P1 BRA `(.L_x_1139) ;  /* 0xfffffffc00f09947 */ /* 0x004fea000383ffff */
[----:B------:R-:W-:Y:S05]  /*a120*/  BRA `(.L_x_1152) ;  /* 0xfffffff000547947 */ /* 0x000fea000383ffff */
.L_x_1141:
[----:B------:R-:W-:-:S07]  /*a130*/  SHF.L.U32 R20, R0, 0x1f, RZ ;  /* 0x0000001f00147819 */ /* 0x000fce00000006ff */
.L_x_1153:
[----:B-1----:R1:W2:Y:S02]  /*a140*/  SYNCS.PHASECHK.TRANS64.TRYWAIT P1, [R18+URZ+0x31820], R20 ;  /* 0x03182014120075a7 */ /* 0x0022a4000802017f */
[----:B--2---:R-:W-:Y:S05]  /*a150*/  @!P1 NANOSLEEP.SYNCS 0x989680 ;  /* 0x009896800000995d */ /* 0x004fea0003900000 */
[----:B------:R-:W2:Y:S02]  /*a160*/  @!P1 SYNCS.PHASECHK.TRANS64 P1, [R18+URZ+0x31820], R20 ;  /* 0x03182014120095a7 */ /* 0x000ea4000802007f */
[----:B--2---:R-:W-:Y:S05]  /*a170*/  @!P1 BRA `(.L_x_1153) ;  /* 0xfffffffc00f09947 */ /* 0x004fea000383ffff */
[----:B------:R-:W-:Y:S05]  /*a180*/  BRA `(.L_x_1154) ;  /* 0xfffffff4001c7947 */ /* 0x000fea000383ffff */
.L_x_1144:
[----:B---3--:R3:W4:Y:S02]  /*a190*/  SYNCS.PHASECHK.TRANS64.TRYWAIT P1, [R7+URZ+0x31838], R10 ;  /* 0x0318380a070075a7 */ /* 0x008724000802017f */
[----:B----4-:R-:W-:Y:S05]  /*a1a0*/  @!P1 NANOSLEEP.SYNCS 0x989680 ;  /* 0x009896800000995d */ /* 0x010fea0003900000 */
[----:B------:R-:W4:Y:S02]  /*a1b0*/  @!P1 SYNCS.PHASECHK.TRANS64 P1, [R7+URZ+0x31838], R10 ;  /* 0x0318380a070095a7 */ /* 0x000f24000802007f */
[----:B----4-:R-:W-:Y:S05]  /*a1c0*/  @!P1 BRA `(.L_x_1144) ;  /* 0xfffffffc00f09947 */ /* 0x010fea000383ffff */
[----:B------:R-:W-:Y:S05]  /*a1d0*/  BRA `(.L_x_1155) ;  /* 0xfffffff800047947 */ /* 0x000fea000383ffff */
.L_x_1147:
[----:B---3--:R3:W4:Y:S02]  /*a1e0*/  SYNCS.PHASECHK.TRANS64.TRYWAIT P0, [R4+URZ], R3 ;  /* 0x00000003040075a7 */ /* 0x008724000800017f */
[----:B----4-:R-:W-:Y:S05]  /*a1f0*/  @!P0 NANOSLEEP.SYNCS 0x989680 ;  /* 0x009896800000895d */ /* 0x010fea0003900000 */
[----:B------:R-:W4:Y:S02]  /*a200*/  @!P0 SYNCS.PHASECHK.TRANS64 P0, [R4+URZ], R3 ;  /* 0x00000003040085a7 */ /* 0x000f24000800007f */
[----:B----4-:R-:W-:Y:S05]  /*a210*/  @!P0 BRA `(.L_x_1147) ;  /* 0xfffffffc00f08947 */ /* 0x010fea000383ffff */
[----:B------:R-:W-:Y:S05]  /*a220*/  BRA `(.L_x_1156) ;  /* 0xfffffffc00107947 */ /* 0x000fea000383ffff */
.L_x_1148:
[----:B---3--:R3:W4:Y:S02]  /*a230*/  SYNCS.PHASECHK.TRANS64.TRYWAIT P0, [R17+URZ], R0 ;  /* 0x00000000110075a7 */ /* 0x008724000800017f */
[----:B----4-:R-:W-:Y:S05]  /*a240*/  @!P0 NANOSLEEP.SYNCS 0x989680 ;  /* 0x009896800000895d */ /* 0x010fea0003900000 */
[----:B------:R-:W4:Y:S02]  /*a250*/  @!P0 SYNCS.PHASECHK.TRANS64 P0, [R17+URZ], R0 ;  /* 0x00000000110085a7 */ /* 0x000f24000800007f */
[----:B----4-:R-:W-:Y:S05]  /*a260*/  @!P0 BRA `(.L_x_1148) ;  /* 0xfffffffc00f08947 */ /* 0x010fea000383ffff */
[----:B------:R-:W-:Y:S05]  /*a270*/  BRA `(.L_x_1157) ;  /* 0xfffffffc00207947 */ /* 0x000fea000383ffff */
.L_x_1158:
        /* <DEDUP_REMOVED lines=16> */
.L_x_2210:


//--------------------- .text._ZN7cutlass13device_kernelIN5flash11enable_sm90INS1_16FlashAttnBwdSm90INS1_25CollectiveMainloopBwdSm90ILi2ELi1ELi1EN4cute5tupleIJNS5_1CILi1EEES8_S8_EEENS6_IJNS7_ILi64EEENS7_ILi80EEENS7_ILi256EEEEEENS_6half_tEfNS_4arch4Sm90ELb0ELb0ELb0ELb1ELb0ELb0ELb1ELb1ELi2ELi1ELi1ELi1ELb0EEENS1_21CollectiveEpilogueBwdISD_SE_SG_Li256ELb1ELb1ELi2EEENS1_19SingleTileSchedulerILb1ELb0ELb0ELi80EEEEEEEEEvNT_6ParamsE --------------------------
	.section	.text._ZN7cutlass13device_kernelIN5flash11enable_sm90INS1_16FlashAttnBwdSm90INS1_25CollectiveMainloopBwdSm90ILi2ELi1ELi1EN4cute5tupleIJNS5_1CILi1EEES8_S8_EEENS6_IJNS7_ILi64EEENS7_ILi80EEENS7_ILi256EEEEEENS_6half_tEfNS_4arch4Sm90ELb0ELb0ELb0ELb1ELb0ELb0ELb1ELb1ELi2ELi1ELi1ELi1ELb0EEENS1_21CollectiveEpilogueBwdISD_SE_SG_Li256ELb1ELb1ELi2EEENS1_19SingleTileSchedulerILb1ELb0ELb0ELi80EEEEEEEEEvNT_6ParamsE,"ax",@progbits
	.align	128
.text._ZN7cutlass13device_kernelIN5flash11enable_sm90INS1_16FlashAttnBwdSm90INS1_25CollectiveMainloopBwdSm90ILi2ELi1ELi1EN4cute5tupleIJNS5_1CILi1EEES8_S8_EEENS6_IJNS7_ILi64EEENS7_ILi80EEENS7_ILi256EEEEEENS_6half_tEfNS_4arch4Sm90ELb0ELb0ELb0ELb1ELb0ELb0ELb1ELb1ELi2ELi1ELi1ELi1ELb0EEENS1_21CollectiveEpilogueBwdISD_SE_SG_Li256ELb1ELb1ELi2EEENS1_19SingleTileSchedulerILb1ELb0ELb0ELi80EEEEEEEEEvNT_6ParamsE:
        .type           _ZN7cutlass13device_kernelIN5flash11enable_sm90INS1_16FlashAttnBwdSm90INS1_25CollectiveMainloopBwdSm90ILi2ELi1ELi1EN4cute5tupleIJNS5_1CILi1EEES8_S8_EEENS6_IJNS7_ILi64EEENS7_ILi80EEENS7_ILi256EEEEEENS_6half_tEfNS_4arch4Sm90ELb0ELb0ELb0ELb1ELb0ELb0ELb1ELb1ELi2ELi1ELi1ELi1ELb0EEENS1_21CollectiveEpilogueBwdISD_SE_SG_Li256ELb1ELb1ELi2EEENS1_19SingleTileSchedulerILb1ELb0ELb0ELi80EEEEEEEEEvNT_6ParamsE,@function
        .size           _ZN7cutlass13device_kernelIN5flash11enable_sm90INS1_16FlashAttnBwdSm90INS1_25CollectiveMainloopBwdSm90ILi2ELi1ELi1EN4cute5tupleIJNS5_1CILi1EEES8_S8_EEENS6_IJNS7_ILi64EEENS7_ILi80EEENS7_ILi256EEEEEENS_6half_tEfNS_4arch4Sm90ELb0ELb0ELb0ELb1ELb0ELb0ELb1ELb1ELi2ELi1ELi1ELi1ELb0EEENS1_21CollectiveEpilogueBwdISD_SE_SG_Li256ELb1ELb1ELi2EEENS1_19SingleTileSchedulerILb1ELb0ELb0ELi80EEEEEEEEEvNT_6ParamsE,(.L_x_2211 - _ZN7cutlass13device_kernelIN5flash11enable_sm90INS1_16FlashAttnBwdSm90INS1_25CollectiveMainloopBwdSm90ILi2ELi1ELi1EN4cute5tupleIJNS5_1CILi1EEES8_S8_EEENS6_IJNS7_ILi64EEENS7_ILi80EEENS7_ILi256EEEEEENS_6half_tEfNS_4arch4Sm90ELb0ELb0ELb0ELb1ELb0ELb0ELb1ELb1ELi2ELi1ELi1ELi1ELb0EEENS1_21CollectiveEpilogueBwdISD_SE_SG_Li256ELb1ELb1ELi2EEENS1_19SingleTileSchedulerILb1ELb0ELb0ELi80EEEEEEEEEvNT_6ParamsE)
        .other          _ZN7cutlass13device_kernelIN5flash11enable_sm90INS1_16FlashAttnBwdSm90INS1_25CollectiveMainloopBwdSm90ILi2ELi1ELi1EN4cute5tupleIJNS5_1CILi1EEES8_S8_EEENS6_IJNS7_ILi64EEENS7_ILi80EEENS7_ILi256EEEEEENS_6half_tEfNS_4arch4Sm90ELb0ELb0ELb0ELb1ELb0ELb0ELb1ELb1ELi2ELi1ELi1ELi1ELb0EEENS1_21CollectiveEpilogueBwdISD_SE_SG_Li256ELb1ELb1ELi2EEENS1_19SingleTileSchedulerILb1ELb0ELb0ELi80EEEEEEEEEvNT_6ParamsE,@"STO_CUDA_ENTRY STV_DEFAULT"
_ZN7cutlass13device_kernelIN5flash11enable_sm90INS1_16FlashAttnBwdSm90INS1_25CollectiveMainloopBwdSm90ILi2ELi1ELi1EN4cute5tupleIJNS5_1CILi1EEES8_S8_EEENS6_IJNS7_ILi64EEENS7_ILi80EEENS7_ILi256EEEEEENS_6half_tEfNS_4arch4Sm90ELb0ELb0ELb0ELb1ELb0ELb0ELb1ELb1ELi2ELi1ELi1ELi1ELb0EEENS1_21CollectiveEpilogueBwdISD_SE_SG_Li256ELb1ELb1ELi2EEENS1_19SingleTileSchedulerILb1ELb0ELb0ELi80EEEEEEEEEvNT_6ParamsE:
        /* <DEDUP_REMOVED lines=23> */
.L_x_1160:
[----:B------:R-:W-:Y:S05]  /*0170*/  BSYNC B0 ;  /* 0x0000000000007941 */ /* 0x000fea0003800000 */
.L_x_1159:
        /* <DEDUP_REMOVED lines=34> */
.L_x_1161:
        /* <DEDUP_REMOVED lines=20> */
.L_x_1162:
[----:B0-----:R-:W-:Y:S01]  /*04e0*/  ISETP.NE.AND P0, PT, R2, RZ, PT ;  /* 0x000000ff0200720c */ /* 0x001fe20003f05270 */
[----:B------:R-:W-:Y:S01]  /*04f0*/  IMAD.MOV.U32 R21, RZ, RZ, 0x1 ;  /* 0x00000001ff157424 */ /* 0x000fe200078e00ff */
[----:B------:R-:W-:Y:S01]  /*0500*/  NOP ;  /* 0x0000000000007918 */ /* 0x000fe20000000000 */
[----:B------:R-:W-:Y:S03]  /*0510*/  BSSY B0, `(.L_x_1163) ;  /* 0x0000e2b000007945 */ /* 0x000fe60003800000 */
[----:B------:R-:W-:Y:S01]  /*0520*/  SEL R21, R21, 0x2, !P0 ;  /* 0x0000000215157807 */ /* 0x000fe20004000000 */
[----:B-12-4-:R-:W-:Y:S06]  /*0530*/  BAR.SYNC.DEFER_BLOCKING 0x0 ;  /* 0x0000000000007b1d */ /* 0x016fec0000010000 */
[----:B------:R-:W-:Y:S05]  /*0540*/  @!P0 BRA `(.L_x_1164) ;  /* 0x000000c000b48947 */ /* 0x000fea0003800000 */
.L_x_1165:
        /* <DEDUP_REMOVED lines=15> */
.L_x_1166:
        /* <DEDUP_REMOVED lines=11> */
.L_x_1168:
[----:B------:R-:W2:Y:S02]  /*06f0*/  LDC R0, c[0x0][0x8bc] ;  /* 0x00022f00ff007b82 */ /* 0x000ea40000000800 */
.L_x_1167:
        /* <DEDUP_REMOVED lines=35> */
.L_x_1170:
[----:B------:R-:W-:Y:S01]  /*0930*/  @P1 LOP3.LUT R7, R8, 0xffffc000, RZ, 0xc0, !PT ;  /* 0xffffc00008071812 */ /* 0x000fe200078ec0ff */
[----:B------:R-:W-:Y:S06]  /*0940*/  @!P2 BRA `(.L_x_1171) ;  /* 0x000000000014a947 */ /* 0x000fec0003800000 */
[----:B------:R-:W0:Y:S01]  /*0950*/  LDC.64 R2, c[0x0][0x788] ;  /* 0x0001e200ff027b82 */ /* 0x000e220000000a00 */
[----:B------:R-:W-:Y:S01]  /*0960*/  ULDC.64 UR4, c[0x0][0x208] ;  /* 0x0000820000047ab9 */ /* 0x000fe20000000a00 */
[----:B0-----:R-:W-:-:S05]  /*0970*/  IMAD.WIDE R2, R233, 0x4, R2 ;  /* 0x00000004e9027825 */ /* 0x001fca00078e0202 */
[----:B------:R0:W5:Y:S01]  /*0980*/  LDG.E R6, desc[UR4][R2.64] ;  /* 0x0000000402067981 */ /* 0x000162000c1e1900 */
[----:B------:R-:W-:Y:S05]  /*0990*/  BRA `(.L_x_1172) ;  /* 0x0000000000287947 */ /* 0x000fea0003800000 */
.L_x_1171:
        /* <DEDUP_REMOVED lines=10> */
.L_x_1172:
        /* <DEDUP_REMOVED lines=103> */
.L_x_1174:
        /* <DEDUP_REMOVED lines=32> */
[--C-:B------:R-:W-:Y:S02]  /*12b0*/  SHF.R.S32.HI R5, RZ, 0x2, R3.reuse ;  /* 0x00000002ff057819 */ /* 0x100fe40000011403 */
[----:B------:R-:W-:Y:S02]  /*12c0*/  CS2R R132, SRZ ;  /* 0x0000000000847805 */ /* 0x000fe4000001ff00 */
[----:B------:R-:W-:Y:S02]  /*12d0*/  SHF.R.S32.HI R6, RZ, 0x1f, R3 ;  /* 0x0000001fff067819 */ /* 0x000fe40000011403 */
[----:B------:R-:W-:Y:S02]  /*12e0*/  CS2R R130, SRZ ;  /* 0x0000000000827805 */ /* 0x000fe4000001ff00 */
[----:B------:R-:W-:-:S02]  /*12f0*/  IADD3 R2, P0, R2, R7, RZ ;  /* 0x0000000702027210 */ /* 0x000fc40007f1e0ff */
[----:B------:R-:W-:Y:S02]  /*1300*/  CS2R R128, SRZ ;  /* 0x0000000000807805 */ /* 0x000fe4000001ff00 */
[----:B------:R-:W-:Y:S02]  /*1310*/  LOP3.LUT R8, R3, 0xfffffffc, RZ, 0xc0, !PT ;  /* 0xfffffffc03087812 */ /* 0x000fe400078ec0ff */
[----:B------:R-:W-:Y:S02]  /*1320*/  CS2R R126, SRZ ;  /* 0x00000000007e7805 */ /* 0x000fe4000001ff00 */
[----:B------:R-:W-:Y:S02]  /*1330*/  LEA.HI R6, R6, R5, RZ, 0x3 ;  /* 0x0000000506067211 */ /* 0x000fe400078f18ff */
[----:B------:R-:W-:Y:S02]  /*1340*/  CS2R R124, SRZ ;  /* 0x00000000007c7805 */ /* 0x000fe4000001ff00 */
[----:B------:R-:W-:Y:S01]  /*1350*/  LEA.HI.X.SX32 R3, R7, R10, 0x1, P0 ;  /* 0x0000000a07037211 */ /* 0x000fe200000f0eff */
[----:B0-----:R-:W-:Y:S01]  /*1360*/  IMAD R10, R14, UR5, RZ ;  /* 0x000000050e0a7c24 */ /* 0x001fe2000f8e02ff */
[----:B------:R-:W-:Y:S01]  /*1370*/  SHF.R.S32.HI R7, RZ, 0x1f, R233 ;  /* 0x0000001fff077819 */ /* 0x000fe200000114e9 */
[----:B------:R-:W-:Y:S01]  /*1380*/  IMAD.IADD R8, R9, 0x1, -R8 ;  /* 0x0000000109087824 */ /* 0x000fe200078e0a08 */
[----:B------:R-:W-:Y:S01]  /*1390*/  LEA.HI R0, R0, R9, RZ, 0x5 ;  /* 0x0000000900007211 */ /* 0x000fe200078f28ff */
[----:B------:R-:W-:Y:S01]  /*13a0*/  IMAD.WIDE.U32 R2, R14, UR4, R2 ;  /* 0x000000040e027c25 */ /* 0x000fe2000f8e0002 */
[----:B------:R-:W-:-:S02]  /*13b0*/  LOP3.LUT R6, R6, 0xfffffff8, RZ, 0xc0, !PT ;  /* 0xfffffff806067812 */ /* 0x000fc400078ec0ff */
[----:B------:R-:W-:Y:S02]  /*13c0*/  CS2R R122, SRZ ;  /* 0x00000000007a7805 */ /* 0x000fe4000001ff00 */
[----:B------:R-:W-:Y:S01]  /*13d0*/  SEL R7, R7, RZ, !P1 ;  /* 0x000000ff07077207 */ /* 0x000fe20004800000 */
[----:B------:R-:W-:Y:S01]  /*13e0*/  IMAD R9, R15, UR4, R10 ;  /* 0x000000040f097c24 */ /* 0x000fe2000f8e020a */
[----:B------:R-:W-:Y:S01]  /*13f0*/  SHF.R.S32.HI R232, RZ, 0x5, R0 ;  /* 0x00000005ffe87819 */ /* 0x000fe20000011400 */
[----:B------:R-:W-:Y:S01]  /*1400*/  IMAD.IADD R5, R5, 0x1, -R6 ;  /* 0x0000000105057824 */ /* 0x000fe200078e0a06 */
[----:B------:R-:W-:Y:S01]  /*1410*/  ULDC.64 UR4, c[0x0][0x2e0] ;  /* 0x0000b80000047ab9 */ /* 0x000fe20000000a00 */
[----:B------:R-:W-:Y:S01]  /*1420*/  IMAD.IADD R3, R3, 0x1, R9 ;  /* 0x0000000103037824 */ /* 0x000fe200078e0209 */
[----:B------:R-:W-:Y:S01]  /*1430*/  CS2R R120, SRZ ;  /* 0x0000000000787805 */ /* 0x000fe2000001ff00 */
[----:B------:R-:W-:Y:S01]  /*1440*/  IMAD R6, R7, UR4, RZ ;  /* 0x0000000407067c24 */ /* 0x000fe2000f8e02ff */
[----:B------:R-:W-:Y:S01]  /*1450*/  CS2R R118, SRZ ;  /* 0x0000000000767805 */ /* 0x000fe2000001ff00 */
[----:B------:R-:W-:Y:S01]  /*1460*/  IMAD R232, R232, 0x10, R5 ;  /* 0x00000010e8e87824 */ /* 0x000fe200078e0205 */
[----:B------:R-:W-:Y:S01]  /*1470*/  CS2R R116, SRZ ;  /* 0x0000000000747805 */ /* 0x000fe2000001ff00 */
[----:B------:R-:W-:Y:S01]  /*1480*/  IMAD.SHL.U32 R5, R11, 0x8, RZ ;  /* 0x000000080b057824 */ /* 0x000fe200078e00ff */
[----:B------:R-:W-:Y:S01]  /*1490*/  CS2R R114, SRZ ;  /* 0x0000000000727805 */ /* 0x000fe2000001ff00 */
[C---:B------:R-:W-:Y:S01]  /*14a0*/  IMAD R7, R231.reuse, UR5, R6 ;  /* 0x00000005e7077c24 */ /* 0x040fe2000f8e0206 */
[----:B------:R-:W-:Y:S01]  /*14b0*/  CS2R R112, SRZ ;  /* 0x0000000000707805 */ /* 0x000fe2000001ff00 */
[----:B------:R-:W-:Y:S01]  /*14c0*/  IMAD.WIDE.U32 R230, R231, UR4, R2 ;  /* 0x00000004e7e67c25 */ /* 0x000fe2000f8e0002 */
[----:B------:R-:W-:Y:S01]  /*14d0*/  ULDC.64 UR4, c[0x0][0x2c0] ;  /* 0x0000b00000047ab9 */ /* 0x000fe20000000a00 */
[----:B------:R-:W-:-:S02]  /*14e0*/  CS2R R110, SRZ ;  /* 0x00000000006e7805 */ /* 0x000fc4000001ff00 */
[----:B------:R-:W-:Y:S01]  /*14f0*/  CS2R R108, SRZ ;  /* 0x00000000006c7805 */ /* 0x000fe2000001ff00 */
[----:B------:R-:W-:Y:S01]  /*1500*/  IMAD R2, R5, 0x2, R18 ;  /* 0x0000000205027824 */ /* 0x000fe200078e0212 */
[----:B------:R-:W-:Y:S01]  /*1510*/  CS2R R106, SRZ ;  /* 0x00000000006a7805 */ /* 0x000fe2000001ff00 */
[----:B------:R-:W-:Y:S01]  /*1520*/  IMAD.U32 R5, RZ, RZ, UR4 ;  /* 0x00000004ff057e24 */ /* 0x000fe2000f8e00ff */
[----:B------:R-:W-:Y:S01]  /*1530*/  CS2R R104, SRZ ;  /* 0x0000000000687805 */ /* 0x000fe2000001ff00 */
[----:B------:R-:W-:Y:S01]  /*1540*/  IMAD R0, R8, -0x2, R13 ;  /* 0xfffffffe08007824 */ /* 0x000fe200078e020d */
[----:B------:R-:W-:Y:S01]  /*1550*/  CS2R R102, SRZ ;  /* 0x0000000000667805 */ /* 0x000fe2000001ff00 */
[----:B------:R-:W-:Y:S01]  /*1560*/  IMAD.MOV.U32 R3, RZ, RZ, RZ ;  /* 0x000000ffff037224 */ /* 0x000fe200078e00ff */
[----:B------:R0:W-:Y:S01]  /*1570*/  STL [R1], R5 ;  /* 0x0000000501007387 */ /* 0x0001e20000100800 */
        /* <DEDUP_REMOVED lines=63> */
[----:B------:R-:W-:Y:S01]  /*1970*/  SHF.R.S32.HI R235, RZ, 0x6, R235 ;  /* 0x00000006ffeb7819 */ /* 0x000fe200000114eb */
[----:B------:R-:W-:Y:S01]  /*1980*/  IMAD.IADD R234, R231, 0x1, R7 ;  /* 0x00000001e7ea7824 */ /* 0x000fe200078e0207 */
[----:B------:R-:W-:Y:S01]  /*1990*/  ULDC UR60, c[0x0][0x744] ;  /* 0x0001d100003c7ab9 */ /* 0x000fe20000000800 */
[----:B0-----:R-:W-:-:S07]  /*19a0*/  IMAD.U32 R236, RZ, RZ, UR5 ;  /* 0x00000005ffec7e24 */ /* 0x001fce000f8e00ff */
.L_x_1186:
[----:B------:R-:W-:-:S13]  /*19b0*/  ISETP.NE.AND P0, PT, R229, 0x3, PT ;  /* 0x00000003e500780c */ /* 0x000fda0003f05270 */
[----:B0-----:R-:W-:Y:S05]  /*19c0*/  @!P0 BRA `(.L_x_1176) ;  /* 0x0000000000048947 */ /* 0x001fea0003800000 */
[----:B------:R-:W-:Y:S01]  /*19d0*/  BPT.TRAP 0x1 ;  /* 0x000000040000795c */ /* 0x000fe20000300000 */
.L_x_1176:
[----:B------:R-:W-:Y:S01]  /*19e0*/  IMAD R17, R3, 0x8, R18 ;  /* 0x0000000803117824 */ /* 0x000fe200078e0212 */
[----:B------:R-:W-:-:S04]  /*19f0*/  SHF.L.U32 R8, R228, 0x1f, RZ ;  /* 0x0000001fe4087819 */ /* 0x000fc800000006ff */
[----:B------:R0:W1:Y:S01]  /*1a00*/  SYNCS.PHASECHK.TRANS64.TRYWAIT P1, [R17+URZ+0x31610], R8 ;  /* 0x03161008110075a7 */ /* 0x000062000802017f */
[----:B------:R-:W-:Y:S05]  /*1a10*/  @!P0 BRA `(.L_x_1177) ;  /* 0x0000000000048947 */ /* 0x000fea0003800000 */
[----:B------:R-:W-:Y:S01]  /*1a20*/  BPT.TRAP 0x1 ;  /* 0x000000040000795c */ /* 0x000fe20000300000 */
.L_x_1177:
        /* <DEDUP_REMOVED lines=11> */
.L_x_1178:
        /* <DEDUP_REMOVED lines=438> */
.L_x_1180:
[----:B------:R-:W-:-:S04]  /*3640*/  SHF.L.U32 R9, R19, 0x1f, RZ ;  /* 0x0000001f13097819 */ /* 0x000fc800000006ff */
[----:B------:R0:W3:Y:S01]  /*3650*/  SYNCS.PHASECHK.TRANS64.TRYWAIT P1, [R18+URZ+0x31630], R9 ;  /* 0x03163009120075a7 */ /* 0x0000e2000802017f */
[----:B------:R-:W-:Y:S05]  /*3660*/  @!P0 BRA `(.L_x_1181) ;  /* 0x0000000000048947 */ /* 0x000fea0003800000 */
[----:B------:R-:W-:Y:S01]  /*3670*/  BPT.TRAP 0x1 ;  /* 0x000000040000795c */ /* 0x000fe20000300000 */
.L_x_1181:
        /* <DEDUP_REMOVED lines=11> */
.L_x_1182:
[C---:B------:R-:W-:Y:S01]  /*3730*/  VIADD R8, R6.reuse, 0x80 ;  /* 0x0000008006087836 */ /* 0x040fe20000000000 */
[----:B------:R-:W-:Y:S01]  /*3740*/  R2UR UR4, R7 ;  /* 0x00000000070472ca */ /* 0x000fe200000e0000 */
[C---:B0--3--:R-:W-:Y:S01]  /*3750*/  VIADD R9, R6.reuse, 0x100 ;  /* 0x0000010006097836 */ /* 0x049fe20000000000 */
[----:B------:R-:W-:Y:S01]  /*3760*/  R2UR UR6, R6 ;  /* 0x00000000060672ca */ /* 0x000fe200000e0000 */
[----:B------:R-:W3:Y:S01]  /*3770*/  LDL R224, [R1] ;  /* 0x0000000001e07983 */ /* 0x000ee20000100800 */
[----:B------:R-:W-:Y:S01]  /*3780*/  R2UR UR8, R8 ;  /* 0x00000000080872ca */ /* 0x000fe200000e0000 */
[C---:B------:R-:W-:Y:S01]  /*3790*/  VIADD R8, R6.reuse, 0x180 ;  /* 0x0000018006087836 */ /* 0x040fe20000000000 */
[----:B------:R-:W-:Y:S01]  /*37a0*/  R2UR UR9, R9 ;  /* 0x00000000090972ca */ /* 0x000fe200000e0000 */
[----:B------:R-:W-:Y:S01]  /*37b0*/  VIADD R9, R6, 0x200 ;  /* 0x0000020006097836 */ /* 0x000fe20000000000 */
[----:B------:R-:W-:Y:S01]  /*37c0*/  WARPGROUP.ARRIVE ;  /* 0x00000000000079c5 */ /* 0x000fe20000000000 */
[----:B------:R-:W-:Y:S01]  /*37d0*/  UMOV UR5, 0x40000040 ;  /* 0x4000004000057882 */ /* 0x000fe20000000000 */
[----:B------:R-:W-:Y:S01]  /*37e0*/  R2UR UR10, R8 ;  /* 0x00000000080a72ca */ /* 0x000fe200000e0000 */
[----:B------:R-:W-:Y:S01]  /*37f0*/  UMOV UR7, 0x40000000 ;  /* 0x4000000000077882 */ /* 0x000fe20000000000 */
[----:B------:R-:W-:Y:S01]  /*3800*/  R2UR UR11, R9 ;  /* 0x00000000090b72ca */ /* 0x000fe200000e0000 */
[----:B------:R-:W-:Y:S01]  /*3810*/  VIADD R8, R6, 0x2 ;  /* 0x0000000206087836 */ /* 0x000fe20000000000 */
        /* <DEDUP_REMOVED lines=26> */
[----:B------:R-:W-:Y:S01]  /*39c0*/  UMOV UR59, 0x40 ;  /* 0x00000040003b7882 */ /* 0x000fe20000000000 */
[----:B------:R-:W-:Y:S01]  /*39d0*/  UMOV UR13, UR57 ;  /* 0x00000039000d7c82 */ /* 0x000fe20008000000 */
[----:B------:R-:W-:Y:S01]  /*39e0*/  UMOV UR15, 0x40 ;  /* 0x00000040000f7882 */ /* 0x000fe20000000000 */
[----:B------:R-:W-:Y:S01]  /*39f0*/  UMOV UR17, UR57 ;  /* 0x0000003900117c82 */ /* 0x000fe20008000000 */
[----:B------:R-:W-:Y:S01]  /*3a00*/  R2UR UR8, R8 ;  /* 0x00000000080872ca */ /* 0x000fe200000e0000 */
[----:B------:R-:W-:Y:S01]  /*3a10*/  VIADD R8, R6, 0x102 ;  /* 0x0000010206087836 */ /* 0x000fe20000000000 */
[----:B------:R-:W-:Y:S01]  /*3a20*/  UMOV UR19, 0x40 ;  /* 0x0000004000137882 */ /* 0x000fe20000000000 */
[----:B------:R-:W-:Y:S01]  /*3a30*/  UMOV UR49, 0x40000040 ;  /* 0x4000004000317882 */ /* 0x000fe20000000000 */
[----:B------:R-:W-:Y:S01]  /*3a40*/  UMOV UR51, 0x40 ;  /* 0x0000004000337882 */ /* 0x000fe20000000000 */
[----:B------:R-:W-:Y:S01]  /*3a50*/  UMOV UR53, UR49 ;  /* 0x0000003100357c82 */ /* 0x000fe20008000000 */
[----:B------:R-:W-:Y:S01]  /*3a60*/  R2UR UR9, R8 ;  /* 0x00000000080972ca */ /* 0x000fe200000e0000 */
[----:B------:R-:W-:Y:S01]  /*3a70*/  VIADD R8, R6, 0x182 ;  /* 0x0000018206087836 */ /* 0x000fe20000000000 */
[----:B------:R-:W-:Y:S01]  /*3a80*/  UMOV UR55, 0x40 ;  /* 0x0000004000377882 */ /* 0x000fe20000000000 */
[----:B------:R-:W-:Y:S01]  /*3a90*/  UMOV UR45, UR49 ;  /* 0x00000031002d7c82 */ /* 0x000fe20008000000 */
[----:B------:R-:W-:Y:S01]  /*3aa0*/  UMOV UR47, 0x40 ;  /* 0x00000040002f7882 */ /* 0x000fe20000000000 */
        /* <DEDUP_REMOVED lines=408> */
[----:B------:R-:W-:Y:S02]  /*5430*/  FSEL R29, R29, -INF , P2 ;  /* 0xff8000001d1d7808 */ /* 0x000fe40001000000 */
[----:B------:R-:W-:Y:S01]  /*5440*/  FSEL R21, R26, -INF , P5 ;  /* 0xff8000001a157808 */ /* 0x000fe20002800000 */
[----:B------:R-:W-:Y:S01]  /*5450*/  IMAD R26, R232, 0x4, R18 ;  /* 0x00000004e81a7824 */ /* 0x000fe200078e0212 */
[----:B------:R-:W-:Y:S01]  /*5460*/  FSEL R7, R24, -INF , P5 ;  /* 0xff80000018077808 */ /* 0x000fe20002800000 */
[--C-:B-1----:R-:W-:Y:S01]  /*5470*/  FFMA.FTZ R10, R29, UR60, -R14.reuse ;  /* 0x0000003c1d0a7c23 */ /* 0x102fe2000801080e */
[----:B------:R-:W-:Y:S01]  /*5480*/  FSEL R25, R25, -INF , P6 ;  /* 0xff80000019197808 */ /* 0x000fe20003000000 */
[----:B------:R-:W-:Y:S01]  /*5490*/  VIADD R24, R18, 0x2c500 ;  /* 0x0002c50012187836 */ /* 0x000fe20000000000 */
[----:B------:R-:W0:Y:S01]  /*54a0*/  LDS R29, [R26+0x2c300] ;  /* 0x02c300001a1d7984 */ /* 0x000e220000000800 */
[C---:B------:R-:W-:Y:S01]  /*54b0*/  ISETP.GT.AND P5, PT, R0.reuse, 0x30, PT ;  /* 0x000000300000780c */ /* 0x040fe20003fa4270 */
[--C-:B------:R-:W-:Y:S01]  /*54c0*/  FFMA.FTZ R8, R7, UR60, -R14.reuse ;  /* 0x0000003c07087c23 */ /* 0x100fe2000801080e */
[----:B------:R-:W-:Y:S01]  /*54d0*/  FSEL R27, R27, -INF , P6 ;  /* 0xff8000001b1b7808 */ /* 0x000fe20003000000 */
[----:B------:R-:W1:Y:S01]  /*54e0*/  LDS R26, [R26+0x2c320] ;  /* 0x02c320001a1a7984 */ /* 0x000e620000000800 */
[----:B------:R-:W-:Y:S01]  /*54f0*/  ISETP.GT.AND P6, PT, R0, 0x31, PT ;  /* 0x000000310000780c */ /* 0x000fe20003fc4270 */
[----:B------:R-:W-:Y:S01]  /*5500*/  FFMA.FTZ R9, R25, UR60, -R14 ;  /* 0x0000003c19097c23 */ /* 0x000fe2000801080e */
[----:B------:R-:W-:Y:S01]  /*5510*/  FSEL R13, R36, -INF , P5 ;  /* 0xff800000240d7808 */ /* 0x000fe20002800000 */
[--C-:B--2---:R-:W-:Y:S01]  /*5520*/  FFMA.FTZ R21, R21, UR60, -R20.reuse ;  /* 0x0000003c15157c23 */ /* 0x104fe20008010814 */
[----:B------:R-:W-:Y:S01]  /*5530*/  FSEL R7, R28, -INF , P1 ;  /* 0xff8000001c077808 */ /* 0x000fe20000800000 */
[----:B------:R-:W-:Y:S01]  /*5540*/  FFMA.FTZ R22, R27, UR60, -R20 ;  /* 0x0000003c1b167c23 */ /* 0x000fe20008010814 */
        /* <DEDUP_REMOVED lines=10> */
[----:B------:R-:W-:Y:S01]  /*55f0*/  FSEL R31, R31, -INF , P2 ;  /* 0xff8000001f1f7808 */ /* 0x000fe20001000000 */
[----:B------:R-:W-:Y:S01]  /*5600*/  FFMA.FTZ R11, R33, UR60, -R14 ;  /* 0x0000003c210b7c23 */ /* 0x000fe2000801080e */
[----:B------:R-:W-:Y:S01]  /*5610*/  ISETP.GT.AND P2, PT, R0, 0x41, PT ;  /* 0x000000410000780c */ /* 0x000fe20003f44270 */
[----:B------:R-:W2:Y:S01]  /*5620*/  MUFU.EX2 R8, R8 ;  /* 0x0000000800087308 */ /* 0x000ea20000000800 */
[----:B------:R-:W-:Y:S01]  /*5630*/  FSEL R15, R40, -INF , P1 ;  /* 0xff800000280f7808 */ /* 0x000fe20000800000 */
[----:B------:R-:W-:Y:S01]  /*5640*/  FFMA.FTZ R28, R31, UR60, -R20 ;  /* 0x0000003c1f1c7c23 */ /* 0x000fe20008010814 */
[----:B------:R-:W-:-:S02]  /*5650*/  FSEL R41, R41, -INF , P2 ;  /* 0xff80000029297808 */ /* 0x000fc40001000000 */
[----:B------:R-:W-:Y:S01]  /*5660*/  FSEL R25, R34, -INF , P3 ;  /* 0xff80000022197808 */ /* 0x000fe20001800000 */
[--C-:B------:R-:W-:Y:S01]  /*5670*/  FFMA.FTZ R15, R15, UR60, -R14.reuse ;  /* 0x0000003c0f0f7c23 */ /* 0x100fe2000801080e */
[----:B------:R-:W-:Y:S01]  /*5680*/  FSEL R37, R35, -INF , P4 ;  /* 0xff80000023257808 */ /* 0x000fe20002000000 */
[----:B------:R-:W-:Y:S01]  /*5690*/  FFMA.FTZ R14, R41, UR60, -R14 ;  /* 0x0000003c290e7c23 */ /* 0x000fe2000801080e */
[----:B------:R-:W-:Y:S01]  /*56a0*/  FSEL R33, R38, -INF , P5 ;  /* 0xff80000026217808 */ /* 0x000fe20002800000 */
[--C-:B------:R-:W-:Y:S01]  /*56b0*/  FFMA.FTZ R36, R25, UR60, -R20.reuse ;  /* 0x0000003c19247c23 */ /* 0x100fe20008010814 */
[----:B------:R-:W-:Y:S01]  /*56c0*/  FSEL R39, R39, -INF , P6 ;  /* 0xff80000027277808 */ /* 0x000fe20003000000 */
[----:B------:R-:W-:Y:S01]  /*56d0*/  FFMA.FTZ R37, R37, UR60, -R20 ;  /* 0x0000003c25257c23 */ /* 0x000fe20008010814 */
[----:B------:R-:W-:Y:S01]  /*56e0*/  SHF.R.U32.HI R24, RZ, 0x4, R24 ;  /* 0x00000004ff187819 */ /* 0x000fe20000011618 */
[--C-:B------:R-:W-:Y:S01]  /*56f0*/  FFMA.FTZ R38, R33, UR60, -R20.reuse ;  /* 0x0000003c21267c23 */ /* 0x100fe20008010814 */
[----:B------:R-:W-:Y:S01]  /*5700*/  FSEL R35, R42, -INF , P1 ;  /* 0xff8000002a237808 */ /* 0x000fe20000800000 */
[----:B------:R-:W-:Y:S01]  /*5710*/  FFMA.FTZ R27, R39, UR60, -R20 ;  /* 0x0000003c271b7c23 */ /* 0x000fe20008010814 */
[----:B------:R-:W-:Y:S01]  /*5720*/  FSEL R43, R43, -INF , P2 ;  /* 0xff8000002b2b7808 */ /* 0x000fe20001000000 */
[----:B------:R-:W-:-:S02]  /*5730*/  WARPGROUP.DEPBAR.LE gsb0, 0x0 ;  /* 0x00008000000079c5 */ /* 0x000fc40000010000 */
[----:B------:R-:W-:Y:S01]  /*5740*/  LOP3.LUT R30, R24, 0x3fff, RZ, 0xc0, !PT ;  /* 0x00003fff181e7812 */ /* 0x000fe200078ec0ff */
[----:B------:R-:W4:Y:S01]  /*5750*/  MUFU.EX2 R9, R9 ;  /* 0x0000000900097308 */ /* 0x000f220000000800 */
[--C-:B------:R-:W-:Y:S01]  /*5760*/  FFMA.FTZ R25, R35, UR60, -R20.reuse ;  /* 0x0000003c23197c23 */ /* 0x100fe20008010814 */
[----:B------:R-:W-:Y:S01]  /*5770*/  FFMA.FTZ R24, R43, UR60, -R20 ;  /* 0x0000003c2b187c23 */ /* 0x000fe20008010814 */
[----:B------:R-:W-:Y:S01]  /*5780*/  LOP3.LUT R20, R30, 0x80000, RZ, 0xfc, !PT ;  /* 0x000800001e147812 */ /* 0x000fe200078efcff */
[--C-:B0-----:R-:W-:Y:S01]  /*5790*/  FADD.FTZ R35, R44, -R29.reuse ;  /* 0x8000001d2c237221 */ /* 0x101fe20000010000 */
[--C-:B------:R-:W-:Y:S01]  /*57a0*/  FADD.FTZ R30, R45, -R29.reuse ;  /* 0x8000001d2d1e7221 */ /* 0x100fe20000010000 */
[--C-:B-1----:R-:W-:Y:S01]  /*57b0*/  FADD.FTZ R47, R47, -R26.reuse ;  /* 0x8000001a2f2f7221 */ /* 0x102fe20000010000 */
[--C-:B------:R-:W-:Y:S01]  /*57c0*/  FADD.FTZ R49, R49, -R29.reuse ;  /* 0x8000001d31317221 */ /* 0x100fe20000010000 */
[----:B------:R-:W-:Y:S01]  /*57d0*/  MUFU.EX2 R21, R21 ;  /* 0x0000001500157308 */ /* 0x000fe20000000800 */
[----:B------:R-:W-:Y:S01]  /*57e0*/  FADD.FTZ R50, R50, -R26 ;  /* 0x8000001a32327221 */ /* 0x000fe20000010000 */
[--C-:B------:R-:W-:Y:S01]  /*57f0*/  FADD.FTZ R48, R48, -R29.reuse ;  /* 0x8000001d30307221 */ /* 0x100fe20000010000 */
[--C-:B------:R-:W-:Y:S01]  /*5800*/  FADD.FTZ R31, R52, -R29.reuse ;  /* 0x8000001d341f7221 */ /* 0x100fe20000010000 */
[--C-:B------:R-:W-:Y:S01]  /*5810*/  FADD.FTZ R32, R53, -R29.reuse ;  /* 0x8000001d35207221 */ /* 0x100fe20000010000 */
[--C-:B------:R-:W-:Y:S01]  /*5820*/  FADD.FTZ R33, R216, -R29.reuse ;  /* 0x8000001dd8217221 */ /* 0x100fe20000010000 */
[--C-:B------:R-:W-:Y:S01]  /*5830*/  FADD.FTZ R34, R217, -R29.reuse ;  /* 0x8000001dd9227221 */ /* 0x100fe20000010000 */
[--C-:B------:R-:W-:Y:S01]  /*5840*/  FADD.FTZ R220, R220, -R29.reuse ;  /* 0x8000001ddcdc7221 */ /* 0x100fe20000010000 */
[----:B------:R-:W0:Y:S01]  /*5850*/  MUFU.EX2 R22, R22 ;  /* 0x0000001600167308 */ /* 0x000e220000000800 */
[----:B--2---:R-:W-:Y:S01]  /*5860*/  FMUL.FTZ R35, R8, R35 ;  /* 0x0000002308237220 */ /* 0x004fe20000410000 */
[----:B------:R-:W-:Y:S01]  /*5870*/  FADD.FTZ R29, R221, -R29 ;  /* 0x8000001ddd1d7221 */ /* 0x000fe20000010000 */
[C---:B----4-:R-:W-:Y:S01]  /*5880*/  FMUL.FTZ R30, R9.reuse, R30 ;  /* 0x0000001e091e7220 */ /* 0x050fe20000410000 */
[----:B------:R-:W-:Y:S01]  /*5890*/  F2FP.F16.F32.PACK_AB R8, R9, R8 ;  /* 0x000000080908723e */ /* 0x000fe200000000ff */
[----:B------:R-:W-:-:S02]  /*58a0*/  VIADD R39, R20, 0x80 ;  /* 0x0000008014277836 */ /* 0x000fc40000000000 */
[--C-:B------:R-:W-:Y:S01]  /*58b0*/  FADD.FTZ R46, R46, -R26.reuse ;  /* 0x8000001a2e2e7221 */ /* 0x100fe20000010000 */
[----:B------:R-:W-:Y:S01]  /*58c0*/  VIADD R40, R20, 0x180 ;  /* 0x0000018014287836 */ /* 0x000fe20000000000 */
[----:B------:R-:W1:Y:S01]  /*58d0*/  MUFU.EX2 R7, R7 ;  /* 0x0000000700077308 */ /* 0x000e620000000800 */
[----:B------:R-:W-:Y:S01]  /*58e0*/  IMAD R216, R4, 0x2000, R5 ;  /* 0x0000200004d87824 */ /* 0x000fe200078e0205 */
[----:B------:R-:W-:Y:S01]  /*58f0*/  R2UR UR4, R39 ;  /* 0x00000000270472ca */ /* 0x000fe200000e0000 */
[----:B------:R-:W-:Y:S01]  /*5900*/  VIADD R39, R20, 0x100 ;  /* 0x0000010014277836 */ /* 0x000fe20000000000 */
[----:B------:R-:W-:Y:S01]  /*5910*/  R2UR UR6, R40 ;  /* 0x00000000280672ca */ /* 0x000fe200000e0000 */
[--C-:B------:R-:W-:Y:S01]  /*5920*/  FADD.FTZ R51, R51, -R26.reuse ;  /* 0x8000001a33337221 */ /* 0x100fe20000010000 */
[--C-:B------:R-:W-:Y:S01]  /*5930*/  FADD.FTZ R41, R54, -R26.reuse ;  /* 0x8000001a36297221 */ /* 0x100fe20000010000 */
[--C-:B------:R-:W-:Y:S01]  /*5940*/  FADD.FTZ R40, R55, -R26.reuse ;  /* 0x8000001a37287221 */ /* 0x100fe20000010000 */
[----:B------:R-:W2:Y:S01]  /*5950*/  MUFU.EX2 R10, R10 ;  /* 0x0000000a000a7308 */ /* 0x000ea20000000800 */
[C---:B0-----:R-:W-:Y:S01]  /*5960*/  F2FP.F16.F32.PACK_AB R9, R22.reuse, R21 ;  /* 0x000000151609723e */ /* 0x041fe200000000ff */
[----:B------:R-:W-:Y:S01]  /*5970*/  BAR.SYNC.DEFER_BLOCKING 0x9, 0x100 ;  /* 0x0244000000007b1d */ /* 0x000fe20000010000 */
[----:B------:R-:W-:Y:S01]  /*5980*/  FMUL.FTZ R42, R22, R47 ;  /* 0x0000002f162a7220 */ /* 0x000fe20000410000 */
[----:B------:R-:W-:Y:S01]  /*5990*/  R2UR UR5, R39 ;  /* 0x00000000270572ca */ /* 0x000fe200000e0000 */
[--C-:B------:R-:W-:Y:S01]  /*59a0*/  FADD.FTZ R39, R218, -R26.reuse ;  /* 0x8000001ada277221 */ /* 0x100fe20000010000 */
[--C-:B------:R-:W-:Y:S01]  /*59b0*/  FADD.FTZ R219, R219, -R26.reuse ;  /* 0x8000001adbdb7221 */ /* 0x100fe20000010000 */
[--C-:B------:R-:W-:Y:S01]  /*59c0*/  FADD.FTZ R222, R222, -R26.reuse ;  /* 0x8000001adede7221 */ /* 0x100fe20000010000 */
[----:B------:R-:W0:Y:S01]  /*59d0*/  MUFU.EX2 R23, R23 ;  /* 0x0000001700177308 */ /* 0x000e220000000800 */
[----:B-1----:R-:W-:Y:S01]  /*59e0*/  FMUL.FTZ R48, R7, R48 ;  /* 0x0000003007307220 */ /* 0x002fe20000410000 */
[----:B------:R-:W-:Y:S01]  /*59f0*/  FADD.FTZ R26, R223, -R26 ;  /* 0x8000001adf1a7221 */ /* 0x000fe20000010000 */
[----:B------:R-:W-:Y:S01]  /*5a00*/  FMUL.FTZ R21, R21, R46 ;  /* 0x0000002e15157220 */ /* 0x000fe20000410000 */
[----:B------:R-:W-:Y:S01]  /*5a10*/  F2FP.F16.F32.PACK_AB R30, R30, R35 ;  /* 0x000000231e1e723e */ /* 0x000fe200000000ff */
[C---:B------:R-:W-:Y:S01]  /*5a20*/  VIADD R5, R20.reuse, 0x200 ;  /* 0x0000020014057836 */ /* 0x040fe20000000000 */
[----:B------:R-:W-:Y:S01]  /*5a30*/  R2UR UR58, R20 ;  /* 0x00000000143a72ca */ /* 0x000fe200000e0000 */
[----:B------:R-:W-:Y:S01]  /*5a40*/  UMOV UR14, UR4 ;  /* 0x00000004000e7c82 */ /* 0x000fe20008000000 */
[----:B------:R-:W1:Y:S01]  /*5a50*/  MUFU.EX2 R6, R6 ;  /* 0x0000000600067308 */ /* 0x000e620000000800 */
[C---:B--2---:R-:W-:Y:S01]  /*5a60*/  FMUL.FTZ R49, R10.reuse, R49 ;  /* 0x000000310a317220 */ /* 0x044fe20000410000 */
[----:B------:R-:W-:Y:S01]  /*5a70*/  F2FP.F16.F32.PACK_AB R22, R10, R7 ;  /* 0x000000070a16723e */ /* 0x000fe200000000ff */
[----:B------:R-:W-:Y:S01]  /*5a80*/  UMOV UR10, UR5 ;  /* 0x00000005000a7c82 */ /* 0x000fe20008000000 */
[----:B------:R-:W-:Y:S01]  /*5a90*/  R2UR UR7, R5 ;  /* 0x00000000050772ca */ /* 0x000fe200000e0000 */
[----:B------:R-:W-:Y:S01]  /*5aa0*/  UMOV UR18, UR6 ;  /* 0x0000000600127c82 */ /* 0x000fe20008000000 */
[----:B------:R-:W-:-:S02]  /*5ab0*/  F2FP.F16.F32.PACK_AB R48, R49, R48 ;  /* 0x000000303130723e */ /* 0x000fc400000000ff */
[----:B------:R-:W2:Y:S01]  /*5ac0*/  MUFU.EX2 R12, R12 ;  /* 0x0000000c000c7308 */ /* 0x000ea20000000800 */
[----:B0-----:R-:W-:Y:S01]  /*5ad0*/  FMUL.FTZ R50, R23, R50 ;  /* 0x0000003217327220 */ /* 0x001fe20000410000 */
[----:B------:R0:W-:Y:S06]  /*5ae0*/  STSM.16.M88.2 [R2+0x2c500], R8 ;  /* 0x02c5000802007844 */ /* 0x0001ec0000000100 */
[----:B------:R-:W4:Y:S01]  /*5af0*/  MUFU.EX2 R28, R28 ;  /* 0x0000001c001c7308 */ /* 0x000f220000000800 */
[----:B-1----:R-:W-:Y:S01]  /*5b00*/  FMUL.FTZ R10, R6, R31 ;  /* 0x0000001f060a7220 */ /* 0x002fe20000410000 */
[----:B------:R-:W-:-:S02]  /*5b10*/  F2FP.F16.F32.PACK_AB R31, R42, R21 ;  /* 0x000000152a1f723e */ /* 0x000fc400000000ff */
[----:B0-----:R-:W-:-:S04]  /*5b20*/  SHF.R.U32.HI R8, RZ, 0x4, R216 ;  /* 0x00000004ff087819 */ /* 0x001fc800000116d8 */
[----:B------:R-:W0:Y:S01]  /*5b30*/  MUFU.EX2 R11, R11 ;  /* 0x0000000b000b7308 */ /* 0x000e220000000800 */
[----:B--2---:R-:W-:Y:S01]  /*5b40*/  FMUL.FTZ R33, R12, R33 ;  /* 0x000000210c217220 */ /* 0x004fe20000410000 */
[----:B------:R-:W-:-:S04]  /*5b50*/  LOP3.LUT R8, R8, 0x3fff, RZ, 0xc0, !PT ;  /* 0x00003fff08087812 */ /* 0x000fc800078ec0ff */
[C---:B------:R-:W-:Y:S01]  /*5b60*/  R2UR UR56, R8.reuse ;  /* 0x00000000083872ca */ /* 0x040fe200000e0000 */
[----:B------:R-:W-:Y:S01]  /*5b70*/  VIADD R5, R8, 0x80 ;  /* 0x0000008008057836 */ /* 0x000fe20000000000 */
[----:B------:R-:W1:Y:S01]  /*5b80*/  MUFU.EX2 R13, R13 ;  /* 0x0000000d000d7308 */ /* 0x000e620000000800 */
[C---:B----4-:R-:W-:Y:S01]  /*5b90*/  F2FP.F16.F32.PACK_AB R23, R28.reuse, R23 ;  /* 0x000000171c17723e */ /* 0x050fe200000000ff */
[----:B------:R-:W-:Y:S02]  /*5ba0*/  FMUL.FTZ R51, R28, R51 ;  /* 0x000000331c337220 */ /* 0x000fe40000410000 */
[----:B------:R-:W-:Y:S01]  /*5bb0*/  R2UR UR48, R5 ;  /* 0x00000000053072ca */ /* 0x000fe200000e0000 */
[C---:B------:R-:W-:Y:S01]  /*5bc0*/  VIADD R5, R20.reuse, 0x90 ;  /* 0x0000009014057836 */ /* 0x040fe20000000000 */
[----:B------:R-:W-:Y:S01]  /*5bd0*/  STSM.16.M88.2 [R2+0x2cd00], R22 ;  /* 0x02cd001602007844 */ /* 0x000fe20000000100 */
[----:B------:R-:W-:Y:S01]  /*5be0*/  F2FP.F16.F32.PACK_AB R49, R51, R50 ;  /* 0x000000323331723e */ /* 0x000fe200000000ff */
[----:B------:R-:W2:Y:S01]  /*5bf0*/  MUFU.EX2 R14, R14 ;  /* 0x0000000e000e7308 */ /* 0x000ea20000000800 */
[C---:B0-----:R-:W-:Y:S01]  /*5c00*/  F2FP.F16.F32.PACK_AB R6, R11.reuse, R6 ;  /* 0x000000060b06723e */ /* 0x041fe200000000ff */
[----:B------:R-:W-:Y:S01]  /*5c10*/  FMUL.FTZ R43, R11, R32 ;  /* 0x000000200b2b7220 */ /* 0x000fe20000410000 */
[----:B------:R-:W-:Y:S01]  /*5c20*/  UMOV UR12, UR56 ;  /* 0x00000038000c7c82 */ /* 0x000fe20008000000 */
[----:B------:R-:W-:Y:S01]  /*5c30*/  UMOV UR8, UR56 ;  /* 0x0000003800087c82 */ /* 0x000fe20008000000 */
[----:B------:R-:W-:Y:S01]  /*5c40*/  UMOV UR16, UR56 ;  /* 0x0000003800107c82 */ /* 0x000fe20008000000 */
[----:B------:R-:W-:Y:S01]  /*5c50*/  R2UR UR4, R5 ;  /* 0x00000000050472ca */ /* 0x000fe200000e0000 */
[----:B------:R-:W-:Y:S01]  /*5c60*/  VIADD R5, R20, 0x190 ;  /* 0x0000019014057836 */ /* 0x000fe20000000000 */
[----:B------:R-:W0:Y:S01]  /*5c70*/  MUFU.EX2 R36, R36 ;  /* 0x0000002400247308 */ /* 0x000e220000000800 */
[C---:B-1----:R-:W-:Y:S01]  /*5c80*/  FMUL.FTZ R34, R13.reuse, R34 ;  /* 0x000000220d227220 */ /* 0x042fe20000410000 */
[----:B------:R-:W-:Y:S01]  /*5c90*/  F2FP.F16.F32.PACK_AB R12, R13, R12 ;  /* 0x0000000c0d0c723e */ /* 0x000fe200000000ff */
[----:B------:R-:W-:Y:S01]  /*5ca0*/  UMOV UR52, UR48 ;  /* 0x0000003000347c82 */ /* 0x000fe20008000000 */
[----:B------:R-:W-:Y:S01]  /*5cb0*/  F2FP.F16.F32.PACK_AB R10, R43, R10 ;  /* 0x0000000a2b0a723e */ /* 0x000fe200000000ff */
[----:B------:R-:W-:Y:S01]  /*5cc0*/  UMOV UR44, UR48 ;  /* 0x00000030002c7c82 */ /* 0x000fe20008000000 */
[----:B------:R-:W-:-:S02]  /*5cd0*/  F2FP.F16.F32.PACK_AB R34, R34, R33 ;  /* 0x000000212222723e */ /* 0x000fc400000000ff */
[----:B------:R-:W1:Y:S01]  /*5ce0*/  MUFU.EX2 R37, R37 ;  /* 0x0000002500257308 */ /* 0x000e620000000800 */
[----:B--2---:R-:W-:Y:S01]  /*5cf0*/  FMUL.FTZ R29, R14, R29 ;  /* 0x0000001d0e1d7220 */ /* 0x004fe20000410000 */
[----:B------:R-:W-:Y:S01]  /*5d00*/  R2UR UR54, R5 ;  /* 0x00000000053672ca */ /* 0x000fe200000e0000 */
[----:B------:R-:W-:-:S05]  /*5d10*/  VIADD R5, R20, 0x210 ;  /* 0x0000021014057836 */ /* 0x000fca0000000000 */
[----:B------:R-:W2:Y:S01]  /*5d20*/  MUFU.EX2 R15, R15 ;  /* 0x0000000f000f7308 */ /* 0x000ea20000000800 */
[----:B0-----:R-:W-:Y:S01]  /*5d30*/  FMUL.FTZ R41, R36, R41 ;  /* 0x0000002924297220 */ /* 0x001fe20000410000 */
[----:B------:R-:W-:Y:S01]  /*5d40*/  R2UR UR46, R5 ;  /* 0x00000000052e72ca */ /* 0x000fe200000e0000 */
[----:B------:R-:W-:-:S05]  /*5d50*/  VIADD R5, R8, 0x100 ;  /* 0x0000010008057836 */ /* 0x000fca0000000000 */
[----:B------:R-:W0:Y:S01]  /*5d60*/  MUFU.EX2 R38, R38 ;  /* 0x0000002600267308 */ /* 0x000e220000000800 */
[C---:B-1----:R-:W-:Y:S01]  /*5d70*/  F2FP.F16.F32.PACK_AB R7, R37.reuse, R36 ;  /* 0x000000242507723e */ /* 0x042fe200000000ff */
[----:B------:R-:W-:Y:S01]  /*5d80*/  FMUL.FTZ R40, R37, R40 ;  /* 0x0000002825287220 */ /* 0x000fe20000410000 */
[----:B------:R-:W-:Y:S01]  /*5d90*/  R2UR UR28, R5 ;  /* 0x00000000051c72ca */ /* 0x000fe200000e0000 */
[----:B------:R-:W-:Y:S02]  /*5da0*/  VIADD R5, R20, 0xa0 ;  /* 0x000000a014057836 */ /* 0x000fe40000000000 */
[----:B------:R1:W-:Y:S01]  /*5db0*/  STSM.16.M88.2 [R2+0x2d500], R6 ;  /* 0x02d5000602007844 */ /* 0x0003e20000000100 */
[----:B------:R-:W-:Y:S01]  /*5dc0*/  F2FP.F16.F32.PACK_AB R11, R40, R41 ;  /* 0x00000029280b723e */ /* 0x000fe200000000ff */
[----:B------:R-:W4:Y:S01]  /*5dd0*/  MUFU.EX2 R27, R27 ;  /* 0x0000001b001b7308 */ /* 0x000f220000000800 */
[----:B--2---:R-:W-:Y:S01]  /*5de0*/  FMUL.FTZ R220, R15, R220 ;  /* 0x000000dc0fdc7220 */ /* 0x004fe20000410000 */
[----:B------:R-:W-:-:S02]  /*5df0*/  F2FP.F16.F32.PACK_AB R14, R14, R15 ;  /* 0x0000000f0e0e723e */ /* 0x000fc400000000ff */
[----:B------:R-:W-:Y:S01]  /*5e00*/  R2UR UR42, R5 ;  /* 0x00000000052a72ca */ /* 0x000fe200000e0000 */
[----:B------:R-:W-:Y:S01]  /*5e10*/  VIADD R5, R20, 0x1a0 ;  /* 0x000001a014057836 */ /* 0x000fe20000000000 */
[----:B------:R-:W-:Y:S02]  /*5e20*/  F2FP.F16.F32.PACK_AB R220, R29, R220 ;  /* 0x000000dc1ddc723e */ /* 0x000fe400000000ff */
[----:B------:R-:W2:Y:S01]  /*5e30*/  MUFU.EX2 R25, R25 ;  /* 0x0000001900197308 */ /* 0x000ea20000000800 */
[----:B0-----:R-:W-:Y:S01]  /*5e40*/  FMUL.FTZ R39, R38, R39 ;  /* 0x0000002726277220 */ /* 0x001fe20000410000 */
[C---:B-1----:R-:W-:Y:S01]  /*5e50*/  VIADD R6, R20.reuse, 0x10 ;  /* 0x0000001014067836 */ /* 0x042fe20000000000 */
[----:B------:R-:W-:Y:S01]  /*5e60*/  R2UR UR34, R5 ;  /* 0x00000000052272ca */ /* 0x000fe200000e0000 */
[----:B------:R-:W-:Y:S01]  /*5e70*/  VIADD R5, R20, 0x220 ;  /* 0x0000022014057836 */ /* 0x000fe20000000000 */
[----:B------:R-:W-:Y:S01]  /*5e80*/  UMOV UR40, UR28 ;  /* 0x0000001c00287c82 */ /* 0x000fe20008000000 */
[----:B------:R-:W-:Y:S01]  /*5e90*/  UMOV UR36, UR28 ;  /* 0x0000001c00247c82 */ /* 0x000fe20008000000 */
[----:B------:R-:W-:Y:S01]  /*5ea0*/  R2UR UR50, R6 ;  /* 0x00000000063272ca */ /* 0x000fe200000e0000 */
[----:B------:R-:W0:Y:S01]  /*5eb0*/  MUFU.EX2 R24, R24 ;  /* 0x0000001800187308 */ /* 0x000e220000000800 */
[C---:B----4-:R-:W-:Y:S01]  /*5ec0*/  F2FP.F16.F32.PACK_AB R13, R27.reuse, R38 ;  /* 0x000000261b0d723e */ /* 0x050fe200000000ff */
[----:B------:R-:W-:Y:S01]  /*5ed0*/  FMUL.FTZ R28, R27, R219 ;  /* 0x000000db1b1c7220 */ /* 0x000fe20000410000 */
[----:B------:R-:W-:Y:S01]  /*5ee0*/  VIADD R6, R20, 0x110 ;  /* 0x0000011014067836 */ /* 0x000fe20000000000 */
[----:B------:R-:W-:Y:S01]  /*5ef0*/  R2UR UR26, R5 ;  /* 0x00000000051a72ca */ /* 0x000fe200000e0000 */
[----:B------:R-:W-:Y:S01]  /*5f00*/  UMOV UR32, UR28 ;  /* 0x0000001c00207c82 */ /* 0x000fe20008000000 */
[----:B------:R-:W-:Y:S01]  /*5f10*/  STSM.16.M88.2 [R2+0x2dd00], R12 ;  /* 0x02dd000c02007844 */ /* 0x000fe20000000100 */
[----:B------:R-:W-:Y:S01]  /*5f20*/  F2FP.F16.F32.PACK_AB R35, R28, R39 ;  /* 0x000000271c23723e */ /* 0x000fe200000000ff */
[----:B------:R-:W-:Y:S01]  /*5f30*/  UMOV UR24, UR28 ;  /* 0x0000001c00187c82 */ /* 0x000fe20008000000 */
[----:B--2---:R-:W-:Y:S01]  /*5f40*/  FMUL.FTZ R222, R25, R222 ;  /* 0x000000de19de7220 */ /* 0x004fe20000410000 */
[----:B------:R-:W-:Y:S01]  /*5f50*/  R2UR UR5, R6 ;  /* 0x00000000060572ca */ /* 0x000fe200000e0000 */
[----:B------:R-:W-:-:S02]  /*5f60*/  VIADD R6, R20, 0x20 ;  /* 0x0000002014067836 */ /* 0x000fc40000000000 */
[----:B------:R-:W-:Y:S02]  /*5f70*/  IMAD R5, R4, 0x2800, R18 ;  /* 0x0000280004057824 */ /* 0x000fe400078e0212 */
[----:B------:R-:W-:Y:S01]  /*5f80*/  VIADD R7, R8, 0x180 ;  /* 0x0000018008077836 */ /* 0x000fe20000000000 */
[----:B------:R-:W-:Y:S01]  /*5f90*/  R2UR UR30, R6 ;  /* 0x00000000061e72ca */ /* 0x000fe200000e0000 */
[C---:B0-----:R-:W-:Y:S01]  /*5fa0*/  FMUL.FTZ R9, R24.reuse, R26 ;  /* 0x0000001a18097220 */ /* 0x041fe20000410000 */
[----:B------:R-:W-:Y:S01]  /*5fb0*/  F2FP.F16.F32.PACK_AB R15, R24, R25 ;  /* 0x00000019180f723e */ /* 0x000fe200000000ff */
[----:B------:R-:W-:Y:S01]  /*5fc0*/  VIADD R6, R20, 0x120 ;  /* 0x0000012014067836 */ /* 0x000fe20000000000 */
[----:B------:R-:W-:Y:S02]  /*5fd0*/  SHF.R.U32.HI R5, RZ, 0x4, R5 ;  /* 0x00000004ff057819 */ /* 0x000fe40000011605 */
[----:B------:R-:W-:Y:S01]  /*5fe0*/  F2FP.F16.F32.PACK_AB R221, R9, R222 ;  /* 0x000000de09dd723e */ /* 0x000fe200000000ff */
[----:B------:R-:W-:Y:S01]  /*5ff0*/  STSM.16.M88.2 [R2+0x2e500], R14 ;  /* 0x02e5000e02007844 */ /* 0x000fe20000000100 */
[----:B------:R-:W-:Y:S01]  /*6000*/  R2UR UR38, R6 ;  /* 0x00000000062672ca */ /* 0x000fe200000e0000 */
[----:B------:R-:W-:Y:S01]  /*6010*/  VIADD R6, R18, 0x2ed00 ;  /* 0x0002ed0012067836 */ /* 0x000fe20000000000 */
[----:B------:R-:W-:Y:S01]  /*6020*/  LOP3.LUT R5, R5, 0x3fff, RZ, 0xc0, !PT ;  /* 0x00003fff05057812 */ /* 0x000fe200078ec0ff */
[----:B------:R0:W-:Y:S06]  /*6030*/  MEMBAR.ALL.CTA ;  /* 0x0000000000007992 */ /* 0x0001ec0000008000 */
[----:B0-----:R-:W0:Y:S01]  /*6040*/  FENCE.VIEW.ASYNC.S ;  /* 0x00000000000073c6 */ /* 0x001e220000000000 */
[----:B------:R-:W-:-:S02]  /*6050*/  MOV R9, UR31 ;  /* 0x0000001f00097c02 */ /* 0x000fc40008000f00 */
[----:B------:R-:W-:Y:S02]  /*6060*/  SHF.R.U32.HI R6, RZ, 0x4, R6 ;  /* 0x00000004ff067819 */ /* 0x000fe40000011606 */
[----:B------:R-:W-:Y:S02]  /*6070*/  MOV R23, UR30 ;  /* 0x0000001e00177c02 */ /* 0x000fe40008000f00 */
[----:B------:R-:W-:-:S04]  /*6080*/  LOP3.LUT R22, R6, 0x3fff, RZ, 0xc0, !PT ;  /* 0x00003fff06167812 */ /* 0x000fc800078ec0ff */
[----:B------:R-:W-:Y:S01]  /*6090*/  LOP3.LUT R6, R22, 0x400000, RZ, 0xfc, !PT ;  /* 0x0040000016067812 */ /* 0x000fe200078efcff */
[----:B0-----:R-:W-:Y:S06]  /*60a0*/  BAR.SYNC.DEFER_BLOCKING 0x9, 0x100 ;  /* 0x0244000000007b1d */ /* 0x001fec0000010000 */
[----:B------:R-:W-:Y:S04]  /*60b0*/  STSM.16.M88.2 [R2+0x2ed00], R30 ;  /* 0x02ed001e02007844 */ /* 0x000fe80000000100 */
[----:B------:R-:W-:Y:S04]  /*60c0*/  STSM.16.M88.2 [R2+0x2f500], R48 ;  /* 0x02f5003002007844 */ /* 0x000fe80000000100 */
[----:B------:R0:W-:Y:S04]  /*60d0*/  STSM.16.M88.2 [R2+0x2fd00], R10 ;  /* 0x02fd000a02007844 */ /* 0x0001e80000000100 */
[----:B------:R1:W-:Y:S04]  /*60e0*/  STSM.16.M88.2 [R2+0x30500], R34 ;  /* 0x0305002202007844 */ /* 0x0003e80000000100 */
[----:B------:R-:W-:Y:S01]  /*60f0*/  STSM.16.M88.2 [R2+0x30d00], R220 ;  /* 0x030d00dc02007844 */ /* 0x000fe20000000100 */
[----:B------:R-:W-:Y:S01]  /*6100*/  WARPGROUP.ARRIVE ;  /* 0x00000000000079c5 */ /* 0x000fe20000000000 */
[----:B0-----:R-:W-:-:S02]  /*6110*/  VIADD R10, R20, 0x30 ;  /* 0x00000030140a7836 */ /* 0x001fc40000000000 */
[----:B------:R-:W-:-:S03]  /*6120*/  VIADD R11, R20, 0xb0 ;  /* 0x000000b0140b7836 */ /* 0x000fc60000000000 */
[----:B------:R-:W-:Y:S04]  /*6130*/  HGMMA.64x16x16.F32 R136, gdesc[UR56].tnspA.tnspB, R136 ;  /* 0x60200000388879f0 */ /* 0x000fe80008700888 */
[----:B------:R-:W-:Y:S01]  /*6140*/  HGMMA.64x16x16.F32 R152, gdesc[UR12].tnspA.tnspB, R152 ;  /* 0x602000000c9879f0 */ /* 0x000fe20008700898 */
[----:B------:R-:W-:Y:S01]  /*6150*/  R2UR UR22, R11 ;  /* 0x000000000b1672ca */ /* 0x000fe200000e0000 */
        /* <DEDUP_REMOVED lines=34> */
[----:B------:R-:W-:Y:S01]  /*6380*/  R2UR UR5, R5 ;  /* 0x00000000050572ca */ /* 0x000fe200000e0000 */
[----:B------:R-:W-:Y:S01]  /*6390*/  HGMMA.64x16x16.F32 R200, gdesc[UR44].tnspA.tnspB, R200 ;  /* 0x602000002cc879f0 */ /* 0x000fe200087008c8 */
[----:B------:R-:W-:Y:S01]  /*63a0*/  R2UR UR4, R6 ;  /* 0x00000000060472ca */ /* 0x000fe200000e0000 */
[----:B------:R-:W-:Y:S01]  /*63b0*/  UMOV UR44, UR12 ;  /* 0x0000000c002c7c82 */ /* 0x000fe20008000000 */
[----:B------:R-:W-:Y:S01]  /*63c0*/  UMOV UR45, UR13 ;  /* 0x0000000d002d7c82 */ /* 0x000fe20008000000 */
[----:B------:R-:W-:Y:S01]  /*63d0*/  UMOV UR49, UR7 ;  /* 0x0000000700317c82 */ /* 0x000fe20008000000 */
[----:B------:R-:W-:Y:S01]  /*63e0*/  UMOV UR7, 0x40 ;  /* 0x0000004000077882 */ /* 0x000fe20000000000 */
[----:B------:R-:W-:Y:S06]  /*63f0*/  HGMMA.64x16x16.F32 R136, gdesc[UR28].tnspA.tnspB, R136 ;  /* 0x602000001c8879f0 */ /* 0x000fec0008700888 */
        /* <DEDUP_REMOVED lines=42> */
[----:B------:R-:W-:-:S03]  /*66a0*/  UMOV UR21, UR9 ;  /* 0x0000000900157c82 */ /* 0x000fc60008000000 */
[----:B------:R-:W-:Y:S01]  /*66b0*/  HGMMA.64x16x16.F32 R168, gdesc[UR16].tnspA.tnspB, R168 ;  /* 0x6020000010a879f0 */ /* 0x000fe200087008a8 */
[----:B------:R-:W-:Y:S01]  /*66c0*/  VIADD R216, R216, 0xffff0000 ;  /* 0xffff0000d8d87836 */ /* 0x000fe20000000000 */
[----:B------:R-:W-:Y:S02]  /*66d0*/  UMOV UR17, UR9 ;  /* 0x0000000900117c82 */ /* 0x000fe40008000000 */
        /* <DEDUP_REMOVED lines=10> */
[----:B-1----:R-:W-:-:S06]  /*6780*/  WARPGROUP.ARRIVE ;  /* 0x00000000000079c5 */ /* 0x002fcc0000000000 */
        /* <DEDUP_REMOVED lines=39> */
[----:B---3--:R-:W-:Y:S01]  /*6a00*/  R2UR UR5, R224 ;  /* 0x00000000e00572ca */ /* 0x008fe200000e0000 */
[----:B------:R-:W-:Y:S01]  /*6a10*/  IMAD.U32 R7, RZ, RZ, UR31 ;  /* 0x0000001fff077e24 */ /* 0x000fe2000f8e00ff */
[----:B------:R-:W-:Y:S01]  /*6a20*/  R2UR UR4, R236 ;  /* 0x00000000ec0472ca */ /* 0x000fe200000e0000 */
[----:B------:R-:W-:Y:S01]  /*6a30*/  HGMMA.64x64x16.F32 R24, gdesc[UR28].tnspA, R24, gsb0 ;  /* 0x20e000001c1879f0 */ /* 0x000fe20008000818 */
[----:B------:R-:W-:Y:S01]  /*6a40*/  WARPGROUP.ARRIVE ;  /* 0x00000000000079c5 */ /* 0x000fe20000000000 */
[----:B------:R-:W-:Y:S01]  /*6a50*/  R2UR UR31, R9 ;  /* 0x00000000091f72ca */ /* 0x000fe200000e0000 */
[----:B------:R-:W-:Y:S01]  /*6a60*/  VIADD R9, R8, 0x480 ;  /* 0x0000048008097836 */ /* 0x000fe20000000000 */
[----:B------:R-:W-:Y:S01]  /*6a70*/  R2UR UR30, R23 ;  /* 0x00000000171e72ca */ /* 0x000fe200000e0000 */
[----:B------:R-:W-:-:S02]  /*6a80*/  UMOV UR29, 0x40000040 ;  /* 0x40000040001d7882 */ /* 0x000fc40000000000 */
        /* <DEDUP_REMOVED lines=221> */
.L_x_1184:
        /* <DEDUP_REMOVED lines=112> */
.L_x_1185:
        /* <DEDUP_REMOVED lines=94> */
.L_x_1173:
        /* <DEDUP_REMOVED lines=167> */
.L_x_1188:
        /* <DEDUP_REMOVED lines=59> */
.L_x_1190:
[----:B------:R-:W-:Y:S05]  /*9360*/  BSYNC B1 ;  /* 0x0000000000017941 */ /* 0x000fea0003800000 */
.L_x_1189:
        /* <DEDUP_REMOVED lines=16> */
.L_x_1192:
[----:B------:R-:W-:Y:S05]  /*9470*/  BSYNC B1 ;  /* 0x0000000000017941 */ /* 0x000fea0003800000 */
.L_x_1191:
        /* <DEDUP_REMOVED lines=19> */
.L_x_1194:
[----:B------:R-:W-:Y:S05]  /*95b0*/  BSYNC B1 ;  /* 0x0000000000017941 */ /* 0x000fea0003800000 */
.L_x_1193:
        /* <DEDUP_REMOVED lines=18> */
.L_x_1196:
[----:B------:R-:W-:Y:S05]  /*96e0*/  BSYNC B1 ;  /* 0x0000000000017941 */ /* 0x000fea0003800000 */
.L_x_1195:
        /* <DEDUP_REMOVED lines=19> */
.L_x_1198:
[----:B------:R-:W-:Y:S05]  /*9820*/  BSYNC B1 ;  /* 0x0000000000017941 */ /* 0x000fea0003800000 */
.L_x_1197:
        /* <DEDUP_REMOVED lines=19> */
.L_x_1200:
[----:B------:R-:W-:Y:S05]  /*9960*/  BSYNC B1 ;  /* 0x0000000000017941 */ /* 0x000fea0003800000 */
.L_x_1199:
        /* <DEDUP_REMOVED lines=20> */
.L_x_1202:
[----:B------:R-:W-:Y:S05]  /*9ab0*/  BSYNC B1 ;  /* 0x0000000000017941 */ /* 0x000fea0003800000 */
.L_x_1201:
        /* <DEDUP_REMOVED lines=20> */
.L_x_1204:
[----:B------:R-:W-:Y:S05]  /*9c00*/  BSYNC B1 ;  /* 0x0000000000017941 */ /* 0x000fea0003800000 */
.L_x_1203:
        /* <DEDUP_REMOVED lines=20> */
.L_x_1206:
[----:B------:R-:W-:Y:S05]  /*9d50*/  BSYNC B1 ;  /* 0x0000000000017941 */ /* 0x000fea0003800000 */
.L_x_1205:
        /* <DEDUP_REMOVED lines=23> */
.L_x_1208:
[----:B------:R-:W-:Y:S05]  /*9ed0*/  BSYNC B1 ;  /* 0x0000000000017941 */ /* 0x000fea0003800000 */
.L_x_1207:
        /* <DEDUP_REMOVED lines=44> */
.L_x_1210:
[----:B------:R-:W-:Y:S05]  /*a1a0*/  BSYNC B1 ;  /* 0x0000000000017941 */ /* 0x000fea0003800000 */
.L_x_1209:
        /* <DEDUP_REMOVED lines=18> */
.L_x_1212:
[----:B------:R-:W-:Y:S05]  /*a2d0*/  BSYNC B1 ;  /* 0x0000000000017941 */ /* 0x000fea0003800000 */
.L_x_1211:
        /* <DEDUP_REMOVED lines=18> */
.L_x_1214:
[----:B------:R-:W-:Y:S05]  /*a400*/  BSYNC B1 ;  /* 0x0000000000017941 */ /* 0x000fea0003800000 */
.L_x_1213:
        /* <DEDUP_REMOVED lines=18> */
.L_x_1216:
[----:B------:R-:W-:Y:S05]  /*a530*/  BSYNC B1 ;  /* 0x0000000000017941 */ /* 0x000fea0003800000 */
.L_x_1215:
        /* <DEDUP_REMOVED lines=16> */
.L_x_1218:
[----:B------:R-:W-:Y:S05]  /*a640*/  BSYNC B1 ;  /* 0x0000000000017941 */ /* 0x000fea0003800000 */
.L_x_1217:
        /* <DEDUP_REMOVED lines=16> */
.L_x_1220:
[----:B------:R-:W-:Y:S05]  /*a750*/  BSYNC B1 ;  /* 0x0000000000017941 */ /* 0x000fea0003800000 */
.L_x_1219:
        /* <DEDUP_REMOVED lines=16> */
.L_x_1222:
[----:B------:R-:W-:Y:S05]  /*a860*/  BSYNC B1 ;  /* 0x0000000000017941 */ /* 0x000fea0003800000 */
.L_x_1221:
        /* <DEDUP_REMOVED lines=16> */
.L_x_1224:
[----:B------:R-:W-:Y:S05]  /*a970*/  BSYNC B1 ;  /* 0x0000000000017941 */ /* 0x000fea0003800000 */
.L_x_1223:
        /* <DEDUP_REMOVED lines=16> */
.L_x_1226:
[----:B------:R-:W-:Y:S05]  /*aa80*/  BSYNC B1 ;  /* 0x0000000000017941 */ /* 0x000fea0003800000 */
.L_x_1225:
        /* <DEDUP_REMOVED lines=16> */
.L_x_1187:
        /* <DEDUP_REMOVED lines=32> */
.L_x_1227:
        /* <DEDUP_REMOVED lines=51> */
.L_x_1229:
[----:B------:R-:W-:Y:S05]  /*b0c0*/  BSYNC B1 ;  /* 0x0000000000017941 */ /* 0x000fea0003800000 */
.L_x_1228:
        /* <DEDUP_REMOVED lines=17> */
.L_x_1231:
[----:B------:R-:W-:Y:S05]  /*b1e0*/  BSYNC B1 ;  /* 0x0000000000017941 */ /* 0x000fea0003800000 */
.L_x_1230:
        /* <DEDUP_REMOVED lines=17> */
.L_x_1233:
[----:B------:R-:W-:Y:S05]  /*b300*/  BSYNC B1 ;  /* 0x0000000000017941 */ /* 0x000fea0003800000 */
.L_x_1232:
        /* <DEDUP_REMOVED lines=18> */
.L_x_1235:
[----:B------:R-:W-:Y:S05]  /*b430*/  BSYNC B1 ;  /* 0x0000000000017941 */ /* 0x000fea0003800000 */
.L_x_1234:
        /* <DEDUP_REMOVED lines=17> */
.L_x_1237:
[----:B------:R-:W-:Y:S05]  /*b550*/  BSYNC B1 ;  /* 0x0000000000017941 */ /* 0x000fea0003800000 */
.L_x_1236:
        /* <DEDUP_REMOVED lines=20> */
.L_x_1239:
[----:B------:R-:W-:Y:S05]  /*b6a0*/  BSYNC B1 ;  /* 0x0000000000017941 */ /* 0x000fea0003800000 */
.L_x_1238:
        /* <DEDUP_REMOVED lines=22> */
.L_x_1241:
[----:B------:R-:W-:Y:S05]  /*b810*/  BSYNC B1 ;  /* 0x0000000000017941 */ /* 0x000fea0003800000 */
.L_x_1240:
        /* <DEDUP_REMOVED lines=18> */
.L_x_1243:
[----:B------:R-:W-:Y:S05]  /*b940*/  BSYNC B1 ;  /* 0x0000000000017941 */ /* 0x000fea0003800000 */
.L_x_1242:
        /* <DEDUP_REMOVED lines=18> */
.L_x_1245:
[----:B------:R-:W-:Y:S05]  /*ba70*/  BSYNC B1 ;  /* 0x0000000000017941 */ /* 0x000fea0003800000 */
.L_x_1244:
        /* <DEDUP_REMOVED lines=18> */
.L_x_1247:
[----:B------:R-:W-:Y:S05]  /*bba0*/  BSYNC B1 ;  /* 0x0000000000017941 */ /* 0x000fea0003800000 */
.L_x_1246:
        /* <DEDUP_REMOVED lines=43> */
.L_x_1249:
[----:B------:R-:W-:Y:S05]  /*be60*/  BSYNC B1 ;  /* 0x0000000000017941 */ /* 0x000fea0003800000 */
.L_x_1248:
        /* <DEDUP_REMOVED lines=17> */
.L_x_1251:
[----:B------:R-:W-:Y:S05]  /*bf80*/  BSYNC B1 ;  /* 0x0000000000017941 */ /* 0x000fea0003800000 */
.L_x_1250:
        /* <DEDUP_REMOVED lines=17> */
.L_x_1253:
[----:B------:R-:W-:Y:S05]  /*c0a0*/  BSYNC B1 ;  /* 0x0000000000017941 */ /* 0x000fea0003800000 */
.L_x_1252:
        /* <DEDUP_REMOVED lines=17> */
.L_x_1255:
[----:B------:R-:W-:Y:S05]  /*c1c0*/  BSYNC B1 ;  /* 0x0000000000017941 */ /* 0x000fea0003800000 */
.L_x_1254:
        /* <DEDUP_REMOVED lines=16> */
.L_x_1257:
[----:B------:R-:W-:Y:S05]  /*c2d0*/  BSYNC B1 ;  /* 0x0000000000017941 */ /* 0x000fea0003800000 */
.L_x_1256:
        /* <DEDUP_REMOVED lines=16> */
.L_x_1259:
[----:B------:R-:W-:Y:S05]  /*c3e0*/  BSYNC B1 ;  /* 0x0000000000017941 */ /* 0x000fea0003800000 */
.L_x_1258:
        /* <DEDUP_REMOVED lines=16> */
.L_x_1261:
[----:B------:R-:W-:Y:S05]  /*c4f0*/  BSYNC B1 ;  /* 0x0000000000017941 */ /* 0x000fea0003800000 */
.L_x_1260:
        /* <DEDUP_REMOVED lines=16> */
.L_x_1263:
[----:B------:R-:W-:Y:S05]  /*c600*/  BSYNC B1 ;  /* 0x0000000000017941 */ /* 0x000fea0003800000 */
.L_x_1262:
        /* <DEDUP_REMOVED lines=16> */
.L_x_1265:
[----:B------:R-:W-:Y:S05]  /*c710*/  BSYNC B1 ;  /* 0x0000000000017941 */ /* 0x000fea0003800000 */
.L_x_1264:
        /* <DEDUP_REMOVED lines=16> */
.L_x_1164:
        /* <DEDUP_REMOVED lines=17> */
.L_x_1266:
        /* <DEDUP_REMOVED lines=11> */
.L_x_1268:
[----:B------:R-:W2:Y:S02]  /*c9e0*/  LDC R5, c[0x0][0x8bc] ;  /* 0x00022f00ff057b82 */ /* 0x000ea40000000800 */
.L_x_1267:
        /* <DEDUP_REMOVED lines=48> */
.L_x_1270:
        /* <DEDUP_REMOVED lines=40> */
.L_x_1286:
        /* <DEDUP_REMOVED lines=14> */
.L_x_1272:
        /* <DEDUP_REMOVED lines=147> */
.L_x_1278:
[----:B------:R-:W-:-:S04]  /*d980*/  SHF.L.U32 R9, R14, 0x1f, RZ ;  /* 0x0000001f0e097819 */ /* 0x000fc800000006ff */
[----:B0-----:R-:W0:Y:S02]  /*d990*/  SYNCS.PHASECHK.TRANS64.TRYWAIT P1, [R0+URZ+0x31638], R9 ;  /* 0x03163809000075a7 */ /* 0x001e24000802017f */
[----:B01---5:R-:W-:Y:S05]  /*d9a0*/  @!P1 BRA `(.L_x_1274) ;  /* 0x0000000c00dc9947 */ /* 0x023fea0003800000 */
.L_x_1287:
[----:B------:R-:W-:Y:S05]  /*d9b0*/  @P0 BRA `(.L_x_1275) ;  /* 0x0000000000140947 */ /* 0x000fea0003800000 */
[----:B------:R-:W-:Y:S01]  /*d9c0*/  ISETP.NE.AND P1, PT, R12, RZ, PT ;  /* 0x000000ff0c00720c */ /* 0x000fe20003f25270 */
[----:B0-----:R-:W-:-:S04]  /*d9d0*/  IMAD.MOV.U32 R9, RZ, RZ, 0x8100 ;  /* 0x00008100ff097424 */ /* 0x001fc800078e00ff */
[----:B------:R1:W-:Y:S08]  /*d9e0*/  SYNCS.ARRIVE.TRANS64 RZ, [R0+URZ+0x31630], R9 ;  /* 0x0316300900ff79a7 */ /* 0x0003f0000800003f */
[----:B------:R-:W-:Y:S05]  /*d9f0*/  @!P1 BRA `(.L_x_1275) ;  /* 0x0000000000049947 */ /* 0x000fea0003800000 */
[----:B------:R-:W-:Y:S01]  /*da00*/  BPT.TRAP 0x1 ;  /* 0x000000040000795c */ /* 0x000fe20000300000 */
.L_x_1275:
[----:B------:R2:W-:Y:S02]  /*da10*/  STL.64 [R1+0x8], R2 ;  /* 0x0000080201007387 */ /* 0x0005e40000100a00 */
[----:B--2---:R-:W0:Y:S02]  /*da20*/  LDC.64 R2, c[0x0][0x198] ;  /* 0x00006600ff027b82 */ /* 0x004e240000000a00 */
[----:B01----:R-:W-:-:S05]  /*da30*/  IMAD.MOV.U32 R9, RZ, RZ, R2 ;  /* 0x000000ffff097224 */ /* 0x003fca00078e0002 */
[----:B------:R-:W-:-:S04]  /*da40*/  IADD3 R11, P1, R9, 0x1f0, RZ ;  /* 0x000001f0090b7810 */ /* 0x000fc80007f3e0ff */
[----:B------:R-:W-:Y:S01]  /*da50*/  R2UR UR6, R11 ;  /* 0x000000000b0672ca */ /* 0x000fe200000e0000 */
[----:B------:R-:W-:Y:S02]  /*da60*/  IMAD.MOV.U32 R11, RZ, RZ, R3 ;  /* 0x000000ffff0b7224 */ /* 0x000fe400078e0003 */
[----:B------:R0:W5:Y:S01]  /*da70*/  LDL.LU.64 R2, [R1+0x8] ;  /* 0x0000080001027983 */ /* 0x0001620000300a00 */
        /* <DEDUP_REMOVED lines=47> */
.L_x_1289:
[----:B------:R-:W-:Y:S01]  /*dd70*/  LOP3.LUT R14, R14, 0x1, RZ, 0x3c, !PT ;  /* 0x000000010e0e7812 */ /* 0x000fe200078e3cff */
[----:B------:R-:W-:Y:S06]  /*dd80*/  @P2 BRA `(.L_x_1277) ;  /* 0x0000000000142947 */ /* 0x000fec0003800000 */
[----:B------:R-:W-:Y:S01]  /*dd90*/  ISETP.NE.AND P1, PT, R12, RZ, PT ;  /* 0x000000ff0c00720c */ /* 0x000fe20003f25270 */
[----:B0-----:R-:W-:-:S04]  /*dda0*/  IMAD.MOV.U32 R20, RZ, RZ, 0x8100 ;  /* 0x00008100ff147424 */ /* 0x001fc800078e00ff */
[----:B------:R1:W-:Y:S08]  /*ddb0*/  SYNCS.ARRIVE.TRANS64 RZ, [R19+URZ+0x31610], R20 ;  /* 0x0316101413ff79a7 */ /* 0x0003f0000800003f */
[----:B------:R-:W-:Y:S05]  /*ddc0*/  @!P1 BRA `(.L_x_1277) ;  /* 0x0000000000049947 */ /* 0x000fea0003800000 */
[----:B------:R-:W-:Y:S01]  /*ddd0*/  BPT.TRAP 0x1 ;  /* 0x000000040000795c */ /* 0x000fe20000300000 */
.L_x_1277:
        /* <DEDUP_REMOVED lines=54> */
.L_x_1273:
        /* <DEDUP_REMOVED lines=14> */
.L_x_1290:
        /* <DEDUP_REMOVED lines=8> */
.L_x_1280:
        /* <DEDUP_REMOVED lines=51> */
.L_x_1269:
[----:B------:R-:W-:Y:S05]  /*e5d0*/  WARPSYNC.ALL ;  /* 0x0000000000007948 */ /* 0x000fea0003800000 */
[----:B------:R-:W-:-:S13]  /*e5e0*/  ELECT P0, URZ, PT ;  /* 0x00000000003f782f */ /* 0x000fda0003800000 */
[----:B------:R-:W-:Y:S05]  /*e5f0*/  @!P0 BRA `(.L_x_1169) ;  /* 0x0000000000708947 */ /* 0x000fea0003800000 */
[----:B------:R-:W-:-:S04]  /*e600*/  LOP3.LUT R21, R21, 0x2, RZ, 0xfc, !PT ;  /* 0x0000000215157812 */ /* 0x000fc800078efcff */
[----:B------:R-:W-:-:S13]  /*e610*/  ISETP.NE.AND P1, PT, R21, 0x3, PT ;  /* 0x000000031500780c */ /* 0x000fda0003f25270 */
[----:B------:R-:W-:Y:S05]  /*e620*/  @!P1 BRA `(.L_x_1281) ;  /* 0x0000000000049947 */ /* 0x000fea0003800000 */
[----:B-1----:R-:W-:Y:S01]  /*e630*/  BPT.TRAP 0x1 ;  /* 0x000000040000795c */ /* 0x002fe20000300000 */
.L_x_1281:
        /* <DEDUP_REMOVED lines=8> */
.L_x_1291:
        /* <DEDUP_REMOVED lines=9> */
.L_x_1292:
[----:B------:R-:W-:Y:S05]  /*e750*/  @!P1 BRA `(.L_x_1284) ;  /* 0x0000000000049947 */ /* 0x000fea0003800000 */
[----:B-1----:R-:W-:Y:S01]  /*e760*/  BPT.TRAP 0x1 ;  /* 0x000000040000795c */ /* 0x002fe20000300000 */
.L_x_1284:
[----:B------:R-:W-:-:S07]  /*e770*/  SHF.L.U32 R4, R4, 0x1f, RZ ;  /* 0x0000001f04047819 */ /* 0x000fce00000006ff */
.L_x_1285:
[----:B--2---:R2:W3:Y:S02]  /*e780*/  SYNCS.PHASECHK.TRANS64.TRYWAIT P0, [R7+URZ+0x31638], R4 ;  /* 0x03163804070075a7 */ /* 0x0044e4000800017f */
[----:B---3--:R-:W-:Y:S05]  /*e790*/  @!P0 NANOSLEEP.SYNCS 0x989680 ;  /* 0x009896800000895d */ /* 0x008fea0003900000 */
[----:B------:R-:W3:Y:S02]  /*e7a0*/  @!P0 SYNCS.PHASECHK.TRANS64 P0, [R7+URZ+0x31638], R4 ;  /* 0x03163804070085a7 */ /* 0x000ee4000800007f */
[----:B---3--:R-:W-:Y:S05]  /*e7b0*/  @!P0 BRA `(.L_x_1285) ;  /* 0xfffffffc00f08947 */ /* 0x008fea000383ffff */
.L_x_1169:
[----:B-1----:R-:W-:Y:S05]  /*e7c0*/  BSYNC B0 ;  /* 0x0000000000007941 */ /* 0x002fea0003800000 */
.L_x_1163:
[----:B------:R-:W-:Y:S05]  /*e7d0*/  EXIT ;  /* 0x000000000000794d */ /* 0x000fea0003800000 */
.L_x_1175:
[----:B0-----:R0:W1:Y:S02]  /*e7e0*/  SYNCS.PHASECHK.TRANS64.TRYWAIT P0, [R18+URZ+0x31600], R13 ;  /* 0x0316000d120075a7 */ /* 0x001064000800017f */
[----:B-1----:R-:W-:Y:S05]  /*e7f0*/  @!P0 NANOSLEEP.SYNCS 0x989680 ;  /* 0x009896800000895d */ /* 0x002fea0003900000 */
[----:B------:R-:W1:Y:S02]  /*e800*/  @!P0 SYNCS.PHASECHK.TRANS64 P0, [R18+URZ+0x31600], R13 ;  /* 0x0316000d120085a7 */ /* 0x000e64000800007f */
[----:B-1----:R-:W-:Y:S05]  /*e810*/  @!P0 BRA `(.L_x_1175) ;  /* 0xfffffffc00f08947 */ /* 0x002fea000383ffff */
[----:B------:R-:W-:Y:S05]  /*e820*/  BRA `(.L_x_1174) ;  /* 0xffffff2800207947 */ /* 0x000fea000383ffff */
.L_x_1179:
[----:B-1----:R1:W2:Y:S02]  /*e830*/  SYNCS.PHASECHK.TRANS64.TRYWAIT P1, [R17+URZ+0x31610], R8 ;  /* 0x03161008110075a7 */ /* 0x0022a4000802017f */
[----:B--2---:R-:W-:Y:S05]  /*e840*/  @!P1 NANOSLEEP.SYNCS 0x989680 ;  /* 0x009896800000995d */ /* 0x004fea0003900000 */
[----:B------:R-:W2:Y:S02]  /*e850*/  @!P1 SYNCS.PHASECHK.TRANS64 P1, [R17+URZ+0x31610], R8 ;  /* 0x03161008110095a7 */ /* 0x000ea4000802007f */
[----:B--2---:R-:W-:Y:S05]  /*e860*/  @!P1 BRA `(.L_x_1179) ;  /* 0xfffffffc00f09947 */ /* 0x004fea000383ffff */
[----:B------:R-:W-:Y:S05]  /*e870*/  BRA `(.L_x_1178) ;  /* 0xffffff3000987947 */ /* 0x000fea000383ffff */
.L_x_1183:
[----:B---3--:R3:W4:Y:S02]  /*e880*/  SYNCS.PHASECHK.TRANS64.TRYWAIT P1, [R18+URZ+0x31630], R9 ;  /* 0x03163009120075a7 */ /* 0x008724000802017f */
[----:B----4-:R-:W-:Y:S05]  /*e890*/  @!P1 NANOSLEEP.SYNCS 0x989680 ;  /* 0x009896800000995d */ /* 0x010fea0003900000 */
[----:B------:R-:W4:Y:S02]  /*e8a0*/  @!P1 SYNCS.PHASECHK.TRANS64 P1, [R18+URZ+0x31630], R9 ;  /* 0x03163009120095a7 */ /* 0x000f24000802007f */
[----:B----4-:R-:W-:Y:S05]  /*e8b0*/  @!P1 BRA `(.L_x_1183) ;  /* 0xfffffffc00f09947 */ /* 0x010fea000383ffff */
[----:B------:R-:W-:Y:S05]  /*e8c0*/  BRA `(.L_x_1182) ;  /* 0xffffff4c00987947 */ /* 0x000fea000383ffff */
.L_x_1271:
[----:B0-----:R0:W1:Y:S02]  /*e8d0*/  SYNCS.PHASECHK.TRANS64.TRYWAIT P0, [R0+URZ+0x31620], R5 ;  /* 0x03162005000075a7 */ /* 0x001064000800017f */
[----:B-1----:R-:W-:Y:S05]  /*e8e0*/  @!P0 NANOSLEEP.SYNCS 0x989680 ;  /* 0x009896800000895d */ /* 0x002fea0003900000 */
[----:B------:R-:W1:Y:S02]  /*e8f0*/  @!P0 SYNCS.PHASECHK.TRANS64 P0, [R0+URZ+0x31620], R5 ;  /* 0x03162005000085a7 */ /* 0x000e64000800007f */
[----:B-1----:R-:W-:Y:S05]  /*e900*/  @!P0 BRA `(.L_x_1271) ;  /* 0xfffffffc00f08947 */ /* 0x002fea000383ffff */
[----:B------:R-:W-:Y:S05]  /*e910*/  BRA `(.L_x_1286) ;  /* 0xffffffe400947947 */ /* 0x000fea000383ffff */
.L_x_1274:
[----:B0-----:R0:W1:Y:S02]  /*e920*/  SYNCS.PHASECHK.TRANS64.TRYWAIT P1, [R0+URZ+0x31638], R9 ;  /* 0x03163809000075a7 */ /* 0x001064000802017f */
[----:B-1----:R-:W-:Y:S05]  /*e930*/  @!P1 NANOSLEEP.SYNCS 0x989680 ;  /* 0x009896800000995d */ /* 0x002fea0003900000 */
[----:B------:R-:W1:Y:S02]  /*e940*/  @!P1 SYNCS.PHASECHK.TRANS64 P1, [R0+URZ+0x31638], R9 ;  /* 0x03163809000095a7 */ /* 0x000e64000802007f */
[----:B-1----:R-:W-:Y:S05]  /*e950*/  @!P1 BRA `(.L_x_1274) ;  /* 0xfffffffc00f09947 */ /* 0x002fea000383ffff */
[----:B------:R-:W-:Y:S05]  /*e960*/  BRA `(.L_x_1287) ;  /* 0xfffffff000107947 */ /* 0x000fea000383ffff */
.L_x_1276:
[----:B------:R-:W-:-:S07]  /*e970*/  SHF.L.U32 R20, R6, 0x1f, RZ ;  /* 0x0000001f06147819 */ /* 0x000fce00000006ff */
.L_x_1288:
[----:B0-----:R0:W1:Y:S02]  /*e980*/  SYNCS.PHASECHK.TRANS64.TRYWAIT P1, [R19+URZ+0x31620], R20 ;  /* 0x03162014130075a7 */ /* 0x001064000802017f */
[----:B-1----:R-:W-:Y:S05]  /*e990*/  @!P1 NANOSLEEP.SYNCS 0x989680 ;  /* 0x009896800000995d */ /* 0x002fea0003900000 */
[----:B------:R-:W1:Y:S02]  /*e9a0*/  @!P1 SYNCS.PHASECHK.TRANS64 P1, [R19+URZ+0x31620], R20 ;  /* 0x03162014130095a7 */ /* 0x000e64000802007f */
[----:B-1----:R-:W-:Y:S05]  /*e9b0*/  @!P1 BRA `(.L_x_1288) ;  /* 0xfffffffc00f09947 */ /* 0x002fea000383ffff */
[----:B------:R-:W-:Y:S05]  /*e9c0*/  BRA `(.L_x_1289) ;  /* 0xfffffff000e87947 */ /* 0x000fea000383ffff */
.L_x_1279:
[----:B0-----:R0:W2:Y:S02]  /*e9d0*/  SYNCS.PHASECHK.TRANS64.TRYWAIT P1, [R0+URZ+0x31638], R7 ;  /* 0x03163807000075a7 */ /* 0x0010a4000802017f */
[----:B--2---:R-:W-:Y:S05]  /*e9e0*/  @!P1 NANOSLEEP.SYNCS 0x989680 ;  /* 0x009896800000995d */ /* 0x004fea0003900000 */
[----:B------:R-:W2:Y:S02]  /*e9f0*/  @!P1 SYNCS.PHASECHK.TRANS64 P1, [R0+URZ+0x31638], R7 ;  /* 0x03163807000095a7 */ /* 0x000ea4000802007f */
[----:B--2---:R-:W-:Y:S05]  /*ea00*/  @!P1 BRA `(.L_x_1279) ;  /* 0xfffffffc00f09947 */ /* 0x004fea000383ffff */
[----:B------:R-:W-:Y:S05]  /*ea10*/  BRA `(.L_x_1290) ;  /* 0xfffffff800007947 */ /* 0x000fea000383ffff */
.L_x_1282:
[----:B0-----:R0:W2:Y:S02]  /*ea20*/  SYNCS.PHASECHK.TRANS64.TRYWAIT P0, [R6+URZ], R3 ;  /* 0x00000003060075a7 */ /* 0x0010a4000800017f */
[----:B--2---:R-:W-:Y:S05]  /*ea30*/  @!P0 NANOSLEEP.SYNCS 0x989680 ;  /* 0x009896800000895d */ /* 0x004fea0003900000 */
[----:B------:R-:W2:Y:S02]  /*ea40*/  @!P0 SYNCS.PHASECHK.TRANS64 P0, [R6+URZ], R3 ;  /* 0x00000003060085a7 */ /* 0x000ea4000800007f */
[----:B--2---:R-:W-:Y:S05]  /*ea50*/  @!P0 BRA `(.L_x_1282) ;  /* 0xfffffffc00f08947 */ /* 0x004fea000383ffff */
[----:B------:R-:W-:Y:S05]  /*ea60*/  BRA `(.L_x_1291) ;  /* 0xfffffffc00147947 */ /* 0x000fea000383ffff */
.L_x_1283:
[----:B0-----:R0:W2:Y:S02]  /*ea70*/  SYNCS.PHASECHK.TRANS64.TRYWAIT P0, [R5+URZ], R0 ;  /* 0x00000000050075a7 */ /* 0x0010a4000800017f */
[----:B--2---:R-:W-:Y:S05]  /*ea80*/  @!P0 NANOSLEEP.SYNCS 0x989680 ;  /* 0x009896800000895d */ /* 0x004fea0003900000 */
[----:B------:R-:W2:Y:S02]  /*ea90*/  @!P0 SYNCS.PHASECHK.TRANS64 P0, [R5+URZ], R0 ;  /* 0x00000000050085a7 */ /* 0x000ea4000800007f */
[----:B--2---:R-:W-:Y:S05]  /*eaa0*/  @!P0 BRA `(.L_x_1283) ;  /* 0xfffffffc00f08947 */ /* 0x004fea000383ffff */
[----:B------:R-:W-:Y:S05]  /*eab0*/  BRA `(.L_x_1292) ;  /* 0xfffffffc00247947 */ /* 0x000fea000383ffff */
.L_x_1293:
        /* <DEDUP_REMOVED lines=12> */
.L_x_2211:


//--------------------- .text._ZN7cutlass13device_kernelIN5flash11enable_sm90INS1_16FlashAttnBwdSm90INS1_25CollectiveMainloopBwdSm90ILi2ELi1ELi1EN4cute5tupleIJNS5_1CILi1EEES8_S8_EEENS6_IJNS7_ILi64EEENS7_ILi80EEENS7_ILi256EEEEEENS_6half_tEfNS_4arch4Sm90ELb0ELb0ELb0ELb1ELb0ELb0ELb1ELb1ELi2ELi1ELi1ELi1ELb0EEENS1_24CollectiveEpilogueBwdGQAISD_fSG_Li256ELb1ELb0EEENS1_19SingleTileSchedulerILb1ELb0ELb0ELi80EEEEEEEEEvNT_6ParamsE --------------------------
	.section	.text._ZN7cutlass13device_kernelIN5flash11enable_sm90INS1_16FlashAttnBwdSm90INS1_25CollectiveMainloopBwdSm90ILi2ELi1ELi1EN4cute5tupleIJNS5_1CILi1EEES8_S8_EEENS6_IJNS7_ILi64EEENS7_ILi80EEENS7_ILi256EEEEEENS_6half_tEfNS_4arch4Sm90ELb0ELb0ELb0ELb1ELb0ELb0ELb1ELb1ELi2ELi1ELi1ELi1ELb0EEENS1_24CollectiveEpilogueBwdGQAISD_fSG_Li256ELb1ELb0EEENS1_19SingleTileSchedulerILb1ELb0ELb0ELi80EEEEEEEEEvNT_6ParamsE,"ax",@progbits
	.align	128
.text._ZN7cutlass13device_kernelIN5flash11enable_sm90INS1_16FlashAttnBwdSm90INS1_25CollectiveMainloopBwdSm90ILi2ELi1ELi1EN4cute5tupleIJNS5_1CILi1EEES8_S8_EEENS6_IJNS7_ILi64EEENS7_ILi80EEENS7_ILi256EEEEEENS_6half_tEfNS_4arch4Sm90ELb0ELb0ELb0ELb1ELb0ELb0ELb1ELb1ELi2ELi1ELi1ELi1ELb0EEENS1_24CollectiveEpilogueBwdGQAISD_fSG_Li256ELb1ELb0EEENS1_19SingleTileSchedulerILb1ELb0ELb0ELi80EEEEEEEEEvNT_6ParamsE:
        .type           _ZN7cutlass13device_kernelIN5flash11enable_sm90INS1_16FlashAttnBwdSm90INS1_25CollectiveMainloopBwdSm90ILi2ELi1ELi1EN4cute5tupleIJNS5_1CILi1EEES8_S8_EEENS6_IJNS7_ILi64EEENS7_ILi80EEENS7_ILi256EEEEEENS_6half_tEfNS_4arch4Sm90ELb0ELb0ELb0ELb1ELb0ELb0ELb1ELb1ELi2ELi1ELi1ELi1ELb0EEENS1_24CollectiveEpilogueBwdGQAISD_fSG_Li256ELb1ELb0EEENS1_19SingleTileSchedulerILb1ELb0ELb0ELi80EEEEEEEEEvNT_6ParamsE,@function
        .size           _ZN7cutlass13device_kernelIN5flash11enable_sm90INS1_16FlashAttnBwdSm90INS1_25CollectiveMainloopBwdSm90ILi2ELi1ELi1EN4cute5tupleIJNS5_1CILi1EEES8_S8_EEENS6_IJNS7_ILi64EEENS7_ILi80EEENS7_ILi256EEEEEENS_6half_tEfNS_4arch4Sm90ELb0ELb0ELb0ELb1ELb0ELb0ELb1ELb1ELi2ELi1ELi1ELi1ELb0EEENS1_24CollectiveEpilogueBwdGQAISD_fSG_Li256ELb1ELb0EEENS1_19SingleTileSchedulerILb1ELb0ELb0ELi80EEEEEEEEEvNT_6ParamsE,(.L_x_2212 - _ZN7cutlass13device_kernelIN5flash11enable_sm90INS1_16FlashAttnBwdSm90INS1_25CollectiveMainloopBwdSm90ILi2ELi1ELi1EN4cute5tupleIJNS5_1CILi1EEES8_S8_EEENS6_IJNS7_ILi64EEENS7_ILi80EEENS7_ILi256EEEEEENS_6half_tEfNS_4arch4Sm90ELb0ELb0ELb0ELb1ELb0ELb0ELb1ELb1ELi2ELi1ELi1ELi1ELb0EEENS1_24CollectiveEpilogueBwdGQAISD_fSG_Li256ELb1ELb0EEENS1_19SingleTileSchedulerILb1ELb0ELb0ELi80EEEEEEEEEvNT_6ParamsE)
        .other          _ZN7cutlass13device_kernelIN5flash11enable_sm90INS1_16FlashAttnBwdSm90INS1_25CollectiveMainloopBwdSm90ILi2ELi1ELi1EN4cute5tupleIJNS5_1CILi1EEES8_S8_EEENS6_IJNS7_ILi64EEENS7_ILi80EEENS7_ILi256EEEEEENS_6half_tEfNS_4arch4Sm90ELb0ELb0ELb0ELb1ELb0ELb0ELb1ELb1ELi2ELi1ELi1ELi1ELb0EEENS1_24CollectiveEpilogueBwdGQAISD_fSG_Li256ELb1ELb0EEENS1_19SingleTileSchedulerILb1ELb0ELb0ELi80EEEEEEEEEvNT_6ParamsE,@"STO_CUDA_ENTRY STV_DEFAULT"
_ZN7cutlass13device_kernelIN5flash11enable_sm90INS1_16FlashAttnBwdSm90INS1_25CollectiveMainloopBwdSm90ILi2ELi1ELi1EN4cute5tupleIJNS5_1CILi1EEES8_S8_EEENS6_IJNS7_ILi64EEENS7_ILi80EEENS7_ILi256EEEEEENS_6half_tEfNS_4arch4Sm90ELb0ELb0ELb0ELb1ELb0ELb0ELb1ELb1ELi2ELi1ELi1ELi1ELb0EEENS1_24CollectiveEpilogueBwdGQAISD_fSG_Li256ELb1ELb0EEENS1_19SingleTileSchedulerILb1ELb0ELb0ELi80EEEEEEEEEvNT_6ParamsE:
        /* <DEDUP_REMOVED lines=23> */
.L_x_1295:
[----:B------:R-:W-:Y:S05]  /*0170*/  BSYNC B0 ;  /* 0x0000000000007941 */ /* 0x000fea0003800000 */
.L_x_1294:
        /* <DEDUP_REMOVED lines=34> */
.L_x_1296:
        /* <DEDUP_REMOVED lines=20> */
.L_x_1297:
[----:B-1----:R-:W-:Y:S01]  /*04e0*/  ISETP.NE.AND P0, PT, R2, RZ, PT ;  /* 0x000000ff0200720c */ /* 0x002fe20003f05270 */
[----:B------:R-:W-:Y:S01]  /*04f0*/  IMAD.MOV.U32 R21, RZ, RZ, 0x1 ;  /* 0x00000001ff157424 */ /* 0x000fe200078e00ff */
[----:B------:R-:W-:Y:S01]  /*0500*/  NOP ;  /* 0x0000000000007918 */ /* 0x000fe20000000000 */
[----:B------:R-:W-:Y:S03]  /*0510*/  BSSY B0, `(.L_x_1298) ;  /* 0x0000a96000007945 */ /* 0x000fe60003800000 */
[----:B------:R-:W-:Y:S01]  /*0520*/  SEL R21, R21, 0x2, !P0 ;  /* 0x0000000215157807 */ /* 0x000fe20004000000 */
[----:B--23--:R-:W-:Y:S06]  /*0530*/  BAR.SYNC.DEFER_BLOCKING 0x0 ;  /* 0x0000000000007b1d */ /* 0x00cfec0000010000 */
[----:B------:R-:W-:Y:S05]  /*0540*/  @!P0 BRA `(.L_x_1299) ;  /* 0x0000008800608947 */ /* 0x000fea0003800000 */
.L_x_1300:
        /* <DEDUP_REMOVED lines=15> */
.L_x_1301:
        /* <DEDUP_REMOVED lines=11> */
.L_x_1303:
[----:B------:R-:W3:Y:S02]  /*06f0*/  LDC R0, c[0x0][0x8c4] ;  /* 0x00023100ff007b82 */ /* 0x000ee40000000800 */
.L_x_1302:
[----:B-12---:R-:W-:-:S05]  /*0700*/  IMAD R3, R11, 0x50, RZ ;  /* 0x000000500b037824 */ /* 0x006fca00078e02ff */
[----:B---3-5:R-:W-:-:S04]  /*0710*/  ISETP.GE.AND P0, PT, R3, R0, PT ;  /* 0x000000000300720c */ /* 0x028fc80003f06270 */
[----:B------:R-:W-:-:S04]  /*0720*/  SEL R10, R7, 0xffffffff, !P0 ;  /* 0xffffffff070a7807 */ /* 0x000fc80004000000 */
[----:B------:R-:W-:Y:S01]  /*0730*/  ISETP.GE.AND P0, PT, R10, RZ, PT ;  /* 0x000000ff0a00720c */ /* 0x000fe20003f06270 */
[----:B------:R1:W-:-:S12]  /*0740*/  STL [R1], R10 ;  /* 0x0000000a01007387 */ /* 0x0003d80000100800 */
        /* <DEDUP_REMOVED lines=33> */
.L_x_1305:
        /* <DEDUP_REMOVED lines=8> */
.L_x_1306:
        /* <DEDUP_REMOVED lines=10> */
.L_x_1307:
        /* <DEDUP_REMOVED lines=103> */
.L_x_1309:
[----:B------:R-:W2:Y:S01]  /*10f0*/  LDL R15, [R1] ;  /* 0x00000000010f7983 */ /* 0x000ea20000100800 */
[----:B------:R-:W4:Y:S01]  /*1100*/  S2UR UR4, SR_CTAID.Y ;  /* 0x00000000000479c3 */ /* 0x000f220000002600 */
[----:B------:R-:W-:Y:S01]  /*1110*/  LOP3.LUT R11, R9, 0xffffff0, RZ, 0xc0, !PT ;  /* 0x0ffffff0090b7812 */ /* 0x000fe200078ec0ff */
[----:B------:R-:W-:Y:S01]  /*1120*/  IMAD.MOV.U32 R228, RZ, RZ, RZ ;  /* 0x000000ffffe47224 */ /* 0x000fe200078e00ff */
[--C-:B------:R-:W-:Y:S01]  /*1130*/  SHF.R.S32.HI R9, RZ, 0x5, R8.reuse ;  /* 0x00000005ff097819 */ /* 0x100fe20000011408 */
[----:B------:R-:W-:Y:S01]  /*1140*/  IMAD.MOV.U32 R19, RZ, RZ, RZ ;  /* 0x000000ffff137224 */ /* 0x000fe200078e00ff */
[----:B------:R-:W-:Y:S01]  /*1150*/  LOP3.LUT R5, R6, 0xffffff80, RZ, 0xc0, !PT ;  /* 0xffffff8006057812 */ /* 0x000fe200078ec0ff */
[----:B------:R-:W-:Y:S01]  /*1160*/  IMAD.IADD R11, R4, 0x1, -R11 ;  /* 0x00000001040b7824 */ /* 0x000fe200078e0a0b */
[----:B------:R-:W-:Y:S01]  /*1170*/  SHF.R.S32.HI R8, RZ, 0x1f, R8 ;  /* 0x0000001fff087819 */ /* 0x000fe20000011408 */
[----:B------:R-:W5:Y:S01]  /*1180*/  LDC.64 R16, c[0x0][0x2d8] ;  /* 0x0000b600ff107b82 */ /* 0x000f620000000a00 */
        /* <DEDUP_REMOVED lines=16> */
[----:B----4-:R-:W-:Y:S01]  /*1290*/  USHF.R.S32.HI UR5, URZ, 0x1f, UR4 ;  /* 0x0000001f3f057899 */ /* 0x010fe20008011404 */
[----:B------:R-:W-:Y:S01]  /*12a0*/  IMAD.IADD R4, R7, 0x1, -R4 ;  /* 0x0000000107047824 */ /* 0x000fe200078e0a04 */
[--C-:B------:R-:W-:Y:S01]  /*12b0*/  SHF.R.S32.HI R7, RZ, 0x2, R0.reuse ;  /* 0x00000002ff077819 */ /* 0x100fe20000011400 */
[----:B------:R-:W-:Y:S01]  /*12c0*/  IMAD R11, R8, 0x10, R11 ;  /* 0x00000010080b7824 */ /* 0x000fe200078e020b */
[----:B------:R-:W-:Y:S01]  /*12d0*/  SHF.R.S32.HI R8, RZ, 0x1f, R0 ;  /* 0x0000001fff087819 */ /* 0x000fe20000011400 */
[----:B------:R-:W-:Y:S01]  /*12e0*/  IMAD R13, R13, -0x8, R10 ;  /* 0xfffffff80d0d7824 */ /* 0x000fe200078e020a */
[----:B------:R-:W-:Y:S01]  /*12f0*/  LOP3.LUT R0, R0, 0xfffffffc, RZ, 0xc0, !PT ;  /* 0xfffffffc00007812 */ /* 0x000fe200078ec0ff */
[----:B-----5:R-:W-:Y:S01]  /*1300*/  IMAD R10, R16, UR5, RZ ;  /* 0x00000005100a7c24 */ /* 0x020fe2000f8e02ff */
[----:B------:R-:W-:-:S02]  /*1310*/  IADD3 R2, P0, R9, R2, RZ ;  /* 0x0000000209027210 */ /* 0x000fc40007f1e0ff */
[----:B------:R-:W-:Y:S02]  /*1320*/  CS2R R210, SRZ ;  /* 0x0000000000d27805 */ /* 0x000fe4000001ff00 */
[----:B------:R-:W-:Y:S01]  /*1330*/  LEA.HI R6, R6, R5, RZ, 0x5 ;  /* 0x0000000506067211 */ /* 0x000fe200078f28ff */
[----:B------:R-:W-:Y:S01]  /*1340*/  IMAD.IADD R0, R5, 0x1, -R0 ;  /* 0x0000000105007824 */ /* 0x000fe200078e0a00 */
[----:B------:R-:W-:Y:S02]  /*1350*/  LEA.HI R8, R8, R7, RZ, 0x3 ;  /* 0x0000000708087211 */ /* 0x000fe400078f18ff */
[----:B------:R-:W-:Y:S02]  /*1360*/  CS2R R208, SRZ ;  /* 0x0000000000d07805 */ /* 0x000fe4000001ff00 */
[----:B------:R-:W-:Y:S01]  /*1370*/  LEA.HI.X.SX32 R3, R9, R3, 0x1, P0 ;  /* 0x0000000309037211 */ /* 0x000fe200000f0eff */
[----:B------:R-:W-:Y:S01]  /*1380*/  IMAD R9, R17, UR4, R10 ;  /* 0x0000000411097c24 */ /* 0x000fe2000f8e020a */
[----:B------:R-:W-:Y:S01]  /*1390*/  LOP3.LUT R8, R8, 0xfffffff8, RZ, 0xc0, !PT ;  /* 0xfffffff808087812 */ /* 0x000fe200078ec0ff */
[----:B------:R-:W-:Y:S01]  /*13a0*/  IMAD R0, R0, -0x2, R13 ;  /* 0xfffffffe00007824 */ /* 0x000fe200078e020d */
[----:B------:R-:W-:Y:S01]  /*13b0*/  SHF.R.S32.HI R6, RZ, 0x5, R6 ;  /* 0x00000005ff067819 */ /* 0x000fe20000011406 */
[----:B------:R-:W-:Y:S01]  /*13c0*/  IMAD.WIDE.U32 R2, R16, UR4, R2 ;  /* 0x0000000410027c25 */ /* 0x000fe2000f8e0002 */
[----:B------:R-:W-:Y:S01]  /*13d0*/  ULDC.64 UR4, c[0x0][0x2e0] ;  /* 0x0000b80000047ab9 */ /* 0x000fe20000000a00 */
[----:B------:R-:W-:-:S02]  /*13e0*/  LOP3.LUT R229, R21, 0x1, RZ, 0xfc, !PT ;  /* 0x0000000115e57812 */ /* 0x000fc400078efcff */
[----:B------:R-:W-:Y:S01]  /*13f0*/  CS2R R206, SRZ ;  /* 0x0000000000ce7805 */ /* 0x000fe2000001ff00 */
[----:B------:R-:W-:Y:S01]  /*1400*/  IMAD.IADD R7, R7, 0x1, -R8 ;  /* 0x0000000107077824 */ /* 0x000fe200078e0a08 */
[----:B------:R-:W-:Y:S01]  /*1410*/  CS2R R204, SRZ ;  /* 0x0000000000cc7805 */ /* 0x000fe2000001ff00 */
[----:B------:R-:W-:Y:S01]  /*1420*/  IMAD.IADD R3, R3, 0x1, R9 ;  /* 0x0000000103037824 */ /* 0x000fe200078e0209 */
[----:B------:R-:W-:Y:S01]  /*1430*/  CS2R R202, SRZ ;  /* 0x0000000000ca7805 */ /* 0x000fe2000001ff00 */
[----:B------:R-:W-:Y:S01]  /*1440*/  IMAD R232, R6, 0x10, R7 ;  /* 0x0000001006e87824 */ /* 0x000fe200078e0207 */
        /* <DEDUP_REMOVED lines=74> */
[----:B------:R-:W-:Y:S01]  /*18f0*/  SHF.R.S32.HI R234, RZ, 0x6, R12 ;  /* 0x00000006ffea7819 */ /* 0x000fe2000001140c */
[----:B------:R-:W-:Y:S01]  /*1900*/  ULDC UR60, c[0x0][0x744] ;  /* 0x0001d100003c7ab9 */ /* 0x000fe20000000800 */
[----:B--2---:R-:W-:-:S02]  /*1910*/  SHF.R.S32.HI R5, RZ, 0x1f, R15 ;  /* 0x0000001fff057819 */ /* 0x004fc4000001140f */
[----:B------:R-:W-:Y:S02]  /*1920*/  SEL R231, R15, RZ, !P1 ;  /* 0x000000ff0fe77207 */ /* 0x000fe40004800000 */
[----:B------:R-:W-:-:S05]  /*1930*/  SEL R5, R5, RZ, !P1 ;  /* 0x000000ff05057207 */ /* 0x000fca0004800000 */
[----:B------:R-:W-:Y:S02]  /*1940*/  IMAD R8, R5, UR4, RZ ;  /* 0x0000000405087c24 */ /* 0x000fe4000f8e02ff */
[----:B------:R-:W-:Y:S02]  /*1950*/  IMAD.SHL.U32 R5, R11, 0x8, RZ ;  /* 0x000000080b057824 */ /* 0x000fe400078e00ff */
[C---:B------:R-:W-:Y:S02]  /*1960*/  IMAD R233, R231.reuse, UR5, R8 ;  /* 0x00000005e7e97c24 */ /* 0x040fe4000f8e0208 */
[----:B------:R-:W-:Y:S01]  /*1970*/  IMAD.WIDE.U32 R230, R231, UR4, R2 ;  /* 0x00000004e7e67c25 */ /* 0x000fe2000f8e0002 */
[----:B------:R-:W-:-:S03]  /*1980*/  ULDC.64 UR4, c[0x0][0x2c0] ;  /* 0x0000b00000047ab9 */ /* 0x000fc60000000a00 */
[----:B------:R-:W-:Y:S02]  /*1990*/  IMAD.MOV.U32 R3, RZ, RZ, RZ ;  /* 0x000000ffff037224 */ /* 0x000fe400078e00ff */
[----:B------:R-:W-:Y:S02]  /*19a0*/  IMAD R2, R5, 0x2, R18 ;  /* 0x0000000205027824 */ /* 0x000fe400078e0212 */
[----:B------:R-:W-:Y:S02]  /*19b0*/  IMAD.IADD R233, R231, 0x1, R233 ;  /* 0x00000001e7e97824 */ /* 0x000fe400078e02e9 */
[----:B------:R-:W-:Y:S02]  /*19c0*/  IMAD.U32 R236, RZ, RZ, UR4 ;  /* 0x00000004ffec7e24 */ /* 0x000fe4000f8e00ff */
[----:B------:R-:W-:-:S07]  /*19d0*/  IMAD.U32 R235, RZ, RZ, UR5 ;  /* 0x00000005ffeb7e24 */ /* 0x000fce000f8e00ff */
.L_x_1321:
[----:B------:R-:W-:-:S13]  /*19e0*/  ISETP.NE.AND P0, PT, R229, 0x3, PT ;  /* 0x00000003e500780c */ /* 0x000fda0003f05270 */
[----:B-1----:R-:W-:Y:S05]  /*19f0*/  @!P0 BRA `(.L_x_1311) ;  /* 0x0000000000048947 */ /* 0x002fea0003800000 */
[----:B------:R-:W-:Y:S01]  /*1a00*/  BPT.TRAP 0x1 ;  /* 0x000000040000795c */ /* 0x000fe20000300000 */
.L_x_1311:
[----:B------:R-:W-:Y:S01]  /*1a10*/  IMAD R17, R3, 0x8, R18 ;  /* 0x0000000803117824 */ /* 0x000fe200078e0212 */
[----:B------:R-:W-:-:S04]  /*1a20*/  SHF.L.U32 R8, R228, 0x1f, RZ ;  /* 0x0000001fe4087819 */ /* 0x000fc800000006ff */
[----:B------:R1:W2:Y:S01]  /*1a30*/  SYNCS.PHASECHK.TRANS64.TRYWAIT P1, [R17+URZ+0x31810], R8 ;  /* 0x03181008110075a7 */ /* 0x0002a2000802017f */
[----:B------:R-:W-:Y:S05]  /*1a40*/  @!P0 BRA `(.L_x_1312) ;  /* 0x0000000000048947 */ /* 0x000fea0003800000 */
[----:B------:R-:W-:Y:S01]  /*1a50*/  BPT.TRAP 0x1 ;  /* 0x000000040000795c */ /* 0x000fe20000300000 */
.L_x_1312:
        /* <DEDUP_REMOVED lines=11> */
.L_x_1313:
        /* <DEDUP_REMOVED lines=438> */
.L_x_1315:
[----:B------:R-:W-:-:S04]  /*3670*/  SHF.L.U32 R9, R19, 0x1f, RZ ;  /* 0x0000001f13097819 */ /* 0x000fc800000006ff */
[----:B------:R1:W4:Y:S01]  /*3680*/  SYNCS.PHASECHK.TRANS64.TRYWAIT P1, [R18+URZ+0x31830], R9 ;  /* 0x03183009120075a7 */ /* 0x000322000802017f */
[----:B------:R-:W-:Y:S05]  /*3690*/  @!P0 BRA `(.L_x_1316) ;  /* 0x0000000000048947 */ /* 0x000fea0003800000 */
[----:B------:R-:W-:Y:S01]  /*36a0*/  BPT.TRAP 0x1 ;  /* 0x000000040000795c */ /* 0x000fe20000300000 */
.L_x_1316:
        /* <DEDUP_REMOVED lines=11> */
.L_x_1317:
        /* <DEDUP_REMOVED lines=467> */
[--C-:B--2---:R-:W-:Y:S01]  /*5490*/  FFMA.FTZ R10, R29, UR60, -R14.reuse ;  /* 0x0000003c1d0a7c23 */ /* 0x104fe2000801080e */
[----:B------:R-:W-:Y:S01]  /*54a0*/  FSEL R25, R25, -INF , P6 ;  /* 0xff80000019197808 */ /* 0x000fe20003000000 */
[----:B------:R-:W-:Y:S01]  /*54b0*/  VIADD R24, R18, 0x2c500 ;  /* 0x0002c50012187836 */ /* 0x000fe20000000000 */
[----:B------:R-:W1:Y:S01]  /*54c0*/  LDS R29, [R26+0x2c300] ;  /* 0x02c300001a1d7984 */ /* 0x000e620000000800 */
[C---:B------:R-:W-:Y:S01]  /*54d0*/  ISETP.GT.AND P5, PT, R0.reuse, 0x30, PT ;  /* 0x000000300000780c */ /* 0x040fe20003fa4270 */
[--C-:B------:R-:W-:Y:S01]  /*54e0*/  FFMA.FTZ R8, R7, UR60, -R14.reuse ;  /* 0x0000003c07087c23 */ /* 0x100fe2000801080e */
[----:B------:R-:W-:Y:S01]  /*54f0*/  FSEL R27, R27, -INF , P6 ;  /* 0xff8000001b1b7808 */ /* 0x000fe20003000000 */
[----:B------:R-:W2:Y:S01]  /*5500*/  LDS R26, [R26+0x2c320] ;  /* 0x02c320001a1a7984 */ /* 0x000ea20000000800 */
[----:B------:R-:W-:Y:S01]  /*5510*/  ISETP.GT.AND P6, PT, R0, 0x31, PT ;  /* 0x000000310000780c */ /* 0x000fe20003fc4270 */
[----:B------:R-:W-:Y:S01]  /*5520*/  FFMA.FTZ R9, R25, UR60, -R14 ;  /* 0x0000003c19097c23 */ /* 0x000fe2000801080e */
[----:B------:R-:W-:Y:S01]  /*5530*/  FSEL R13, R36, -INF , P5 ;  /* 0xff800000240d7808 */ /* 0x000fe20002800000 */
[--C-:B---3--:R-:W-:Y:S01]  /*5540*/  FFMA.FTZ R21, R21, UR60, -R20.reuse ;  /* 0x0000003c15157c23 */ /* 0x108fe20008010814 */
        /* <DEDUP_REMOVED lines=15> */
[----:B------:R-:W3:Y:S01]  /*5640*/  MUFU.EX2 R8, R8 ;  /* 0x0000000800087308 */ /* 0x000ee20000000800 */
        /* <DEDUP_REMOVED lines=22> */
[--C-:B-1----:R-:W-:Y:S01]  /*57b0*/  FADD.FTZ R35, R44, -R29.reuse ;  /* 0x8000001d2c237221 */ /* 0x102fe20000010000 */
[--C-:B------:R-:W-:Y:S01]  /*57c0*/  FADD.FTZ R30, R45, -R29.reuse ;  /* 0x8000001d2d1e7221 */ /* 0x100fe20000010000 */
[--C-:B--2---:R-:W-:Y:S01]  /*57d0*/  FADD.FTZ R47, R47, -R26.reuse ;  /* 0x8000001a2f2f7221 */ /* 0x104fe20000010000 */
        /* <DEDUP_REMOVED lines=9> */
[----:B------:R-:W1:Y:S01]  /*5870*/  MUFU.EX2 R22, R22 ;  /* 0x0000001600167308 */ /* 0x000e620000000800 */
[----:B---3--:R-:W-:Y:S01]  /*5880*/  FMUL.FTZ R35, R8, R35 ;  /* 0x0000002308237220 */ /* 0x008fe20000410000 */
[----:B------:R-:W-:Y:S01]  /*5890*/  FADD.FTZ R29, R221, -R29 ;  /* 0x8000001ddd1d7221 */ /* 0x000fe20000010000 */
[C---:B----4-:R-:W-:Y:S01]  /*58a0*/  FMUL.FTZ R30, R9.reuse, R30 ;  /* 0x0000001e091e7220 */ /* 0x050fe20000410000 */
[----:B------:R-:W-:Y:S01]  /*58b0*/  F2FP.F16.F32.PACK_AB R8, R9, R8 ;  /* 0x000000080908723e */ /* 0x000fe200000000ff */
[----:B------:R-:W-:-:S02]  /*58c0*/  VIADD R39, R20, 0x80 ;  /* 0x0000008014277836 */ /* 0x000fc40000000000 */
[--C-:B------:R-:W-:Y:S01]  /*58d0*/  FADD.FTZ R46, R46, -R26.reuse ;  /* 0x8000001a2e2e7221 */ /* 0x100fe20000010000 */
[----:B------:R-:W-:Y:S01]  /*58e0*/  VIADD R40, R20, 0x180 ;  /* 0x0000018014287836 */ /* 0x000fe20000000000 */
[----:B------:R-:W2:Y:S01]  /*58f0*/  MUFU.EX2 R7, R7 ;  /* 0x0000000700077308 */ /* 0x000ea20000000800 */
[----:B------:R-:W-:Y:S01]  /*5900*/  IMAD R216, R4, 0x2000, R5 ;  /* 0x0000200004d87824 */ /* 0x000fe200078e0205 */
[----:B------:R-:W-:Y:S01]  /*5910*/  R2UR UR4, R39 ;  /* 0x00000000270472ca */ /* 0x000fe200000e0000 */
[----:B------:R-:W-:Y:S01]  /*5920*/  VIADD R39, R20, 0x100 ;  /* 0x0000010014277836 */ /* 0x000fe20000000000 */
[----:B------:R-:W-:Y:S01]  /*5930*/  R2UR UR6, R40 ;  /* 0x00000000280672ca */ /* 0x000fe200000e0000 */
[--C-:B------:R-:W-:Y:S01]  /*5940*/  FADD.FTZ R51, R51, -R26.reuse ;  /* 0x8000001a33337221 */ /* 0x100fe20000010000 */
[--C-:B------:R-:W-:Y:S01]  /*5950*/  FADD.FTZ R41, R54, -R26.reuse ;  /* 0x8000001a36297221 */ /* 0x100fe20000010000 */
[--C-:B------:R-:W-:Y:S01]  /*5960*/  FADD.FTZ R40, R55, -R26.reuse ;  /* 0x8000001a37287221 */ /* 0x100fe20000010000 */
[----:B------:R-:W3:Y:S01]  /*5970*/  MUFU.EX2 R10, R10 ;  /* 0x0000000a000a7308 */ /* 0x000ee20000000800 */
[C---:B-1----:R-:W-:Y:S01]  /*5980*/  F2FP.F16.F32.PACK_AB R9, R22.reuse, R21 ;  /* 0x000000151609723e */ /* 0x042fe200000000ff */
[----:B------:R-:W-:Y:S01]  /*5990*/  BAR.SYNC.DEFER_BLOCKING 0x9, 0x100 ;  /* 0x0244000000007b1d */ /* 0x000fe20000010000 */
[----:B------:R-:W-:Y:S01]  /*59a0*/  FMUL.FTZ R42, R22, R47 ;  /* 0x0000002f162a7220 */ /* 0x000fe20000410000 */
[----:B------:R-:W-:Y:S01]  /*59b0*/  R2UR UR5, R39 ;  /* 0x00000000270572ca */ /* 0x000fe200000e0000 */
[--C-:B------:R-:W-:Y:S01]  /*59c0*/  FADD.FTZ R39, R218, -R26.reuse ;  /* 0x8000001ada277221 */ /* 0x100fe20000010000 */
[--C-:B------:R-:W-:Y:S01]  /*59d0*/  FADD.FTZ R219, R219, -R26.reuse ;  /* 0x8000001adbdb7221 */ /* 0x100fe20000010000 */
[----:B------:R-:W-:Y:S01]  /*59e0*/  FADD.FTZ R222, R222, -R26 ;  /* 0x8000001adede7221 */ /* 0x000fe20000010000 */
[----:B------:R-:W1:Y:S01]  /*59f0*/  MUFU.EX2 R23, R23 ;  /* 0x0000001700177308 */ /* 0x000e620000000800 */
[----:B--2---:R-:W-:Y:S01]  /*5a00*/  FMUL.FTZ R48, R7, R48 ;  /* 0x0000003007307220 */ /* 0x004fe20000410000 */
[----:B------:R-:W-:Y:S01]  /*5a10*/  SHF.R.U32.HI R217, RZ, 0x4, R216 ;  /* 0x00000004ffd97819 */ /* 0x000fe200000116d8 */
[----:B------:R-:W-:Y:S01]  /*5a20*/  FADD.FTZ R26, R223, -R26 ;  /* 0x8000001adf1a7221 */ /* 0x000fe20000010000 */
[----:B------:R-:W-:Y:S01]  /*5a30*/  FMUL.FTZ R21, R21, R46 ;  /* 0x0000002e15157220 */ /* 0x000fe20000410000 */
[----:B------:R-:W-:Y:S01]  /*5a40*/  F2FP.F16.F32.PACK_AB R30, R30, R35 ;  /* 0x000000231e1e723e */ /* 0x000fe200000000ff */
[----:B------:R-:W-:Y:S01]  /*5a50*/  VIADD R5, R20, 0x200 ;  /* 0x0000020014057836 */ /* 0x000fe20000000000 */
[----:B------:R-:W-:Y:S01]  /*5a60*/  LOP3.LUT R217, R217, 0x3fff, RZ, 0xc0, !PT ;  /* 0x00003fffd9d97812 */ /* 0x000fe200078ec0ff */
[----:B------:R-:W2:Y:S01]  /*5a70*/  MUFU.EX2 R6, R6 ;  /* 0x0000000600067308 */ /* 0x000ea20000000800 */
[C---:B---3--:R-:W-:Y:S01]  /*5a80*/  FMUL.FTZ R49, R10.reuse, R49 ;  /* 0x000000310a317220 */ /* 0x048fe20000410000 */
[----:B------:R-:W-:Y:S01]  /*5a90*/  F2FP.F16.F32.PACK_AB R22, R10, R7 ;  /* 0x000000070a16723e */ /* 0x000fe200000000ff */
[----:B------:R-:W-:Y:S01]  /*5aa0*/  UMOV UR14, UR4 ;  /* 0x00000004000e7c82 */ /* 0x000fe20008000000 */
[----:B------:R-:W-:Y:S01]  /*5ab0*/  R2UR UR56, R217 ;  /* 0x00000000d93872ca */ /* 0x000fe200000e0000 */
[----:B------:R-:W-:Y:S01]  /*5ac0*/  UMOV UR10, UR5 ;  /* 0x00000005000a7c82 */ /* 0x000fe20008000000 */
[----:B------:R-:W-:Y:S01]  /*5ad0*/  F2FP.F16.F32.PACK_AB R48, R49, R48 ;  /* 0x000000303130723e */ /* 0x000fe200000000ff */
[----:B------:R-:W-:Y:S01]  /*5ae0*/  UMOV UR18, UR6 ;  /* 0x0000000600127c82 */ /* 0x000fe20008000000 */
[----:B------:R-:W3:Y:S01]  /*5af0*/  MUFU.EX2 R12, R12 ;  /* 0x0000000c000c7308 */ /* 0x000ee20000000800 */
[----:B-1----:R-:W-:Y:S01]  /*5b00*/  FMUL.FTZ R50, R23, R50 ;  /* 0x0000003217327220 */ /* 0x002fe20000410000 */
[----:B------:R-:W-:Y:S01]  /*5b10*/  STSM.16.M88.2 [R2+0x2c500], R8 ;  /* 0x02c5000802007844 */ /* 0x000fe20000000100 */
[----:B------:R-:W-:-:S02]  /*5b20*/  R2UR UR58, R20 ;  /* 0x00000000143a72ca */ /* 0x000fc400000e0000 */
[----:B------:R-:W-:Y:S01]  /*5b30*/  R2UR UR7, R5 ;  /* 0x00000000050772ca */ /* 0x000fe200000e0000 */
[----:B------:R-:W-:Y:S02]  /*5b40*/  VIADD R5, R217, 0x80 ;  /* 0x00000080d9057836 */ /* 0x000fe40000000000 */
[----:B------:R-:W1:Y:S01]  /*5b50*/  MUFU.EX2 R28, R28 ;  /* 0x0000001c001c7308 */ /* 0x000e620000000800 */
[----:B--2---:R-:W-:Y:S01]  /*5b60*/  FMUL.FTZ R10, R6, R31 ;  /* 0x0000001f060a7220 */ /* 0x004fe20000410000 */
[----:B------:R-:W-:Y:S01]  /*5b70*/  F2FP.F16.F32.PACK_AB R31, R42, R21 ;  /* 0x000000152a1f723e */ /* 0x000fe200000000ff */
[----:B------:R-:W-:Y:S01]  /*5b80*/  UMOV UR12, UR56 ;  /* 0x00000038000c7c82 */ /* 0x000fe20008000000 */
[----:B------:R-:W-:Y:S01]  /*5b90*/  UMOV UR8, UR56 ;  /* 0x0000003800087c82 */ /* 0x000fe20008000000 */
[----:B------:R-:W-:Y:S01]  /*5ba0*/  UMOV UR16, UR56 ;  /* 0x0000003800107c82 */ /* 0x000fe20008000000 */
[----:B------:R-:W-:Y:S01]  /*5bb0*/  R2UR UR48, R5 ;  /* 0x00000000053072ca */ /* 0x000fe200000e0000 */
[----:B------:R-:W-:Y:S01]  /*5bc0*/  VIADD R5, R20, 0x90 ;  /* 0x0000009014057836 */ /* 0x000fe20000000000 */
[----:B------:R-:W2:Y:S01]  /*5bd0*/  MUFU.EX2 R11, R11 ;  /* 0x0000000b000b7308 */ /* 0x000ea20000000800 */
[----:B---3--:R-:W-:-:S03]  /*5be0*/  FMUL.FTZ R33, R12, R33 ;  /* 0x000000210c217220 */ /* 0x008fc60000410000 */
[----:B------:R-:W-:Y:S01]  /*5bf0*/  R2UR UR4, R5 ;  /* 0x00000000050472ca */ /* 0x000fe200000e0000 */
[----:B------:R-:W-:-:S03]  /*5c00*/  VIADD R5, R20, 0x190 ;  /* 0x0000019014057836 */ /* 0x000fc60000000000 */
[----:B------:R-:W3:Y:S01]  /*5c10*/  MUFU.EX2 R13, R13 ;  /* 0x0000000d000d7308 */ /* 0x000ee20000000800 */
[C---:B-1----:R-:W-:Y:S01]  /*5c20*/  F2FP.F16.F32.PACK_AB R23, R28.reuse, R23 ;  /* 0x000000171c17723e */ /* 0x042fe200000000ff */
[----:B------:R-:W-:Y:S01]  /*5c30*/  FMUL.FTZ R51, R28, R51 ;  /* 0x000000331c337220 */ /* 0x000fe20000410000 */
[----:B------:R-:W-:Y:S01]  /*5c40*/  R2UR UR54, R5 ;  /* 0x00000000053672ca */ /* 0x000fe200000e0000 */
[----:B------:R-:W-:Y:S01]  /*5c50*/  VIADD R5, R20, 0x210 ;  /* 0x0000021014057836 */ /* 0x000fe20000000000 */
[----:B------:R-:W-:Y:S01]  /*5c60*/  UMOV UR52, UR48 ;  /* 0x0000003000347c82 */ /* 0x000fe20008000000 */
[----:B------:R1:W-:Y:S01]  /*5c70*/  STSM.16.M88.2 [R2+0x2cd00], R22 ;  /* 0x02cd001602007844 */ /* 0x0003e20000000100 */
[----:B------:R-:W-:Y:S01]  /*5c80*/  F2FP.F16.F32.PACK_AB R49, R51, R50 ;  /* 0x000000323331723e */ /* 0x000fe200000000ff */
[----:B------:R-:W4:Y:S01]  /*5c90*/  MUFU.EX2 R14, R14 ;  /* 0x0000000e000e7308 */ /* 0x000f220000000800 */
[C---:B--2---:R-:W-:Y:S01]  /*5ca0*/  F2FP.F16.F32.PACK_AB R6, R11.reuse, R6 ;  /* 0x000000060b06723e */ /* 0x044fe200000000ff */
[----:B------:R-:W-:Y:S01]  /*5cb0*/  FMUL.FTZ R43, R11, R32 ;  /* 0x000000200b2b7220 */ /* 0x000fe20000410000 */
[----:B------:R-:W-:Y:S01]  /*5cc0*/  R2UR UR46, R5 ;  /* 0x00000000052e72ca */ /* 0x000fe200000e0000 */
[----:B------:R-:W-:Y:S01]  /*5cd0*/  UMOV UR44, UR48 ;  /* 0x00000030002c7c82 */ /* 0x000fe20008000000 */
[----:B------:R-:W-:-:S02]  /*5ce0*/  VIADD R5, R217, 0x100 ;  /* 0x00000100d9057836 */ /* 0x000fc40000000000 */
[----:B------:R-:W-:Y:S01]  /*5cf0*/  F2FP.F16.F32.PACK_AB R10, R43, R10 ;  /* 0x0000000a2b0a723e */ /* 0x000fe200000000ff */
[----:B------:R-:W2:Y:S01]  /*5d00*/  MUFU.EX2 R36, R36 ;  /* 0x0000002400247308 */ /* 0x000ea20000000800 */
[C---:B---3--:R-:W-:Y:S01]  /*5d10*/  FMUL.FTZ R34, R13.reuse, R34 ;  /* 0x000000220d227220 */ /* 0x048fe20000410000 */
[----:B------:R-:W-:Y:S02]  /*5d20*/  F2FP.F16.F32.PACK_AB R12, R13, R12 ;  /* 0x0000000c0d0c723e */ /* 0x000fe400000000ff */
[----:B------:R-:W-:Y:S01]  /*5d30*/  R2UR UR28, R5 ;  /* 0x00000000051c72ca */ /* 0x000fe200000e0000 */
[----:B------:R-:W-:Y:S01]  /*5d40*/  VIADD R5, R20, 0xa0 ;  /* 0x000000a014057836 */ /* 0x000fe20000000000 */
[----:B------:R-:W-:Y:S02]  /*5d50*/  F2FP.F16.F32.PACK_AB R34, R34, R33 ;  /* 0x000000212222723e */ /* 0x000fe400000000ff */
[----:B------:R-:W3:Y:S01]  /*5d60*/  MUFU.EX2 R37, R37 ;  /* 0x0000002500257308 */ /* 0x000ee20000000800 */
[----:B----4-:R-:W-:Y:S01]  /*5d70*/  FMUL.FTZ R29, R14, R29 ;  /* 0x0000001d0e1d7220 */ /* 0x010fe20000410000 */
[----:B------:R-:W-:Y:S01]  /*5d80*/  R2UR UR42, R5 ;  /* 0x00000000052a72ca */ /* 0x000fe200000e0000 */
[----:B------:R-:W-:Y:S01]  /*5d90*/  VIADD R5, R20, 0x1a0 ;  /* 0x000001a014057836 */ /* 0x000fe20000000000 */
[----:B-1----:R-:W-:-:S04]  /*5da0*/  MOV R23, UR31 ;  /* 0x0000001f00177c02 */ /* 0x002fc80008000f00 */
[----:B------:R-:W1:Y:S01]  /*5db0*/  MUFU.EX2 R15, R15 ;  /* 0x0000000f000f7308 */ /* 0x000e620000000800 */
[----:B--2---:R-:W-:Y:S01]  /*5dc0*/  FMUL.FTZ R41, R36, R41 ;  /* 0x0000002924297220 */ /* 0x004fe20000410000 */
[----:B------:R-:W-:Y:S01]  /*5dd0*/  R2UR UR34, R5 ;  /* 0x00000000052272ca */ /* 0x000fe200000e0000 */
[----:B------:R-:W-:Y:S01]  /*5de0*/  VIADD R5, R20, 0x220 ;  /* 0x0000022014057836 */ /* 0x000fe20000000000 */
[----:B------:R-:W-:Y:S01]  /*5df0*/  UMOV UR40, UR28 ;  /* 0x0000001c00287c82 */ /* 0x000fe20008000000 */
[----:B------:R-:W-:Y:S01]  /*5e00*/  UMOV UR36, UR28 ;  /* 0x0000001c00247c82 */ /* 0x000fe20008000000 */
[----:B------:R-:W-:Y:S01]  /*5e10*/  UMOV UR32, UR28 ;  /* 0x0000001c00207c82 */ /* 0x000fe20008000000 */
[----:B------:R-:W-:Y:S01]  /*5e20*/  UMOV UR24, UR28 ;  /* 0x0000001c00187c82 */ /* 0x000fe20008000000 */
[----:B------:R-:W2:Y:S01]  /*5e30*/  MUFU.EX2 R38, R38 ;  /* 0x0000002600267308 */ /* 0x000ea20000000800 */
[C---:B---3--:R-:W-:Y:S01]  /*5e40*/  F2FP.F16.F32.PACK_AB R7, R37.reuse, R36 ;  /* 0x000000242507723e */ /* 0x048fe200000000ff */
[----:B------:R-:W-:Y:S01]  /*5e50*/  FMUL.FTZ R40, R37, R40 ;  /* 0x0000002825287220 */ /* 0x000fe20000410000 */
[----:B------:R-:W-:Y:S01]  /*5e60*/  R2UR UR26, R5 ;  /* 0x00000000051a72ca */ /* 0x000fe200000e0000 */
[----:B------:R-:W-:-:S02]  /*5e70*/  IMAD R5, R4, 0x2800, R18 ;  /* 0x0000280004057824 */ /* 0x000fc400078e0212 */
[----:B------:R3:W-:Y:S01]  /*5e80*/  STSM.16.M88.2 [R2+0x2d500], R6 ;  /* 0x02d5000602007844 */ /* 0x0007e20000000100 */
[----:B------:R-:W-:Y:S01]  /*5e90*/  F2FP.F16.F32.PACK_AB R11, R40, R41 ;  /* 0x00000029280b723e */ /* 0x000fe200000000ff */
[----:B------:R-:W4:Y:S01]  /*5ea0*/  MUFU.EX2 R27, R27 ;  /* 0x0000001b001b7308 */ /* 0x000f220000000800 */
[----:B-1----:R-:W-:Y:S01]  /*5eb0*/  FMUL.FTZ R220, R15, R220 ;  /* 0x000000dc0fdc7220 */ /* 0x002fe20000410000 */
[----:B------:R-:W-:Y:S02]  /*5ec0*/  F2FP.F16.F32.PACK_AB R14, R14, R15 ;  /* 0x0000000f0e0e723e */ /* 0x000fe400000000ff */
[----:B------:R-:W-:-:S04]  /*5ed0*/  SHF.R.U32.HI R5, RZ, 0x4, R5 ;  /* 0x00000004ff057819 */ /* 0x000fc80000011605 */
[----:B------:R-:W1:Y:S01]  /*5ee0*/  MUFU.EX2 R25, R25 ;  /* 0x0000001900197308 */ /* 0x000e620000000800 */
[----:B--2---:R-:W-:Y:S01]  /*5ef0*/  FMUL.FTZ R39, R38, R39 ;  /* 0x0000002726277220 */ /* 0x004fe20000410000 */
[----:B---3--:R-:W-:Y:S01]  /*5f00*/  VIADD R6, R20, 0x10 ;  /* 0x0000001014067836 */ /* 0x008fe20000000000 */
[----:B------:R-:W-:-:S04]  /*5f10*/  LOP3.LUT R5, R5, 0x3fff, RZ, 0xc0, !PT ;  /* 0x00003fff05057812 */ /* 0x000fc800078ec0ff */
[----:B------:R-:W-:Y:S01]  /*5f20*/  R2UR UR50, R6 ;  /* 0x00000000063272ca */ /* 0x000fe200000e0000 */
[----:B------:R-:W2:Y:S01]  /*5f30*/  MUFU.EX2 R24, R24 ;  /* 0x0000001800187308 */ /* 0x000ea20000000800 */
[C---:B----4-:R-:W-:Y:S01]  /*5f40*/  F2FP.F16.F32.PACK_AB R13, R27.reuse, R38 ;  /* 0x000000261b0d723e */ /* 0x050fe200000000ff */
[----:B------:R-:W-:Y:S01]  /*5f50*/  FMUL.FTZ R8, R27, R219 ;  /* 0x000000db1b087220 */ /* 0x000fe20000410000 */
[----:B------:R-:W-:-:S03]  /*5f60*/  VIADD R6, R20, 0x110 ;  /* 0x0000011014067836 */ /* 0x000fc60000000000 */
[----:B------:R-:W-:Y:S01]  /*5f70*/  STSM.16.M88.2 [R2+0x2dd00], R12 ;  /* 0x02dd000c02007844 */ /* 0x000fe20000000100 */
[----:B------:R-:W-:Y:S01]  /*5f80*/  F2FP.F16.F32.PACK_AB R35, R8, R39 ;  /* 0x000000270823723e */ /* 0x000fe200000000ff */
[----:B-1----:R-:W-:Y:S01]  /*5f90*/  FMUL.FTZ R222, R25, R222 ;  /* 0x000000de19de7220 */ /* 0x002fe20000410000 */
[----:B------:R-:W-:Y:S02]  /*5fa0*/  F2FP.F16.F32.PACK_AB R8, R29, R220 ;  /* 0x000000dc1d08723e */ /* 0x000fe400000000ff */
[----:B------:R-:W-:Y:S01]  /*5fb0*/  R2UR UR5, R6 ;  /* 0x00000000060572ca */ /* 0x000fe200000e0000 */
[----:B------:R-:W-:Y:S01]  /*5fc0*/  VIADD R6, R20, 0x20 ;  /* 0x0000002014067836 */ /* 0x000fe20000000000 */
[C---:B--2---:R-:W-:Y:S01]  /*5fd0*/  F2FP.F16.F32.PACK_AB R15, R24.reuse, R25 ;  /* 0x00000019180f723e */ /* 0x044fe200000000ff */
[----:B------:R-:W-:-:S03]  /*5fe0*/  FMUL.FTZ R9, R24, R26 ;  /* 0x0000001a18097220 */ /* 0x000fc60000410000 */
[----:B------:R-:W-:Y:S01]  /*5ff0*/  R2UR UR30, R6 ;  /* 0x00000000061e72ca */ /* 0x000fe200000e0000 */
[----:B------:R-:W-:Y:S01]  /*6000*/  VIADD R6, R20, 0x120 ;  /* 0x0000012014067836 */ /* 0x000fe20000000000 */
[----:B------:R-:W-:Y:S01]  /*6010*/  STSM.16.M88.2 [R2+0x2e500], R14 ;  /* 0x02e5000e02007844 */ /* 0x000fe20000000100 */
[----:B------:R-:W-:-:S03]  /*6020*/  F2FP.F16.F32.PACK_AB R9, R9, R222 ;  /* 0x000000de0909723e */ /* 0x000fc600000000ff */
[----:B------:R-:W-:Y:S01]  /*6030*/  R2UR UR38, R6 ;  /* 0x00000000062672ca */ /* 0x000fe200000e0000 */
[----:B------:R1:W-:Y:S06]  /*6040*/  MEMBAR.ALL.CTA ;  /* 0x0000000000007992 */ /* 0x0003ec0000008000 */
[----:B-1----:R-:W1:Y:S01]  /*6050*/  FENCE.VIEW.ASYNC.S ;  /* 0x00000000000073c6 */ /* 0x002e620000000000 */
[----:B------:R-:W-:-:S05]  /*6060*/  VIADD R6, R18, 0x2ed00 ;  /* 0x0002ed0012067836 */ /* 0x000fca0000000000 */
[----:B------:R-:W-:Y:S02]  /*6070*/  SHF.R.U32.HI R6, RZ, 0x4, R6 ;  /* 0x00000004ff067819 */ /* 0x000fe40000011606 */
[----:B------:R-:W-:Y:S02]  /*6080*/  MOV R7, UR30 ;  /* 0x0000001e00077c02 */ /* 0x000fe40008000f00 */
[----:B------:R-:W-:-:S04]  /*6090*/  LOP3.LUT R22, R6, 0x3fff, RZ, 0xc0, !PT ;  /* 0x00003fff06167812 */ /* 0x000fc800078ec0ff */
[----:B------:R-:W-:Y:S01]  /*60a0*/  LOP3.LUT R6, R22, 0x400000, RZ, 0xfc, !PT ;  /* 0x0040000016067812 */ /* 0x000fe200078efcff */
        /* <DEDUP_REMOVED lines=11> */
[----:B--2---:R-:W-:Y:S01]  /*6160*/  VIADD R8, R217, 0x180 ;  /* 0x00000180d9087836 */ /* 0x004fe20000000000 */
[----:B------:R-:W-:Y:S01]  /*6170*/  UMOV UR12, UR14 ;  /* 0x0000000e000c7c82 */ /* 0x000fe20008000000 */
[----:B------:R-:W-:Y:S01]  /*6180*/  VIADD R9, R20, 0x30 ;  /* 0x0000003014097836 */ /* 0x000fe20000000000 */
        /* <DEDUP_REMOVED lines=97> */
[----:B------:R-:W-:-:S06]  /*67a0*/  WARPGROUP.ARRIVE ;  /* 0x00000000000079c5 */ /* 0x000fcc0000000000 */
        /* <DEDUP_REMOVED lines=269> */
.L_x_1319:
        /* <DEDUP_REMOVED lines=112> */
.L_x_1320:
        /* <DEDUP_REMOVED lines=94> */
.L_x_1308:
[----:B------:R-:W-:Y:S05]  /*8560*/  @P0 BRA `(.L_x_1304) ;  /* 0x0000002800400947 */ /* 0x000fea0003800000 */
[----:B------:R-:W2:Y:S01]  /*8570*/  LDL.LU R224, [R1] ;  /* 0x0000000001e07983 */ /* 0x000ea20000300800 */
[----:B------:R-:W3:Y:S01]  /*8580*/  LDC.64 R2, c[0x0][0x878] ;  /* 0x00021e00ff027b82 */ /* 0x000ee20000000a00 */
[----:B------:R-:W-:Y:S01]  /*8590*/  ULDC.64 UR4, c[0x0][0x208] ;  /* 0x0000820000047ab9 */ /* 0x000fe20000000a00 */
[----:B------:R-:W4:Y:S06]  /*85a0*/  S2R R22, SR_TID.X ;  /* 0x0000000000167919 */ /* 0x000f2c0000002100 */
[----:B------:R-:W5:Y:S01]  /*85b0*/  LDC R0, c[0x0][0x850] ;  /* 0x00021400ff007b82 */ /* 0x000f620000000800 */
[----:B------:R-:W5:Y:S01]  /*85c0*/  S2R R7, SR_CTAID.Y ;  /* 0x0000000000077919 */ /* 0x000f620000002600 */
[----:B------:R-:W5:Y:S06]  /*85d0*/  S2R R8, SR_CTAID.X ;  /* 0x0000000000087919 */ /* 0x000f6c0000002500 */
[----:B------:R-:W5:Y:S01]  /*85e0*/  LDC.64 R10, c[0x0][0x818] ;  /* 0x00020600ff0a7b82 */ /* 0x000f620000000a00 */
[----:B---3--:R-:W-:-:S07]  /*85f0*/  ISETP.NE.U32.AND P0, PT, R2, RZ, PT ;  /* 0x000000ff0200720c */ /* 0x008fce0003f05070 */
[----:B------:R-:W3:Y:S01]  /*8600*/  LDC.64 R14, c[0x0][0x840] ;  /* 0x00021000ff0e7b82 */ /* 0x000ee20000000a00 */
[----:B------:R-:W-:-:S07]  /*8610*/  ISETP.NE.AND.EX P0, PT, R3, RZ, PT, P0 ;  /* 0x000000ff0300720c */ /* 0x000fce0003f05300 */
[----:B------:R-:W3:Y:S08]  /*8620*/  LDC.64 R12, c[0x0][0x820] ;  /* 0x00020800ff0c7b82 */ /* 0x000ef00000000a00 */
[----:B------:R-:W2:Y:S08]  /*8630*/  @P0 LDC.64 R2, c[0x0][0x878] ;  /* 0x00021e00ff020b82 */ /* 0x000eb00000000a00 */
[----:B-1----:R-:W1:Y:S08]  /*8640*/  LDC.64 R16, c[0x0][0x848] ;  /* 0x00021200ff107b82 */ /* 0x002e700000000a00 */
[----:B------:R-:W1:Y:S08]  /*8650*/  LDC.64 R18, c[0x0][0x800] ;  /* 0x00020000ff127b82 */ /* 0x000e700000000a00 */
[----:B------:R-:W1:Y:S01]  /*8660*/  LDC.64 R20, c[0x0][0x828] ;  /* 0x00020a00ff147b82 */ /* 0x000e620000000a00 */
[----:B--2---:R-:W-:-:S06]  /*8670*/  @P0 IMAD.WIDE R2, R224, 0x4, R2 ;  /* 0x00000004e0020825 */ /* 0x004fcc00078e0202 */
[----:B------:R2:W3:Y:S01]  /*8680*/  @P0 LDG.E R2, desc[UR4][R2.64] ;  /* 0x0000000402020981 */ /* 0x0004e2000c1e1900 */
[----:B----4-:R-:W-:Y:S01]  /*8690*/  VIADD R23, R22, 0xffffff80 ;  /* 0xffffff8016177836 */ /* 0x010fe20000000000 */
[----:B------:R-:W4:Y:S08]  /*86a0*/  S2UR UR5, SR_CgaCtaId ;  /* 0x00000000000579c3 */ /* 0x000f300000008800 */
[----:B------:R-:W-:Y:S01]  /*86b0*/  BAR.SYNC.DEFER_BLOCKING 0x1, 0x100 ;  /* 0x0044000000007b1d */ /* 0x000fe20000010000 */
[----:B-----5:R-:W-:-:S02]  /*86c0*/  ISETP.NE.AND P1, PT, R0, 0x1, PT ;  /* 0x000000010000780c */ /* 0x020fc40003f25270 */
[----:B------:R-:W-:-:S03]  /*86d0*/  SHF.R.S32.HI R0, RZ, 0x1f, R23 ;  /* 0x0000001fff007819 */ /* 0x000fc60000011417 */
[----:B------:R-:W-:Y:S01]  /*86e0*/  UMOV UR4, 0x400 ;  /* 0x0000040000047882 */ /* 0x000fe20000000000 */
[----:B------:R-:W-:Y:S01]  /*86f0*/  LEA.HI R6, R0, R23, RZ, 0x7 ;  /* 0x0000001700067211 */ /* 0x000fe200078f38ff */
[----:B------:R-:W-:Y:S03]  /*8700*/  BSSY B1, `(.L_x_1322) ;  /* 0x0000054000017945 */ /* 0x000fe60003800000 */
[----:B------:R-:W-:Y:S02]  /*8710*/  LOP3.LUT R0, R6, 0x3fffff80, RZ, 0xc0, !PT ;  /* 0x3fffff8006007812 */ /* 0x000fe400078ec0ff */
[----:B--2---:R-:W-:Y:S01]  /*8720*/  SHF.R.S32.HI R3, RZ, 0x7, R6 ;  /* 0x00000007ff037819 */ /* 0x004fe20000011406 */
[----:B------:R-:W2:Y:S02]  /*8730*/  @P1 LDC R4, c[0x0][0x854] ;  /* 0x00021500ff041b82 */ /* 0x000ea40000000800 */
[----:B------:R-:W-:-:S04]  /*8740*/  IMAD.IADD R0, R23, 0x1, -R0 ;  /* 0x0000000117007824 */ /* 0x000fc800078e0a00 */
[----:B------:R-:W-:Y:S02]  /*8750*/  IMAD R0, R3, 0xa00, R0 ;  /* 0x00000a0003007824 */ /* 0x000fe400078e0200 */
[----:B------:R-:W5:Y:S01]  /*8760*/  @P1 LDC R5, c[0x0][0x858] ;  /* 0x00021600ff051b82 */ /* 0x000f620000000800 */
[----:B----4-:R-:W-:Y:S01]  /*8770*/  ULEA UR4, UR5, UR4, 0x18 ;  /* 0x0000000405047291 */ /* 0x010fe2000f8ec03f */
[----:B------:R-:W-:-:S05]  /*8780*/  IMAD.SHL.U32 R3, R0, 0x4, RZ ;  /* 0x0000000400037824 */ /* 0x000fca00078e00ff */
[----:B------:R-:W-:-:S05]  /*8790*/  LEA R6, R3, UR4, 0x2 ;  /* 0x0000000403067c11 */ /* 0x000fca000f8e10ff */
[----:B------:R4:W-:Y:S01]  /*87a0*/  STS.128 [R6], R56 ;  /* 0x0000003806007388 */ /* 0x0009e20000000c00 */
[----:B--2---:R-:W-:-:S03]  /*87b0*/  @P1 IMAD.HI.U32 R0, R7, R4, RZ ;  /* 0x0000000407001227 */ /* 0x004fc600078e00ff */
[----:B------:R4:W-:Y:S04]  /*87c0*/  STS.128 [R6+0x800], R60 ;  /* 0x0008003c06007388 */ /* 0x0009e80000000c00 */
[----:B------:R4:W-:Y:S01]  /*87d0*/  STS.128 [R6+0x1000], R96 ;  /* 0x0010006006007388 */ /* 0x0009e20000000c00 */
[----:B-----5:R-:W-:Y:S01]  /*87e0*/  @P1 SHF.R.U32.HI R7, RZ, R5, R0 ;  /* 0x00000005ff071219 */ /* 0x020fe20000011600 */
        /* <DEDUP_REMOVED lines=21> */
[----:B--2---:R-:W2:Y:S01]  /*8940*/  FENCE.VIEW.ASYNC.S ;  /* 0x00000000000073c6 */ /* 0x004ea20000000000 */
[----:B---3--:R-:W-:-:S04]  /*8950*/  @P0 IMAD R2, R224, 0x50, R2 ;  /* 0x00000050e0020824 */ /* 0x008fc800078e0202 */
[----:B------:R-:W-:-:S05]  /*8960*/  @P0 IMAD.HI R2, R2, 0x66666667, RZ ;  /* 0x6666666702020827 */ /* 0x000fca00078e02ff */
[----:B------:R-:W-:-:S04]  /*8970*/  @P0 SHF.R.U32.HI R3, RZ, 0x1f, R2 ;  /* 0x0000001fff030819 */ /* 0x000fc80000011602 */
[----:B------:R-:W-:-:S05]  /*8980*/  @P0 LEA.HI.SX32 R3, R2, R3, 0x1b ;  /* 0x0000000302030211 */ /* 0x000fca00078fdaff */
[----:B------:R-:W-:-:S05]  /*8990*/  @P0 IMAD R2, R3, 0x5000, RZ ;  /* 0x0000500003020824 */ /* 0x000fca00078e02ff */
[----:B------:R-:W-:Y:S02]  /*89a0*/  @P0 SHF.R.S32.HI R3, RZ, 0x1f, R2 ;  /* 0x0000001fff030819 */ /* 0x000fe40000011402 */
[----:B------:R-:W-:Y:S01]  /*89b0*/  @!P0 CS2R R2, SRZ ;  /* 0x0000000000028805 */ /* 0x000fe2000001ff00 */
[----:B--2---:R-:W-:Y:S05]  /*89c0*/  BAR.SYNC.DEFER_BLOCKING 0x1, 0x100 ;  /* 0x0044000000007b1d */ /* 0x004fea0000010000 */
        /* <DEDUP_REMOVED lines=14> */
[----:B-1----:R-:W-:-:S02]  /*8ab0*/  IMAD R8, R9, R16, RZ ;  /* 0x0000001009087224 */ /* 0x002fc400078e02ff */
        /* <DEDUP_REMOVED lines=17> */
.L_x_1324:
[----:B------:R-:W-:Y:S01]  /*8bd0*/  @P0 ELECT P1, URZ, PT ;  /* 0x00000000003f082f */ /* 0x000fe20003820000 */
[----:B------:R1:W-:-:S12]  /*8be0*/  UBLKRED.G.S.ADD.F32.RN [UR6], [UR4], UR5, desc[UR8] ;  /* 0x00000806040073bb */ /* 0x0003d800080a1405 */
[----:B------:R-:W-:Y:S02]  /*8bf0*/  @P1 PLOP3.LUT P0, PT, P1, PT, PT, 0x8, 0x0 ;  /* 0x000000000000181c */ /* 0x000fe40000f0e170 */
[----:B------:R-:W-:-:S11]  /*8c00*/  PLOP3.LUT P1, PT, PT, PT, PT, 0x8, 0x0 ;  /* 0x000000000000781c */ /* 0x000fd60003f2e170 */
[----:B-1----:R-:W-:Y:S05]  /*8c10*/  @P0 BRA.U.ANY `(.L_x_1324) ;  /* 0xfffffffd00ec0947 */ /* 0x002fea000393ffff */
[----:B------:R0:W-:Y:S01]  /*8c20*/  UTMACMDFLUSH ;  /* 0x00000000000079b7 */ /* 0x0001e20000000000 */
[----:B------:R-:W-:-:S04]  /*8c30*/  DEPBAR.LE SB0, 0x0 ;  /* 0x000080000000791a */ /* 0x000fc80000000000 */
.L_x_1323:
[----:B------:R-:W-:Y:S05]  /*8c40*/  BSYNC B1 ;  /* 0x0000000000017941 */ /* 0x000fea0003800000 */
.L_x_1322:
        /* <DEDUP_REMOVED lines=32> */
.L_x_1325:
        /* <DEDUP_REMOVED lines=8> */
.L_x_1299:
        /* <DEDUP_REMOVED lines=17> */
.L_x_1326:
        /* <DEDUP_REMOVED lines=11> */
.L_x_1328:
[----:B------:R-:W3:Y:S02]  /*9090*/  LDC R0, c[0x0][0x8c4] ;  /* 0x00023100ff007b82 */ /* 0x000ee40000000800 */
.L_x_1327:
        /* <DEDUP_REMOVED lines=48> */
.L_x_1330:
        /* <DEDUP_REMOVED lines=40> */
.L_x_1346:
        /* <DEDUP_REMOVED lines=14> */
.L_x_1332:
        /* <DEDUP_REMOVED lines=147> */
.L_x_1338:
[----:B------:R-:W-:-:S04]  /*a030*/  SHF.L.U32 R9, R14, 0x1f, RZ ;  /* 0x0000001f0e097819 */ /* 0x000fc800000006ff */
[----:B-1----:R-:W1:Y:S02]  /*a040*/  SYNCS.PHASECHK.TRANS64.TRYWAIT P1, [R0+URZ+0x31838], R9 ;  /* 0x03183809000075a7 */ /* 0x002e64000802017f */
[----:B-12--5:R-:W-:Y:S05]  /*a050*/  @!P1 BRA `(.L_x_1334) ;  /* 0x0000000c00dc9947 */ /* 0x026fea0003800000 */
.L_x_1347:
[----:B------:R-:W-:Y:S05]  /*a060*/  @P0 BRA `(.L_x_1335) ;  /* 0x0000000000140947 */ /* 0x000fea0003800000 */
[----:B------:R-:W-:Y:S01]  /*a070*/  ISETP.NE.AND P1, PT, R12, RZ, PT ;  /* 0x000000ff0c00720c */ /* 0x000fe20003f25270 */
[----:B-1----:R-:W-:-:S04]  /*a080*/  IMAD.MOV.U32 R9, RZ, RZ, 0x8100 ;  /* 0x00008100ff097424 */ /* 0x002fc800078e00ff */
[----:B------:R2:W-:Y:S08]  /*a090*/  SYNCS.ARRIVE.TRANS64 RZ, [R0+URZ+0x31830], R9 ;  /* 0x0318300900ff79a7 */ /* 0x0005f0000800003f */
[----:B------:R-:W-:Y:S05]  /*a0a0*/  @!P1 BRA `(.L_x_1335) ;  /* 0x0000000000049947 */ /* 0x000fea0003800000 */
[----:B------:R-:W-:Y:S01]  /*a0b0*/  BPT.TRAP 0x1 ;  /* 0x000000040000795c */ /* 0x000fe20000300000 */
.L_x_1335:
[----:B------:R3:W-:Y:S02]  /*a0c0*/  STL.64 [R1+0x8], R2 ;  /* 0x0000080201007387 */ /* 0x0007e40000100a00 */
[----:B---3--:R-:W1:Y:S02]  /*a0d0*/  LDC.64 R2, c[0x0][0x198] ;  /* 0x00006600ff027b82 */ /* 0x008e640000000a00 */
[----:B-12---:R-:W-:-:S05]  /*a0e0*/  IMAD.MOV.U32 R9, RZ, RZ, R2 ;  /* 0x000000ffff097224 */ /* 0x006fca00078e0002 */
[----:B------:R-:W-:-:S04]  /*a0f0*/  IADD3 R11, P1, R9, 0x1f0, RZ ;  /* 0x000001f0090b7810 */ /* 0x000fc80007f3e0ff */
[----:B------:R-:W-:Y:S01]  /*a100*/  R2UR UR6, R11 ;  /* 0x000000000b0672ca */ /* 0x000fe200000e0000 */
[----:B------:R-:W-:Y:S02]  /*a110*/  IMAD.MOV.U32 R11, RZ, RZ, R3 ;  /* 0x000000ffff0b7224 */ /* 0x000fe400078e0003 */
[----:B------:R1:W5:Y:S01]  /*a120*/  LDL.LU.64 R2, [R1+0x8] ;  /* 0x0000080001027983 */ /* 0x0003620000300a00 */
        /* <DEDUP_REMOVED lines=47> */
.L_x_1349:
[----:B------:R-:W-:Y:S01]  /*a420*/  LOP3.LUT R14, R14, 0x1, RZ, 0x3c, !PT ;  /* 0x000000010e0e7812 */ /* 0x000fe200078e3cff */
[----:B------:R-:W-:Y:S06]  /*a430*/  @P2 BRA `(.L_x_1337) ;  /* 0x0000000000142947 */ /* 0x000fec0003800000 */
[----:B------:R-:W-:Y:S01]  /*a440*/  ISETP.NE.AND P1, PT, R12, RZ, PT ;  /* 0x000000ff0c00720c */ /* 0x000fe20003f25270 */
[----:B-1----:R-:W-:-:S04]  /*a450*/  IMAD.MOV.U32 R20, RZ, RZ, 0x8100 ;  /* 0x00008100ff147424 */ /* 0x002fc800078e00ff */
[----:B------:R2:W-:Y:S08]  /*a460*/  SYNCS.ARRIVE.TRANS64 RZ, [R19+URZ+0x31810], R20 ;  /* 0x0318101413ff79a7 */ /* 0x0005f0000800003f */
[----:B------:R-:W-:Y:S05]  /*a470*/  @!P1 BRA `(.L_x_1337) ;  /* 0x0000000000049947 */ /* 0x000fea0003800000 */
[----:B------:R-:W-:Y:S01]  /*a480*/  BPT.TRAP 0x1 ;  /* 0x000000040000795c */ /* 0x000fe20000300000 */
.L_x_1337:
        /* <DEDUP_REMOVED lines=54> */
.L_x_1333:
        /* <DEDUP_REMOVED lines=14> */
.L_x_1350:
        /* <DEDUP_REMOVED lines=8> */
.L_x_1340:
        /* <DEDUP_REMOVED lines=51> */
.L_x_1329:
[----:B------:R-:W-:Y:S05]  /*ac80*/  WARPSYNC.ALL ;  /* 0x0000000000007948 */ /* 0x000fea0003800000 */
[----:B------:R-:W-:-:S13]  /*ac90*/  ELECT P0, URZ, PT ;  /* 0x00000000003f782f */ /* 0x000fda0003800000 */
[----:B------:R-:W-:Y:S05]  /*aca0*/  @!P0 BRA `(.L_x_1304) ;  /* 0x0000000000708947 */ /* 0x000fea0003800000 */
[----:B------:R-:W-:-:S04]  /*acb0*/  LOP3.LUT R21, R21, 0x2, RZ, 0xfc, !PT ;  /* 0x0000000215157812 */ /* 0x000fc800078efcff */
[----:B------:R-:W-:-:S13]  /*acc0*/  ISETP.NE.AND P1, PT, R21, 0x3, PT ;  /* 0x000000031500780c */ /* 0x000fda0003f25270 */
[----:B------:R-:W-:Y:S05]  /*acd0*/  @!P1 BRA `(.L_x_1341) ;  /* 0x0000000000049947 */ /* 0x000fea0003800000 */
[----:B--2---:R-:W-:Y:S01]  /*ace0*/  BPT.TRAP 0x1 ;  /* 0x000000040000795c */ /* 0x004fe20000300000 */
.L_x_1341:
        /* <DEDUP_REMOVED lines=8> */
.L_x_1351:
        /* <DEDUP_REMOVED lines=9> */
.L_x_1352:
[----:B------:R-:W-:Y:S05]  /*ae00*/  @!P1 BRA `(.L_x_1344) ;  /* 0x0000000000049947 */ /* 0x000fea0003800000 */
[----:B--2---:R-:W-:Y:S01]  /*ae10*/  BPT.TRAP 0x1 ;  /* 0x000000040000795c */ /* 0x004fe20000300000 */
.L_x_1344:
[----:B------:R-:W-:-:S07]  /*ae20*/  SHF.L.U32 R4, R4, 0x1f, RZ ;  /* 0x0000001f04047819 */ /* 0x000fce00000006ff */
.L_x_1345:
[----:B---3--:R3:W4:Y:S02]  /*ae30*/  SYNCS.PHASECHK.TRANS64.TRYWAIT P0, [R7+URZ+0x31838], R4 ;  /* 0x03183804070075a7 */ /* 0x008724000800017f */
[----:B----4-:R-:W-:Y:S05]  /*ae40*/  @!P0 NANOSLEEP.SYNCS 0x989680 ;  /* 0x009896800000895d */ /* 0x010fea0003900000 */
[----:B------:R-:W4:Y:S02]  /*ae50*/  @!P0 SYNCS.PHASECHK.TRANS64 P0, [R7+URZ+0x31838], R4 ;  /* 0x03183804070085a7 */ /* 0x000f24000800007f */
[----:B----4-:R-:W-:Y:S05]  /*ae60*/  @!P0 BRA `(.L_x_1345) ;  /* 0xfffffffc00f08947 */ /* 0x010fea000383ffff */
.L_x_1304:
[----:B--2---:R-:W-:Y:S05]  /*ae70*/  BSYNC B0 ;  /* 0x0000000000007941 */ /* 0x004fea0003800000 */
.L_x_1298:
[----:B------:R-:W-:Y:S05]  /*ae80*/  EXIT ;  /* 0x000000000000794d */ /* 0x000fea0003800000 */
.L_x_1310:
[----:B-1----:R1:W2:Y:S02]  /*ae90*/  SYNCS.PHASECHK.TRANS64.TRYWAIT P0, [R18+URZ+0x31800], R13 ;  /* 0x0318000d120075a7 */ /* 0x0022a4000800017f */
[----:B--2---:R-:W-:Y:S05]  /*aea0*/  @!P0 NANOSLEEP.SYNCS 0x989680 ;  /* 0x009896800000895d */ /* 0x004fea0003900000 */
[----:B------:R-:W2:Y:S02]  /*aeb0*/  @!P0 SYNCS.PHASECHK.TRANS64 P0, [R18+URZ+0x31800], R13 ;  /* 0x0318000d120085a7 */ /* 0x000ea4000800007f */
[----:B--2---:R-:W-:Y:S05]  /*aec0*/  @!P0 BRA `(.L_x_1310) ;  /* 0xfffffffc00f08947 */ /* 0x004fea000383ffff */
[----:B------:R-:W-:Y:S05]  /*aed0*/  BRA `(.L_x_1309) ;  /* 0xffffff6000847947 */ /* 0x000fea000383ffff */
.L_x_1314:
[----:B--2---:R2:W3:Y:S02]  /*aee0*/  SYNCS.PHASECHK.TRANS64.TRYWAIT P1, [R17+URZ+0x31810], R8 ;  /* 0x03181008110075a7 */ /* 0x0044e4000802017f */
[----:B---3--:R-:W-:Y:S05]  /*aef0*/  @!P1 NANOSLEEP.SYNCS 0x989680 ;  /* 0x009896800000995d */ /* 0x008fea0003900000 */
[----:B------:R-:W3:Y:S02]  /*af00*/  @!P1 SYNCS.PHASECHK.TRANS64 P1, [R17+URZ+0x31810], R8 ;  /* 0x03181008110095a7 */ /* 0x000ee4000802007f */
[----:B---3--:R-:W-:Y:S05]  /*af10*/  @!P1 BRA `(.L_x_1314) ;  /* 0xfffffffc00f09947 */ /* 0x008fea000383ffff */
[----:B------:R-:W-:Y:S05]  /*af20*/  BRA `(.L_x_1313) ;  /* 0xffffff6800f87947 */ /* 0x000fea000383ffff */
.L_x_1318:
[----:B----4-:R4:W1:Y:S02]  /*af30*/  SYNCS.PHASECHK.TRANS64.TRYWAIT P1, [R18+URZ+0x31830], R9 ;  /* 0x03183009120075a7 */ /* 0x010864000802017f */
[----:B-1----:R-:W-:Y:S05]  /*af40*/  @!P1 NANOSLEEP.SYNCS 0x989680 ;  /* 0x009896800000995d */ /* 0x002fea0003900000 */
[----:B------:R-:W1:Y:S02]  /*af50*/  @!P1 SYNCS.PHASECHK.TRANS64 P1, [R18+URZ+0x31830], R9 ;  /* 0x03183009120095a7 */ /* 0x000e64000802007f */
[----:B-1----:R-:W-:Y:S05]  /*af60*/  @!P1 BRA `(.L_x_1318) ;  /* 0xfffffffc00f09947 */ /* 0x002fea000383ffff */
[----:B------:R-:W-:Y:S05]  /*af70*/  BRA `(.L_x_1317) ;  /* 0xffffff8400f87947 */ /* 0x000fea000383ffff */
.L_x_1331:
[----:B-1----:R1:W2:Y:S02]  /*af80*/  SYNCS.PHASECHK.TRANS64.TRYWAIT P0, [R0+URZ+0x31820], R5 ;  /* 0x03182005000075a7 */ /* 0x0022a4000800017f */
[----:B--2---:R-:W-:Y:S05]  /*af90*/  @!P0 NANOSLEEP.SYNCS 0x989680 ;  /* 0x009896800000895d */ /* 0x004fea0003900000 */
[----:B------:R-:W2:Y:S02]  /*afa0*/  @!P0 SYNCS.PHASECHK.TRANS64 P0, [R0+URZ+0x31820], R5 ;  /* 0x03182005000085a7 */ /* 0x000ea4000800007f */
[----:B--2---:R-:W-:Y:S05]  /*afb0*/  @!P0 BRA `(.L_x_1331) ;  /* 0xfffffffc00f08947 */ /* 0x004fea000383ffff */
[----:B------:R-:W-:Y:S05]  /*afc0*/  BRA `(.L_x_1346) ;  /* 0xffffffe400947947 */ /* 0x000fea000383ffff */
.L_x_1334:
[----:B-1----:R1:W2:Y:S02]  /*afd0*/  SYNCS.PHASECHK.TRANS64.TRYWAIT P1, [R0+URZ+0x31838], R9 ;  /* 0x03183809000075a7 */ /* 0x0022a4000802017f */
[----:B--2---:R-:W-:Y:S05]  /*afe0*/  @!P1 NANOSLEEP.SYNCS 0x989680 ;  /* 0x009896800000995d */ /* 0x004fea0003900000 */
[----:B------:R-:W2:Y:S02]  /*aff0*/  @!P1 SYNCS.PHASECHK.TRANS64 P1, [R0+URZ+0x31838], R9 ;  /* 0x03183809000095a7 */ /* 0x000ea4000802007f */
[----:B--2---:R-:W-:Y:S05]  /*b000*/  @!P1 BRA `(.L_x_1334) ;  /* 0xfffffffc00f09947 */ /* 0x004fea000383ffff */
[----:B------:R-:W-:Y:S05]  /*b010*/  BRA `(.L_x_1347) ;  /* 0xfffffff000107947 */ /* 0x000fea000383ffff */
.L_x_1336:
[----:B------:R-:W-:-:S07]  /*b020*/  SHF.L.U32 R20, R6, 0x1f, RZ ;  /* 0x0000001f06147819 */ /* 0x000fce00000006ff */
.L_x_1348:
[----:B-1----:R1:W2:Y:S02]  /*b030*/  SYNCS.PHASECHK.TRANS64.TRYWAIT P1, [R19+URZ+0x31820], R20 ;  /* 0x03182014130075a7 */ /* 0x0022a4000802017f */
[----:B--2---:R-:W-:Y:S05]  /*b040*/  @!P1 NANOSLEEP.SYNCS 0x989680 ;  /* 0x009896800000995d */ /* 0x004fea0003900000 */
[----:B------:R-:W2:Y:S02]  /*b050*/  @!P1 SYNCS.PHASECHK.TRANS64 P1, [R19+URZ+0x31820], R20 ;  /* 0x03182014130095a7 */ /* 0x000ea4000802007f */
[----:B--2---:R-:W-:Y:S05]  /*b060*/  @!P1 BRA `(.L_x_1348) ;  /* 0xfffffffc00f09947 */ /* 0x004fea000383ffff */
[----:B------:R-:W-:Y:S05]  /*b070*/  BRA `(.L_x_1349) ;  /* 0xfffffff000e87947 */ /* 0x000fea000383ffff */
.L_x_1339:
[----:B-1----:R1:W2:Y:S02]  /*b080*/  SYNCS.PHASECHK.TRANS64.TRYWAIT P1, [R0+URZ+0x31838], R7 ;  /* 0x03183807000075a7 */ /* 0x0022a4000802017f */
[----:B--2---:R-:W-:Y:S05]  /*b090*/  @!P1 NANOSLEEP.SYNCS 0x989680 ;  /* 0x009896800000995d */ /* 0x004fea0003900000 */
[----:B------:R-:W2:Y:S02]  /*b0a0*/  @!P1 SYNCS.PHASECHK.TRANS64 P1, [R0+URZ+0x31838], R7 ;  /* 0x03183807000095a7 */ /* 0x000ea4000802007f */
[----:B--2---:R-:W-:Y:S05]  /*b0b0*/  @!P1 BRA `(.L_x_1339) ;  /* 0xfffffffc00f09947 */ /* 0x004fea000383ffff */
[----:B------:R-:W-:Y:S05]  /*b0c0*/  BRA `(.L_x_1350) ;  /* 0xfffffff800007947 */ /* 0x000fea000383ffff */
.L_x_1342:
[----:B-1----:R1:W3:Y:S02]  /*b0d0*/  SYNCS.PHASECHK.TRANS64.TRYWAIT P0, [R6+URZ], R3 ;  /* 0x00000003060075a7 */ /* 0x0022e4000800017f */
[----:B---3--:R-:W-:Y:S05]  /*b0e0*/  @!P0 NANOSLEEP.SYNCS 0x989680 ;  /* 0x009896800000895d */ /* 0x008fea0003900000 */
[----:B------:R-:W3:Y:S02]  /*b0f0*/  @!P0 SYNCS.PHASECHK.TRANS64 P0, [R6+URZ], R3 ;  /* 0x00000003060085a7 */ /* 0x000ee4000800007f */
[----:B---3--:R-:W-:Y:S05]  /*b100*/  @!P0 BRA `(.L_x_1342) ;  /* 0xfffffffc00f08947 */ /* 0x008fea000383ffff */
[----:B------:R-:W-:Y:S05]  /*b110*/  BRA `(.L_x_1351) ;  /* 0xfffffffc00147947 */ /* 0x000fea000383ffff */
.L_x_1343:
[----:B-1----:R1:W3:Y:S02]  /*b120*/  SYNCS.PHASECHK.TRANS64.TRYWAIT P0, [R5+URZ], R0 ;  /* 0x00000000050075a7 */ /* 0x0022e4000800017f */
[----:B---3--:R-:W-:Y:S05]  /*b130*/  @!P0 NANOSLEEP.SYNCS 0x989680 ;  /* 0x009896800000895d */ /* 0x008fea0003900000 */
[----:B------:R-:W3:Y:S02]  /*b140*/  @!P0 SYNCS.PHASECHK.TRANS64 P0, [R5+URZ], R0 ;  /* 0x00000000050085a7 */ /* 0x000ee4000800007f */
[----:B---3--:R-:W-:Y:S05]  /*b150*/  @!P0 BRA `(.L_x_1343) ;  /* 0xfffffffc00f08947 */ /* 0x008fea000383ffff */
[----:B------:R-:W-:Y:S05]  /*b160*/  BRA `(.L_x_1352) ;  /* 0xfffffffc00247947 */ /* 0x000fea000383ffff */
.L_x_1353:
        /* <DEDUP_REMOVED lines=9> */
.L_x_2212:


//--------------------- .text._ZN7cutlass13device_kernelIN5flash11enable_sm90INS1_16FlashAttnBwdSm90INS1_25CollectiveMainloopBwdSm90ILi2ELi1ELi1EN4cute5tupleIJNS5_1CILi1EEES8_S8_EEENS6_IJNS7_ILi64EEENS7_ILi80EEENS7_ILi256EEEEEENS_6half_tEfNS_4arch4Sm90ELb0ELb1ELb0ELb0ELb0ELb0ELb1ELb1ELi2ELi1ELi1ELi1ELb0EEENS1_21CollectiveEpilogueBwdISD_SE_SG_Li256ELb0ELb1ELi2EEENS1_19SingleTileSchedulerILb0ELb0ELb0ELi80EEEEEEEEEvNT_6ParamsE --------------------------
	.section	.text._ZN7cutlass13device_kernelIN5flash11enable_sm90INS1_16FlashAttnBwdSm90INS1_25CollectiveMainloopBwdSm90ILi2ELi1ELi1EN4cute5tupleIJNS5_1CILi1EEES8_S8_EEENS6_IJNS7_ILi64EEENS7_ILi80EEENS7_ILi256EEEEEENS_6half_tEfNS_4arch4Sm90ELb0ELb1ELb0ELb0ELb0ELb0ELb1ELb1ELi2ELi1ELi1ELi1ELb0EEENS1_21CollectiveEpilogueBwdISD_SE_SG_Li256ELb0ELb1ELi2EEENS1_19SingleTileSchedulerILb0ELb0ELb0ELi80EEEEEEEEEvNT_6ParamsE,"ax",@progbits
	.align	128
.text._ZN7cutlass13device_kernelIN5flash11enable_sm90INS1_16FlashAttnBwdSm90INS1_25CollectiveMainloopBwdSm90ILi2ELi1ELi1EN4cute5tupleIJNS5_1CILi1EEES8_S8_EEENS6_IJNS7_ILi64EEENS7_ILi80EEENS7_ILi256EEEEEENS_6half_tEfNS_4arch4Sm90ELb0ELb1ELb0ELb0ELb0ELb0ELb1ELb1ELi2ELi1ELi1ELi1ELb0EEENS1_21CollectiveEpilogueBwdISD_SE_SG_Li256ELb0ELb1ELi2EEENS1_19SingleTileSchedulerILb0ELb0ELb0ELi80EEEEEEEEEvNT_6ParamsE:
        .type           _ZN7cutlass13device_kernelIN5flash11enable_sm90INS1_16FlashAttnBwdSm90INS1_25CollectiveMainloopBwdSm90ILi2ELi1ELi1EN4cute5tupleIJNS5_1CILi1EEES8_S8_EEENS6_IJNS7_ILi64EEENS7_ILi80EEENS7_ILi256EEEEEENS_6half_tEfNS_4arch4Sm90ELb0ELb1ELb0ELb0ELb0ELb0ELb1ELb1ELi2ELi1ELi1ELi1ELb0EEENS1_21CollectiveEpilogueBwdISD_SE_SG_Li256ELb0ELb1ELi2EEENS1_19SingleTileSchedulerILb0ELb0ELb0ELi80EEEEEEEEEvNT_6ParamsE,@function
        .size           _ZN7cutlass13device_kernelIN5flash11enable_sm90INS1_16FlashAttnBwdSm90INS1_25CollectiveMainloopBwdSm90ILi2ELi1ELi1EN4cute5tupleIJNS5_1CILi1EEES8_S8_EEENS6_IJNS7_ILi64EEENS7_ILi80EEENS7_ILi256EEEEEENS_6half_tEfNS_4arch4Sm90ELb0ELb1ELb0ELb0ELb0ELb0ELb1ELb1ELi2ELi1ELi1ELi1ELb0EEENS1_21CollectiveEpilogueBwdISD_SE_SG_Li256ELb0ELb1ELi2EEENS1_19SingleTileSchedulerILb0ELb0ELb0ELi80EEEEEEEEEvNT_6ParamsE,(.L_x_2213 - _ZN7cutlass13device_kernelIN5flash11enable_sm90INS1_16FlashAttnBwdSm90INS1_25CollectiveMainloopBwdSm90ILi2ELi1ELi1EN4cute5tupleIJNS5_1CILi1EEES8_S8_EEENS6_IJNS7_ILi64EEENS7_ILi80EEENS7_ILi256EEEEEENS_6half_tEfNS_4arch4Sm90ELb0ELb1ELb0ELb0ELb0ELb0ELb1ELb1ELi2ELi1ELi1ELi1ELb0EEENS1_21CollectiveEpilogueBwdISD_SE_SG_Li256ELb0ELb1ELi2EEENS1_19SingleTileSchedulerILb0ELb0ELb0ELi80EEEEEEEEEvNT_6ParamsE)
        .other          _ZN7cutlass13device_kernelIN5flash11enable_sm90INS1_16FlashAttnBwdSm90INS1_25CollectiveMainloopBwdSm90ILi2ELi1ELi1EN4cute5tupleIJNS5_1CILi1EEES8_S8_EEENS6_IJNS7_ILi64EEENS7_ILi80EEENS7_ILi256EEEEEENS_6half_tEfNS_4arch4Sm90ELb0ELb1ELb0ELb0ELb0ELb0ELb1ELb1ELi2ELi1ELi1ELi1ELb0EEENS1_21CollectiveEpilogueBwdISD_SE_SG_Li256ELb0ELb1ELi2EEENS1_19SingleTileSchedulerILb0ELb0ELb0ELi80EEEEEEEEEvNT_6ParamsE,@"STO_CUDA_ENTRY STV_DEFAULT"
_ZN7cutlass13device_kernelIN5flash11enable_sm90INS1_16FlashAttnBwdSm90INS1_25CollectiveMainloopBwdSm90ILi2ELi1ELi1EN4cute5tupleIJNS5_1CILi1EEES8_S8_EEENS6_IJNS7_ILi64EEENS7_ILi80EEENS7_ILi256EEEEEENS_6half_tEfNS_4arch4Sm90ELb0ELb1ELb0ELb0ELb0ELb0ELb1ELb1ELi2ELi1ELi1ELi1ELb0EEENS1_21CollectiveEpilogueBwdISD_SE_SG_Li256ELb0ELb1ELi2EEENS1_19SingleTileSchedulerILb0ELb0ELb0ELi80EEEEEEEEEvNT_6ParamsE:
        /* <DEDUP_REMOVED lines=30> */
.L_x_1355:
[----:B------:R-:W-:Y:S05]  /*01e0*/  BSYNC B0 ;  /* 0x0000000000007941 */ /* 0x000fea0003800000 */
.L_x_1354:
        /* <DEDUP_REMOVED lines=39> */
.L_x_1356:
        /* <DEDUP_REMOVED lines=20> */
.L_x_1357:
[----:B------:R-:W-:Y:S01]  /*05a0*/  PLOP3.LUT P0, PT, PT, PT, UP0, 0x80, 0x0 ;  /* 0x000000000000781c */ /* 0x000fe20003f0f008 */
[----:B------:R-:W-:Y:S01]  /*05b0*/  NOP ;  /* 0x0000000000007918 */ /* 0x000fe20000000000 */
[----:B------:R-:W-:Y:S01]  /*05c0*/  LOP3.LUT R0, R21, 0x7f, RZ, 0xc0, !PT ;  /* 0x0000007f15007812 */ /* 0x000fe200078ec0ff */
[----:B-1234-:R-:W-:Y:S10]  /*05d0*/  BAR.SYNC.DEFER_BLOCKING 0x0 ;  /* 0x0000000000007b1d */ /* 0x01eff40000010000 */
[----:B------:R-:W-:Y:S05]  /*05e0*/  @!P0 BRA `(.L_x_1358) ;  /* 0x000000cc00a48947 */ /* 0x000fea0003800000 */
.L_x_1359:
        /* <DEDUP_REMOVED lines=110> */
.L_x_1360:
        /* <DEDUP_REMOVED lines=23> */
.L_x_1362:
        /* <DEDUP_REMOVED lines=141> */
.L_x_1382:
[----:B------:R-:W-:-:S13]  /*1710*/  R2UR UR4, R236 ;  /* 0x00000000ec0472ca */ /* 0x000fda00000e0000 */
[----:B------:R-:W-:-:S06]  /*1720*/  UISETP.NE.AND UP2, UPT, UR4, 0x3, UPT ;  /* 0x000000030400788c */ /* 0x000fcc000bf45270 */
[----:B------:R-:W-:-:S13]  /*1730*/  PLOP3.LUT P0, PT, PT, PT, UP2, 0x40, 0x0 ;  /* 0x000000000000781c */ /* 0x000fda0003f0e828 */
[----:B-1----:R-:W-:Y:S05]  /*1740*/  @P0 BRA `(.L_x_1364) ;  /* 0x0000000000040947 */ /* 0x002fea0003800000 */
[----:B------:R-:W-:Y:S01]  /*1750*/  BPT.TRAP 0x1 ;  /* 0x000000040000795c */ /* 0x000fe20000300000 */
.L_x_1364:
[----:B------:R-:W-:Y:S01]  /*1760*/  PLOP3.LUT P1, PT, PT, PT, UP2, 0x40, 0x0 ;  /* 0x000000000000781c */ /* 0x000fe20003f2e828 */
[----:B------:R-:W-:Y:S01]  /*1770*/  IMAD R16, R2, 0x8, R17 ;  /* 0x0000000802107824 */ /* 0x000fe200078e0211 */
[----:B------:R-:W-:-:S04]  /*1780*/  SHF.L.U32 R9, R19, 0x1f, RZ ;  /* 0x0000001f13097819 */ /* 0x000fc800000006ff */
[----:B------:R1:W2:Y:S07]  /*1790*/  SYNCS.PHASECHK.TRANS64.TRYWAIT P0, [R16+URZ+0x31810], R9 ;  /* 0x03181009100075a7 */ /* 0x0002ae000800017f */
[----:B------:R-:W-:Y:S05]  /*17a0*/  @P1 BRA `(.L_x_1365) ;  /* 0x0000000000041947 */ /* 0x000fea0003800000 */
[----:B------:R-:W-:Y:S01]  /*17b0*/  BPT.TRAP 0x1 ;  /* 0x000000040000795c */ /* 0x000fe20000300000 */
.L_x_1365:
        /* <DEDUP_REMOVED lines=12> */
.L_x_1366:
        /* <DEDUP_REMOVED lines=597> */
.L_x_1368:
[----:B------:R-:W-:Y:S02]  /*3dd0*/  R2UR UR4, R228 ;  /* 0x00000000e40472ca */ /* 0x000fe400000e0000 */
[----:B------:R-:W-:-:S11]  /*3de0*/  PLOP3.LUT P1, PT, PT, PT, UP2, 0x40, 0x0 ;  /* 0x000000000000781c */ /* 0x000fd60003f2e828 */
[----:B------:R-:W-:-:S05]  /*3df0*/  IMAD.U32 R10, RZ, RZ, UR4 ;  /* 0x00000004ff0a7e24 */ /* 0x000fca000f8e00ff */
[----:B------:R-:W-:-:S04]  /*3e00*/  SHF.L.U32 R10, R10, 0x1f, RZ ;  /* 0x0000001f0a0a7819 */ /* 0x000fc800000006ff */
[----:B------:R4:W1:Y:S01]  /*3e10*/  SYNCS.PHASECHK.TRANS64.TRYWAIT P0, [R17+URZ+0x31830], R10 ;  /* 0x0318300a110075a7 */ /* 0x000862000800017f */
[----:B------:R-:W-:Y:S05]  /*3e20*/  @P1 BRA `(.L_x_1369) ;  /* 0x0000000000041947 */ /* 0x000fea0003800000 */
[----:B------:R-:W-:Y:S01]  /*3e30*/  BPT.TRAP 0x1 ;  /* 0x000000040000795c */ /* 0x000fe20000300000 */
.L_x_1369:
        /* <DEDUP_REMOVED lines=11> */
.L_x_1370:
[----:B------:R-:W-:Y:S01]  /*3ef0*/  R2UR UR4, R7 ;  /* 0x00000000070472ca */ /* 0x000fe200000e0000 */
[----:B------:R-:W-:Y:S01]  /*3f00*/  WARPGROUP.ARRIVE ;  /* 0x00000000000079c5 */ /* 0x000fe20000000000 */
[C---:B------:R-:W-:Y:S01]  /*3f10*/  R2UR UR6, R5.reuse ;  /* 0x00000000050672ca */ /* 0x040fe200000e0000 */
[----:B------:R-:W-:Y:S01]  /*3f20*/  UMOV UR5, 0x40000040 ;  /* 0x4000004000057882 */ /* 0x000fe20000000000 */
[----:B------:R-:W-:Y:S01]  /*3f30*/  UMOV UR7, 0x40000000 ;  /* 0x4000000000077882 */ /* 0x000fe20000000000 */
[C---:B------:R-:W-:Y:S02]  /*3f40*/  VIADD R9, R5.reuse, 0x80 ;  /* 0x0000008005097836 */ /* 0x040fe40000000000 */
[----:B----4-:R-:W-:Y:S02]  /*3f50*/  VIADD R10, R5, 0x100 ;  /* 0x00000100050a7836 */ /* 0x010fe40000000000 */
[----:B------:R-:W-:Y:S01]  /*3f60*/  IMAD R15, R3, 0x40, R18 ;  /* 0x00000040030f7824 */ /* 0x000fe200078e0212 */
[----:B------:R-:W-:Y:S01]  /*3f70*/  R2UR UR8, R9 ;  /* 0x00000000090872ca */ /* 0x000fe200000e0000 */
[C---:B------:R-:W-:Y:S01]  /*3f80*/  VIADD R9, R5.reuse, 0x180 ;  /* 0x0000018005097836 */ /* 0x040fe20000000000 */
[----:B------:R-:W-:Y:S01]  /*3f90*/  R2UR UR9, R10 ;  /* 0x000000000a0972ca */ /* 0x000fe200000e0000 */
[----:B------:R-:W-:-:S02]  /*3fa0*/  VIADD R10, R5, 0x200 ;  /* 0x00000200050a7836 */ /* 0x000fc40000000000 */
[----:B------:R-:W-:Y:S01]  /*3fb0*/  HGMMA.64x8x16.F32 R44, gdesc[UR4], RZ, !UPT, gsb0 ;  /* 0x00000000042c79f0 */ /* 0x000fe2000c0008ff */
[----:B------:R-:W-:Y:S01]  /*3fc0*/  UMOV UR7, 0x40000000 ;  /* 0x4000000000077882 */ /* 0x000fe20000000000 */
[----:B------:R-:W-:Y:S01]  /*3fd0*/  R2UR UR10, R9 ;  /* 0x00000000090a72ca */ /* 0x000fe200000e0000 */
[----:B------:R-:W-:Y:S01]  /*3fe0*/  VIADD R9, R5, 0x2 ;  /* 0x0000000205097836 */ /* 0x000fe20000000000 */
[----:B------:R-:W-:-:S04]  /*3ff0*/  R2UR UR11, R10 ;  /* 0x000000000a0b72ca */ /* 0x000fc800000e0000 */
        /* <DEDUP_REMOVED lines=583> */
[----:B------:R-:W-:Y:S05]  /*6470*/  @P0 BRA `(.L_x_1372) ;  /* 0x0000000000640947 */ /* 0x000fea0003800000 */
        /* <DEDUP_REMOVED lines=15> */
.L_x_1374:
[----:B------:R-:W-:-:S06]  /*6570*/  UISETP.NE.AND UP0, UPT, UR6, 0x1, UPT ;  /* 0x000000010600788c */ /* 0x000fcc000bf05270 */
[----:B------:R-:W-:-:S05]  /*6580*/  PLOP3.LUT P0, PT, PT, PT, UP0, 0x80, 0x0 ;  /* 0x000000000000781c */ /* 0x000fca0003f0f008 */
[----:B------:R-:W-:-:S08]  /*6590*/  @UP0 ULDC UR4, c[0x0][0x754] ;  /* 0x0001d50000040ab9 */ /* 0x000fd00000000800 */
[----:B------:R-:W-:Y:S01]  /*65a0*/  @P0 IMAD.HI.U32 R5, R22, UR4, RZ ;  /* 0x0000000416050c27 */ /* 0x000fe2000f8e00ff */
[----:B------:R-:W-:-:S04]  /*65b0*/  @UP0 ULDC UR4, c[0x0][0x758] ;  /* 0x0001d60000040ab9 */ /* 0x000fc80000000800 */
[----:B------:R-:W-:-:S07]  /*65c0*/  @P0 SHF.R.U32.HI R22, RZ, UR4, R5 ;  /* 0x00000004ff160c19 */ /* 0x000fce0008011605 */
.L_x_1375:
[----:B------:R-:W-:Y:S05]  /*65d0*/  BSYNC B0 ;  /* 0x0000000000007941 */ /* 0x000fea0003800000 */
.L_x_1373:
[----:B------:R-:W-:-:S05]  /*65e0*/  IMAD R5, R22, UR6, R229 ;  /* 0x0000000616057c24 */ /* 0x000fca000f8e02e5 */
[----:B------:R-:W-:Y:S02]  /*65f0*/  VIMNMX R14, R14, R5, !PT ;  /* 0x000000050e0e7248 */ /* 0x000fe40007fe0100 */
[----:B------:R-:W-:-:S07]  /*6600*/  VIADDMNMX R20, R5, UR6, R20, PT ;  /* 0x0000000605147c46 */ /* 0x000fce000b800114 */
.L_x_1372:
[----:B------:R-:W1:Y:S01]  /*6610*/  S2R R224, SR_CTAID.X ;  /* 0x0000000000e07919 */ /* 0x000e620000002500 */
[----:B------:R-:W-:-:S04]  /*6620*/  VIADD R15, R15, 0x8 ;  /* 0x000000080f0f7836 */ /* 0x000fc80000000000 */
[----:B------:R-:W-:Y:S01]  /*6630*/  IMAD.IADD R23, R10, 0x1, R15 ;  /* 0x000000010a177824 */ /* 0x000fe200078e020f */
[----:B------:R-:W-:Y:S01]  /*6640*/  VIADDMNMX R22, R15, R12, R233, PT ;  /* 0x0000000c0f167246 */ /* 0x000fe200038001e9 */
[----:B-1----:R-:W-:-:S05]  /*6650*/  IMAD R224, R224, -0x50, RZ ;  /* 0xffffffb0e0e07824 */ /* 0x002fca00078e02ff */
[C---:B------:R-:W-:Y:S02]  /*6660*/  ISETP.GE.AND P0, PT, R224.reuse, 0x1, PT ;  /* 0x00000001e000780c */ /* 0x040fe40003f06270 */
[----:B------:R-:W-:Y:S02]  /*6670*/  ISETP.GE.AND P1, PT, R224, 0x2, PT ;  /* 0x00000002e000780c */ /* 0x000fe40003f26270 */
[----:B------:R-:W-:Y:S02]  /*6680*/  ISETP.GT.AND P4, PT, R14, RZ, !P0 ;  /* 0x000000ff0e00720c */ /* 0x000fe40004784270 */
[----:B------:R-:W-:Y:S02]  /*6690*/  ISETP.GE.AND P2, PT, R224, 0x11, PT ;  /* 0x00000011e000780c */ /* 0x000fe40003f46270 */
[----:B------:R-:W-:Y:S02]  /*66a0*/  ISETP.GT.AND P5, PT, R14, 0x1, !P1 ;  /* 0x000000010e00780c */ /* 0x000fe40004fa4270 */
[----:B------:R-:W-:-:S02]  /*66b0*/  ISETP.LT.OR P4, PT, R20, 0x1, P4 ;  /* 0x000000011400780c */ /* 0x000fc40002781670 */
[----:B------:R-:W-:Y:S02]  /*66c0*/  ISETP.GT.AND P6, PT, R14, 0x10, !P2 ;  /* 0x000000100e00780c */ /* 0x000fe400057c4270 */
[----:B------:R-:W-:Y:S02]  /*66d0*/  ISETP.LT.OR P5, PT, R20, 0x2, P5 ;  /* 0x000000021400780c */ /* 0x000fe40002fa1670 */
[----:B------:R-:W-:Y:S02]  /*66e0*/  ISETP.GE.AND P3, PT, R224, 0x12, PT ;  /* 0x00000012e000780c */ /* 0x000fe40003f66270 */
[----:B------:R-:W-:Y:S02]  /*66f0*/  FSEL R7, R24, -INF , !P4 ;  /* 0xff80000018077808 */ /* 0x000fe40006000000 */
[----:B------:R-:W-:Y:S02]  /*6700*/  ISETP.LT.OR P6, PT, R20, 0x11, P6 ;  /* 0x000000111400780c */ /* 0x000fe400037c1670 */
[----:B------:R-:W-:-:S02]  /*6710*/  FSEL R25, R25, -INF , !P5 ;  /* 0xff80000019197808 */ /* 0x000fc40006800000 */
[----:B------:R-:W-:Y:S02]  /*6720*/  ISETP.GE.AND P4, PT, R224, 0x21, PT ;  /* 0x00000021e000780c */ /* 0x000fe40003f86270 */
[----:B------:R-:W-:Y:S02]  /*6730*/  ISETP.GT.AND P5, PT, R14, 0x11, !P3 ;  /* 0x000000110e00780c */ /* 0x000fe40005fa4270 */
[----:B------:R-:W-:Y:S02]  /*6740*/  FSEL R11, R28, -INF , !P6 ;  /* 0xff8000001c0b7808 */ /* 0x000fe40007000000 */
[----:B------:R-:W-:Y:S02]  /*6750*/  ISETP.GT.AND P6, PT, R14, 0x20, !P4 ;  /* 0x000000200e00780c */ /* 0x000fe400067c4270 */
[C---:B------:R-:W-:Y:S02]  /*6760*/  ISETP.LT.OR P5, PT, R20.reuse, 0x12, P5 ;  /* 0x000000121400780c */ /* 0x040fe40002fa1670 */
[----:B------:R-:W-:-:S02]  /*6770*/  ISETP.LT.OR P6, PT, R20, 0x21, P6 ;  /* 0x000000211400780c */ /* 0x000fc400037c1670 */
[----:B------:R-:W-:Y:S02]  /*6780*/  FSEL R29, R29, -INF , !P5 ;  /* 0xff8000001d1d7808 */ /* 0x000fe40006800000 */
[----:B------:R-:W-:Y:S02]  /*6790*/  ISETP.GE.AND P5, PT, R224, 0x22, PT ;  /* 0x00000022e000780c */ /* 0x000fe40003fa6270 */
[----:B------:R-:W-:Y:S02]  /*67a0*/  FSEL R9, R32, -INF , !P6 ;  /* 0xff80000020097808 */ /* 0x000fe40007000000 */
[----:B------:R-:W-:-:S04]  /*67b0*/  ISETP.GT.AND P6, PT, R14, 0x21, !P5 ;  /* 0x000000210e00780c */ /* 0x000fc80006fc4270 */
[----:B------:R-:W-:-:S04]  /*67c0*/  ISETP.LT.OR P6, PT, R20, 0x22, P6 ;  /* 0x000000221400780c */ /* 0x000fc800037c1670 */
[----:B------:R-:W-:Y:S02]  /*67d0*/  FSEL R33, R33, -INF , !P6 ;  /* 0xff80000021217808 */ /* 0x000fe40007000000 */
[----:B------:R-:W-:-:S04]  /*67e0*/  ISETP.GE.AND P6, PT, R224, 0x31, PT ;  /* 0x00000031e000780c */ /* 0x000fc80003fc6270 */
        /* <DEDUP_REMOVED lines=15> */
[----:B------:R-:W-:-:S13]  /*68e0*/  PLOP3.LUT P6, PT, PT, PT, UP1, 0x40, 0x0 ;  /* 0x000000000000781c */ /* 0x000fda0003fce818 */
        /* <DEDUP_REMOVED lines=12> */
[----:B------:R-:W-:Y:S01]  /*69b0*/  PLOP3.LUT P6, PT, PT, PT, UP0, 0x80, 0x0 ;  /* 0x000000000000781c */ /* 0x000fe20003fcf008 */
[----:B------:R-:W-:-:S12]  /*69c0*/  @UP0 ULDC UR4, c[0x0][0x758] ;  /* 0x0001d60000040ab9 */ /* 0x000fd80000000800 */
[----:B------:R-:W-:-:S04]  /*69d0*/  @P6 SHF.R.U32.HI R10, RZ, UR4, R12 ;  /* 0x00000004ff0a6c19 */ /* 0x000fc8000801160c */
[----:B------:R-:W-:Y:S01]  /*69e0*/  LOP3.LUT R10, RZ, R10, RZ, 0x33, !PT ;  /* 0x0000000aff0a7212 */ /* 0x000fe200078e33ff */
[----:B------:R-:W-:Y:S06]  /*69f0*/  BRA `(.L_x_1379) ;  /* 0x00000000001c7947 */ /* 0x000fec0003800000 */
.L_x_1378:
[----:B------:R-:W-:-:S06]  /*6a00*/  UISETP.NE.AND UP0, UPT, UR6, 0x1, UPT ;  /* 0x000000010600788c */ /* 0x000fcc000bf05270 */
[----:B------:R-:W-:-:S05]  /*6a10*/  PLOP3.LUT P6, PT, PT, PT, UP0, 0x80, 0x0 ;  /* 0x000000000000781c */ /* 0x000fca0003fcf008 */
[----:B------:R-:W-:-:S08]  /*6a20*/  @UP0 ULDC UR4, c[0x0][0x754] ;  /* 0x0001d50000040ab9 */ /* 0x000fd00000000800 */
[----:B------:R-:W-:Y:S01]  /*6a30*/  @P6 IMAD.HI.U32 R12, R10, UR4, RZ ;  /* 0x000000040a0c6c27 */ /* 0x000fe2000f8e00ff */
[----:B------:R-:W-:Y:S01]  /*6a40*/  PLOP3.LUT P6, PT, PT, PT, UP0, 0x80, 0x0 ;  /* 0x000000000000781c */ /* 0x000fe20003fcf008 */
[----:B------:R-:W-:-:S12]  /*6a50*/  @UP0 ULDC UR4, c[0x0][0x758] ;  /* 0x0001d60000040ab9 */ /* 0x000fd80000000800 */
[----:B------:R-:W-:-:S07]  /*6a60*/  @P6 SHF.R.U32.HI R10, RZ, UR4, R12 ;  /* 0x00000004ff0a6c19 */ /* 0x000fce000801160c */
.L_x_1379:
[----:B------:R-:W-:Y:S05]  /*6a70*/  BSYNC B0 ;  /* 0x0000000000007941 */ /* 0x000fea0003800000 */
.L_x_1377:
[----:B------:R-:W-:-:S05]  /*6a80*/  IMAD R10, R10, UR6, R229 ;  /* 0x000000060a0a7c24 */ /* 0x000fca000f8e02e5 */
[----:B------:R-:W-:Y:S02]  /*6a90*/  VIMNMX R23, R23, R10, !PT ;  /* 0x0000000a17177248 */ /* 0x000fe40007fe0100 */
[----:B------:R-:W-:-:S07]  /*6aa0*/  VIADDMNMX R22, R10, UR6, R22, PT ;  /* 0x000000060a167c46 */ /* 0x000fce000b800116 */
.L_x_1376:
[C---:B------:R-:W-:Y:S01]  /*6ab0*/  ISETP.GT.AND P3, PT, R23.reuse, 0x11, !P3 ;  /* 0x000000111700780c */ /* 0x040fe20005f64270 */
[----:B------:R-:W-:Y:S01]  /*6ac0*/  ULDC UR4, c[0x0][0x744] ;  /* 0x0001d10000047ab9 */ /* 0x000fe20000000800 */
[C---:B------:R-:W-:Y:S01]  /*6ad0*/  ISETP.GT.AND P2, PT, R23.reuse, 0x10, !P2 ;  /* 0x000000101700780c */ /* 0x040fe20005744270 */
[----:B------:R-:W-:Y:S01]  /*6ae0*/  IMAD R32, R18, 0x4, R17 ;  /* 0x0000000412207824 */ /* 0x000fe200078e0211 */
[----:B------:R-:W-:Y:S01]  /*6af0*/  ISETP.GT.AND P4, PT, R23, 0x20, !P4 ;  /* 0x000000201700780c */ /* 0x000fe20006784270 */
[--C-:B--2---:R-:W-:Y:S01]  /*6b00*/  FFMA.FTZ R10, R5, UR4, -R8.reuse ;  /* 0x00000004050a7c23 */ /* 0x104fe20008010808 */
[C---:B------:R-:W-:Y:S01]  /*6b10*/  ISETP.LT.OR P3, PT, R22.reuse, 0x12, P3 ;  /* 0x000000121600780c */ /* 0x040fe20001f61670 */
[--C-:B------:R-:W-:Y:S01]  /*6b20*/  FFMA.FTZ R7, R7, UR4, -R8.reuse ;  /* 0x0000000407077c23 */ /* 0x100fe20008010808 */
[C---:B------:R-:W-:Y:S01]  /*6b30*/  ISETP.LT.OR P2, PT, R22.reuse, 0x11, P2 ;  /* 0x000000111600780c */ /* 0x040fe20001741670 */
[--C-:B------:R-:W-:Y:S01]  /*6b40*/  FFMA.FTZ R20, R25, UR4, -R8.reuse ;  /* 0x0000000419147c23 */ /* 0x100fe20008010808 */
[----:B------:R-:W-:Y:S01]  /*6b50*/  ISETP.LT.OR P4, PT, R22, 0x21, P4 ;  /* 0x000000211600780c */ /* 0x000fe20002781670 */
[--C-:B------:R-:W-:Y:S01]  /*6b60*/  FFMA.FTZ R11, R11, UR4, -R8.reuse ;  /* 0x000000040b0b7c23 */ /* 0x100fe20008010808 */
[----:B------:R-:W-:Y:S01]  /*6b70*/  ISETP.GE.AND P6, PT, R224, 0x32, PT ;  /* 0x00000032e000780c */ /* 0x000fe20003fc6270 */
[--C-:B------:R-:W-:Y:S01]  /*6b80*/  FFMA.FTZ R14, R29, UR4, -R8.reuse ;  /* 0x000000041d0e7c23 */ /* 0x100fe20008010808 */
[----:B------:R-:W-:Y:S01]  /*6b90*/  FSEL R31, R31, -INF , !P3 ;  /* 0xff8000001f1f7808 */ /* 0x000fe20005800000 */
[--C-:B------:R-:W-:Y:S01]  /*6ba0*/  FFMA.FTZ R9, R9, UR4, -R8.reuse ;  /* 0x0000000409097c23 */ /* 0x100fe20008010808 */
[----:B------:R-:W-:Y:S01]  /*6bb0*/  FSEL R15, R30, -INF , !P2 ;  /* 0xff8000001e0f7808 */ /* 0x000fe20005000000 */
[--C-:B------:R-:W-:Y:S01]  /*6bc0*/  FFMA.FTZ R12, R33, UR4, -R8.reuse ;  /* 0x00000004210c7c23 */ /* 0x100fe20008010808 */
[----:B------:R-:W-:Y:S01]  /*6bd0*/  FSEL R21, R34, -INF , !P4 ;  /* 0xff80000022157808 */ /* 0x000fe20006000000 */
[--C-:B------:R-:W-:Y:S01]  /*6be0*/  FFMA.FTZ R5, R37, UR4, -R8.reuse ;  /* 0x0000000425057c23 */ /* 0x100fe20008010808 */
[C---:B------:R-:W-:Y:S01]  /*6bf0*/  ISETP.GT.AND P3, PT, R23.reuse, 0x31, !P6 ;  /* 0x000000311700780c */ /* 0x040fe20007764270 */
[----:B------:R-:W1:Y:S01]  /*6c00*/  LDS R30, [R32+0x2c300] ;  /* 0x02c30000201e7984 */ /* 0x000e620000000800 */
[C---:B------:R-:W-:Y:S01]  /*6c10*/  ISETP.GE.AND P2, PT, R224.reuse, 0x31, PT ;  /* 0x00000031e000780c */ /* 0x040fe20003f46270 */
[----:B------:R-:W2:Y:S01]  /*6c20*/  MUFU.EX2 R7, R7 ;  /* 0x0000000700077308 */ /* 0x000ea20000000800 */
[C---:B------:R-:W-:Y:S01]  /*6c30*/  ISETP.GE.AND P4, PT, R224.reuse, 0x41, PT ;  /* 0x00000041e000780c */ /* 0x040fe20003f86270 */
[----:B------:R-:W-:Y:S01]  /*6c40*/  UMOV UR57, 0x40000040 ;  /* 0x4000004000397882 */ /* 0x000fe20000000000 */
[----:B------:R-:W-:Y:S01]  /*6c50*/  ISETP.GE.AND P6, PT, R224, 0x42, PT ;  /* 0x00000042e000780c */ /* 0x000fe20003fc6270 */
[----:B------:R-:W-:Y:S01]  /*6c60*/  UMOV UR59, 0x40 ;  /* 0x00000040003b7882 */ /* 0x000fe20000000000 */
[C---:B------:R-:W-:Y:S01]  /*6c70*/  ISETP.GT.AND P0, PT, R23.reuse, RZ, !P0 ;  /* 0x000000ff1700720c */ /* 0x040fe20004704270 */
[----:B------:R-:W-:Y:S01]  /*6c80*/  UMOV UR9, UR57 ;  /* 0x0000003900097c82 */ /* 0x000fe20008000000 */
[C---:B------:R-:W-:Y:S01]  /*6c90*/  ISETP.GT.AND P1, PT, R23.reuse, 0x1, !P1 ;  /* 0x000000011700780c */ /* 0x040fe20004f24270 */
[----:B------:R-:W-:Y:S01]  /*6ca0*/  MUFU.EX2 R20, R20 ;  /* 0x0000001400147308 */ /* 0x000fe20000000800 */
[C---:B------:R-:W-:Y:S01]  /*6cb0*/  ISETP.GT.AND P5, PT, R23.reuse, 0x21, !P5 ;  /* 0x000000211700780c */ /* 0x040fe20006fa4270 */
[----:B------:R-:W-:Y:S01]  /*6cc0*/  UMOV UR11, 0x40 ;  /* 0x00000040000b7882 */ /* 0x000fe20000000000 */
[C---:B------:R-:W-:Y:S01]  /*6cd0*/  ISETP.GT.AND P2, PT, R23.reuse, 0x30, !P2 ;  /* 0x000000301700780c */ /* 0x040fe20005744270 */
[----:B------:R-:W-:Y:S01]  /*6ce0*/  UMOV UR13, UR57 ;  /* 0x00000039000d7c82 */ /* 0x000fe20008000000 */
[C---:B------:R-:W-:Y:S01]  /*6cf0*/  ISETP.GT.AND P4, PT, R23.reuse, 0x40, !P4 ;  /* 0x000000401700780c */ /* 0x040fe20006784270 */
[----:B------:R-:W-:Y:S01]  /*6d00*/  UMOV UR15, 0x40 ;  /* 0x00000040000f7882 */ /* 0x000fe20000000000 */
[----:B------:R-:W-:Y:S01]  /*6d10*/  ISETP.GT.AND P6, PT, R23, 0x41, !P6 ;  /* 0x000000411700780c */ /* 0x000fe200077c4270 */
[--C-:B------:R-:W-:Y:S01]  /*6d20*/  FFMA.FTZ R23, R13, UR4, -R8.reuse ;  /* 0x000000040d177c23 */ /* 0x100fe20008010808 */
[C---:B------:R-:W-:Y:S01]  /*6d30*/  ISETP.LT.OR P0, PT, R22.reuse, 0x1, P0 ;  /* 0x000000011600780c */ /* 0x040fe20000701670 */
[----:B------:R-:W-:Y:S01]  /*6d40*/  FFMA.FTZ R13, R41, UR4, -R8 ;  /* 0x00000004290d7c23 */ /* 0x000fe20008010808 */
[C---:B------:R-:W-:Y:S01]  /*6d50*/  ISETP.LT.OR P1, PT, R22.reuse, 0x2, P1 ;  /* 0x000000021600780c */ /* 0x040fe20000f21670 */
[----:B------:R4:W-:Y:S01]  /*6d60*/  MUFU.EX2 R8, R23 ;  /* 0x0000001700087308 */ /* 0x0009e20000000800 */
[C---:B------:R-:W-:Y:S01]  /*6d70*/  ISETP.LT.OR P5, PT, R22.reuse, 0x22, P5 ;  /* 0x000000221600780c */ /* 0x040fe20002fa1670 */
[----:B------:R-:W-:Y:S01]  /*6d80*/  UMOV UR17, UR57 ;  /* 0x0000003900117c82 */ /* 0x000fe20008000000 */
[C---:B------:R-:W-:Y:S01]  /*6d90*/  ISETP.LT.OR P2, PT, R22.reuse, 0x31, P2 ;  /* 0x000000311600780c */ /* 0x040fe20001741670 */
[----:B------:R-:W-:Y:S01]  /*6da0*/  UMOV UR19, 0x40 ;  /* 0x0000004000137882 */ /* 0x000fe20000000000 */
[C---:B------:R-:W-:Y:S01]  /*6db0*/  ISETP.LT.OR P3, PT, R22.reuse, 0x32, P3 ;  /* 0x000000321600780c */ /* 0x040fe20001f61670 */
[----:B------:R-:W-:Y:S01]  /*6dc0*/  UMOV UR49, 0x40000040 ;  /* 0x4000004000317882 */ /* 0x000fe20000000000 */
[----:B------:R-:W-:Y:S01]  /*6dd0*/  ISETP.LT.OR P4, PT, R22, 0x41, P4 ;  /* 0x000000411600780c */ /* 0x000fe20002781670 */
[----:B------:R-:W5:Y:S01]  /*6de0*/  MUFU.EX2 R12, R12 ;  /* 0x0000000c000c7308 */ /* 0x000f620000000800 */
[----:B----4-:R-:W-:Y:S01]  /*6df0*/  FSEL R23, R26, -INF , !P0 ;  /* 0xff8000001a177808 */ /* 0x010fe20004000000 */
[----:B------:R-:W-:Y:S01]  /*6e00*/  UMOV UR51, 0x40 ;  /* 0x0000004000337882 */ /* 0x000fe20000000000 */
[----:B------:R-:W4:Y:S01]  /*6e10*/  LDS R26, [R32+0x2c320] ;  /* 0x02c32000201a7984 */ /* 0x000f220000000800 */
[----:B------:R-:W-:Y:S01]  /*6e20*/  ISETP.LT.OR P6, PT, R22, 0x42, P6 ;  /* 0x000000421600780c */ /* 0x000fe200037c1670 */
[----:B------:R-:W-:Y:S01]  /*6e30*/  VIADD R22, R17, 0x2c500 ;  /* 0x0002c50011167836 */ /* 0x000fe20000000000 */
[----:B------:R-:W-:Y:S01]  /*6e40*/  FSEL R27, R27, -INF , !P1 ;  /* 0xff8000001b1b7808 */ /* 0x000fe20004800000 */
[----:B---3--:R-:W-:Y:S01]  /*6e50*/  FFMA.FTZ R34, R23, UR4, -R6 ;  /* 0x0000000417227c23 */ /* 0x008fe20008010806 */
[----:B------:R-:W-:Y:S01]  /*6e60*/  FSEL R35, R35, -INF , !P5 ;  /* 0xff80000023237808 */ /* 0x000fe20006800000 */
[----:B------:R-:W3:Y:S01]  /*6e70*/  MUFU.EX2 R9, R9 ;  /* 0x0000000900097308 */ /* 0x000ee20000000800 */
[----:B------:R-:W-:Y:S01]  /*6e80*/  SHF.R.U32.HI R24, RZ, 0x4, R22 ;  /* 0x00000004ff187819 */ /* 0x000fe20000011616 */
[--C-:B------:R-:W-:Y:S01]  /*6e90*/  FFMA.FTZ R22, R15, UR4, -R6.reuse ;  /* 0x000000040f167c23 */ /* 0x100fe20008010806 */
[--C-:B------:R-:W-:Y:S01]  /*6ea0*/  FFMA.FTZ R25, R27, UR4, -R6.reuse ;  /* 0x000000041b197c23 */ /* 0x100fe20008010806 */
[----:B------:R-:W-:Y:S01]  /*6eb0*/  FSEL R29, R38, -INF , !P2 ;  /* 0xff800000261d7808 */ /* 0x000fe20005000000 */
[--C-:B------:R-:W-:Y:S01]  /*6ec0*/  FFMA.FTZ R36, R35, UR4, -R6.reuse ;  /* 0x0000000423247c23 */ /* 0x100fe20008010806 */
[----:B------:R-:W-:Y:S01]  /*6ed0*/  LOP3.LUT R15, R24, 0x3fff, RZ, 0xc0, !PT ;  /* 0x00003fff180f7812 */ /* 0x000fe200078ec0ff */
[--C-:B------:R-:W-:Y:S01]  /*6ee0*/  FFMA.FTZ R24, R31, UR4, -R6.reuse ;  /* 0x000000041f187c23 */ /* 0x100fe20008010806 */
[----:B------:R-:W-:Y:S01]  /*6ef0*/  FSEL R27, R42, -INF , !P4 ;  /* 0xff8000002a1b7808 */ /* 0x000fe20006000000 */
[--C-:B------:R-:W-:Y:S01]  /*6f00*/  FFMA.FTZ R35, R29, UR4, -R6.reuse ;  /* 0x000000041d237c23 */ /* 0x100fe20008010806 */
[----:B------:R-:W-:Y:S01]  /*6f10*/  FSEL R39, R39, -INF , !P3 ;  /* 0xff80000027277808 */ /* 0x000fe20005800000 */
[--C-:B------:R-:W-:Y:S01]  /*6f20*/  FFMA.FTZ R31, R21, UR4, -R6.reuse ;  /* 0x00000004151f7c23 */ /* 0x100fe20008010806 */
[----:B------:R-:W-:Y:S01]  /*6f30*/  FSEL R43, R43, -INF , !P6 ;  /* 0xff8000002b2b7808 */ /* 0x000fe20007000000 */
[--C-:B------:R-:W-:Y:S01]  /*6f40*/  FFMA.FTZ R28, R27, UR4, -R6.reuse ;  /* 0x000000041b1c7c23 */ /* 0x100fe20008010806 */
[----:B------:R-:W-:Y:S01]  /*6f50*/  LOP3.LUT R15, R15, 0x80000, RZ, 0xfc, !PT ;  /* 0x000800000f0f7812 */ /* 0x000fe200078efcff */
[--C-:B------:R-:W-:Y:S01]  /*6f60*/  FFMA.FTZ R29, R39, UR4, -R6.reuse ;  /* 0x00000004271d7c23 */ /* 0x100fe20008010806 */
[----:B------:R-:W-:Y:S01]  /*6f70*/  MUFU.EX2 R25, R25 ;  /* 0x0000001900197308 */ /* 0x000fe20000000800 */
[----:B------:R-:W-:Y:S01]  /*6f80*/  FFMA.FTZ R27, R43, UR4, -R6 ;  /* 0x000000042b1b7c23 */ /* 0x000fe20008010806 */
[----:B-1----:R-:W-:Y:S01]  /*6f90*/  FADD.FTZ R44, R44, -R30 ;  /* 0x8000001e2c2c7221 */ /* 0x002fe20000010000 */
[----:B------:R-:W-:-:S02]  /*6fa0*/  VIADD R6, R15, 0x80 ;  /* 0x000000800f067836 */ /* 0x000fc40000000000 */
[--C-:B------:R-:W-:Y:S01]  /*6fb0*/  FADD.FTZ R53, R53, -R30.reuse ;  /* 0x8000001e35357221 */ /* 0x100fe20000010000 */
[--C-:B------:R-:W-:Y:S01]  /*6fc0*/  FADD.FTZ R52, R52, -R30.reuse ;  /* 0x8000001e34347221 */ /* 0x100fe20000010000 */
[----:B--2---:R-:W-:Y:S01]  /*6fd0*/  FMUL.FTZ R44, R7, R44 ;  /* 0x0000002c072c7220 */ /* 0x004fe20000410000 */
[--C-:B------:R-:W-:Y:S01]  /*6fe0*/  FADD.FTZ R45, R45, -R30.reuse ;  /* 0x8000001e2d2d7221 */ /* 0x100fe20000010000 */
[----:B------:R-:W1:Y:S01]  /*6ff0*/  MUFU.EX2 R34, R34 ;  /* 0x0000002200227308 */ /* 0x000e620000000800 */
[----:B------:R-:W-:Y:S01]  /*7000*/  R2UR UR4, R6 ;  /* 0x00000000060472ca */ /* 0x000fe200000e0000 */
[----:B------:R-:W-:Y:S02]  /*7010*/  VIADD R6, R15, 0x100 ;  /* 0x000001000f067836 */ /* 0x000fe40000000000 */
[C---:B-----5:R-:W-:Y:S01]  /*7020*/  FMUL.FTZ R53, R12.reuse, R53 ;  /* 0x000000350c357220 */ /* 0x060fe20000410000 */
[----:B---3--:R-:W-:Y:S01]  /*7030*/  FMUL.FTZ R52, R9, R52 ;  /* 0x0000003409347220 */ /* 0x008fe20000410000 */
[----:B------:R-:W-:Y:S01]  /*7040*/  F2FP.F16.F32.PACK_AB R12, R12, R9 ;  /* 0x000000090c0c723e */ /* 0x000fe200000000ff */
[----:B------:R-:W-:Y:S01]  /*7050*/  FADD.FTZ R48, R48, -R30 ;  /* 0x8000001e30307221 */ /* 0x000fe20000010000 */
[----:B------:R-:W-:Y:S01]  /*7060*/  R2UR UR5, R6 ;  /* 0x00000000060572ca */ /* 0x000fe200000e0000 */
[----:B------:R2:W3:Y:S01]  /*7070*/  MUFU.EX2 R21, R22 ;  /* 0x0000001600157308 */ /* 0x0004e20000000800 */
[----:B------:R-:W-:-:S02]  /*7080*/  VIADD R6, R15, 0x180 ;  /* 0x000001800f067836 */ /* 0x000fc40000000000 */
[----:B----4-:R-:W-:Y:S01]  /*7090*/  FADD.FTZ R37, R46, -R26 ;  /* 0x8000001a2e257221 */ /* 0x010fe20000010000 */
[--C-:B------:R-:W-:Y:S01]  /*70a0*/  FADD.FTZ R49, R49, -R30.reuse ;  /* 0x8000001e31317221 */ /* 0x100fe20000010000 */
[--C-:B------:R-:W-:Y:S01]  /*70b0*/  FADD.FTZ R32, R217, -R30.reuse ;  /* 0x8000001ed9207221 */ /* 0x100fe20000010000 */
[----:B------:R-:W-:Y:S01]  /*70c0*/  FADD.FTZ R33, R220, -R30 ;  /* 0x8000001edc217221 */ /* 0x000fe20000010000 */
[----:B------:R-:W-:Y:S01]  /*70d0*/  R2UR UR6, R6 ;  /* 0x00000000060672ca */ /* 0x000fe200000e0000 */
[--C-:B------:R-:W-:Y:S01]  /*70e0*/  FADD.FTZ R50, R50, -R26.reuse ;  /* 0x8000001a32327221 */ /* 0x100fe20000010000 */
[----:B------:R-:W4:Y:S01]  /*70f0*/  MUFU.EX2 R11, R11 ;  /* 0x0000000b000b7308 */ /* 0x000f220000000800 */
[----:B--2---:R-:W-:Y:S01]  /*7100*/  VIADD R22, R15, 0x200 ;  /* 0x000002000f167836 */ /* 0x004fe20000000000 */
[----:B------:R-:W-:Y:S01]  /*7110*/  F2FP.F16.F32.PACK_AB R6, R20, R7 ;  /* 0x000000071406723e */ /* 0x000fe200000000ff */
[--C-:B------:R-:W-:Y:S01]  /*7120*/  FADD.FTZ R38, R47, -R26.reuse ;  /* 0x8000001a2f267221 */ /* 0x100fe20000010000 */
[----:B-1----:R-:W-:Y:S01]  /*7130*/  F2FP.F16.F32.PACK_AB R7, R25, R34 ;  /* 0x000000221907723e */ /* 0x002fe200000000ff */
[----:B------:R-:W-:Y:S01]  /*7140*/  BAR.SYNC.DEFER_BLOCKING 0x9, 0x100 ;  /* 0x0244000000007b1d */ /* 0x000fe20000010000 */
[----:B------:R-:W-:Y:S01]  /*7150*/  R2UR UR7, R22 ;  /* 0x00000000160772ca */ /* 0x000fe200000e0000 */
[----:B------:R-:W-:Y:S01]  /*7160*/  FMUL.FTZ R34, R34, R37 ;  /* 0x0000002522227220 */ /* 0x000fe20000410000 */
[--C-:B------:R-:W-:Y:S01]  /*7170*/  FADD.FTZ R51, R51, -R26.reuse ;  /* 0x8000001a33337221 */ /* 0x100fe20000010000 */
[--C-:B------:R-:W-:Y:S01]  /*7180*/  FADD.FTZ R54, R54, -R26.reuse ;  /* 0x8000001a36367221 */ /* 0x100fe20000010000 */
[--C-:B------:R-:W-:Y:S01]  /*7190*/  FADD.FTZ R55, R55, -R26.reuse ;  /* 0x8000001a37377221 */ /* 0x100fe20000010000 */
[----:B------:R-:W1:Y:S01]  /*71a0*/  MUFU.EX2 R14, R14 ;  /* 0x0000000e000e7308 */ /* 0x000e620000000800 */
[--C-:B------:R-:W-:Y:S01]  /*71b0*/  FADD.FTZ R218, R218, -R26.reuse ;  /* 0x8000001adada7221 */ /* 0x100fe20000010000 */
[--C-:B------:R-:W-:Y:S01]  /*71c0*/  FADD.FTZ R219, R219, -R26.reuse ;  /* 0x8000001adbdb7221 */ /* 0x100fe20000010000 */
[--C-:B------:R-:W-:Y:S01]  /*71d0*/  FADD.FTZ R222, R222, -R26.reuse ;  /* 0x8000001adede7221 */ /* 0x100fe20000010000 */
[----:B------:R-:W-:Y:S01]  /*71e0*/  FADD.FTZ R26, R223, -R26 ;  /* 0x8000001adf1a7221 */ /* 0x000fe20000010000 */
[----:B------:R-:W-:Y:S01]  /*71f0*/  FMUL.FTZ R45, R20, R45 ;  /* 0x0000002d142d7220 */ /* 0x000fe20000410000 */
[----:B------:R-:W-:Y:S01]  /*7200*/  FMUL.FTZ R33, R8, R33 ;  /* 0x0000002108217220 */ /* 0x000fe20000410000 */
[----:B---3--:R-:W-:Y:S01]  /*7210*/  FMUL.FTZ R50, R21, R50 ;  /* 0x0000003215327220 */ /* 0x008fe20000410000 */
[----:B------:R-:W-:Y:S01]  /*7220*/  MUFU.EX2 R10, R10 ;  /* 0x0000000a000a7308 */ /* 0x000fe20000000800 */
[----:B----4-:R-:W-:Y:S01]  /*7230*/  FMUL.FTZ R48, R11, R48 ;  /* 0x000000300b307220 */ /* 0x010fe20000410000 */
[----:B------:R-:W-:Y:S01]  /*7240*/  FMUL.FTZ R25, R25, R38 ;  /* 0x0000002619197220 */ /* 0x000fe20000410000 */
[----:B------:R-:W-:Y:S01]  /*7250*/  F2FP.F16.F32.PACK_AB R52, R53, R52 ;  /* 0x000000343534723e */ /* 0x000fe200000000ff */
[----:B------:R-:W-:Y:S01]  /*7260*/  UMOV UR10, UR4 ;  /* 0x00000004000a7c82 */ /* 0x000fe20008000000 */
[----:B------:R-:W-:Y:S01]  /*7270*/  R2UR UR58, R15 ;  /* 0x000000000f3a72ca */ /* 0x000fe200000e0000 */
[----:B------:R-:W-:Y:S01]  /*7280*/  UMOV UR14, UR5 ;  /* 0x00000005000e7c82 */ /* 0x000fe20008000000 */
[----:B------:R-:W-:Y:S01]  /*7290*/  F2FP.F16.F32.PACK_AB R25, R25, R34 ;  /* 0x000000221919723e */ /* 0x000fe200000000ff */
[----:B------:R-:W2:Y:S01]  /*72a0*/  MUFU.EX2 R13, R13 ;  /* 0x0000000d000d7308 */ /* 0x000ea20000000800 */
[C---:B-1----:R-:W-:Y:S01]  /*72b0*/  F2FP.F16.F32.PACK_AB R20, R14.reuse, R11 ;  /* 0x0000000b0e14723e */ /* 0x042fe200000000ff */
[----:B------:R-:W-:Y:S01]  /*72c0*/  STSM.16.M88.2 [R0+0x2c500], R6 ;  /* 0x02c5000600007844 */ /* 0x000fe20000000100 */
[----:B------:R-:W-:Y:S01]  /*72d0*/  FMUL.FTZ R49, R14, R49 ;  /* 0x000000310e317220 */ /* 0x000fe20000410000 */
[----:B------:R-:W-:Y:S01]  /*72e0*/  UMOV UR18, UR6 ;  /* 0x0000000600127c82 */ /* 0x000fe20008000000 */
[----:B------:R-:W-:Y:S01]  /*72f0*/  UMOV UR53, UR49 ;  /* 0x0000003100357c82 */ /* 0x000fe20008000000 */
[----:B------:R-:W-:Y:S01]  /*7300*/  UMOV UR55, 0x40 ;  /* 0x0000004000377882 */ /* 0x000fe20000000000 */
[----:B------:R-:W-:Y:S01]  /*7310*/  UMOV UR45, UR49 ;  /* 0x00000031002d7c82 */ /* 0x000fe20008000000 */
[----:B------:R-:W1:Y:S01]  /*7320*/  MUFU.EX2 R24, R24 ;  /* 0x0000001800187308 */ /* 0x000e620000000800 */
[----:B------:R-:W-:Y:S01]  /*7330*/  F2FP.F16.F32.PACK_AB R48, R49, R48 ;  /* 0x000000303130723e */ /* 0x000fe200000000ff */
[----:B------:R-:W-:Y:S01]  /*7340*/  UMOV UR47, 0x40 ;  /* 0x00000040002f7882 */ /* 0x000fe20000000000 */
[----:B------:R-:W-:Y:S01]  /*7350*/  UMOV UR29, 0x40000040 ;  /* 0x40000040001d7882 */ /* 0x000fe20000000000 */
[----:B------:R-:W-:Y:S01]  /*7360*/  UMOV UR31, 0x40 ;  /* 0x00000040001f7882 */ /* 0x000fe20000000000 */
[----:B------:R-:W-:Y:S01]  /*7370*/  UMOV UR41, UR29 ;  /* 0x0000001d00297c82 */ /* 0x000fe20008000000 */
[----:B------:R-:W-:Y:S01]  /*7380*/  UMOV UR43, 0x40 ;  /* 0x00000040002b7882 */ /* 0x000fe20000000000 */
[----:B------:R-:W-:Y:S01]  /*7390*/  UMOV UR37, UR29 ;  /* 0x0000001d00257c82 */ /* 0x000fe20008000000 */
[----:B------:R-:W3:Y:S01]  /*73a0*/  MUFU.EX2 R5, R5 ;  /* 0x0000000500057308 */ /* 0x000ee20000000800 */
[----:B--2---:R-:W-:Y:S01]  /*73b0*/  F2FP.F16.F32.PACK_AB R8, R13, R8 ;  /* 0x000000080d08723e */ /* 0x004fe200000000ff */
[----:B------:R-:W-:Y:S01]  /*73c0*/  UMOV UR39, 0x40 ;  /* 0x0000004000277882 */ /* 0x000fe20000000000 */
[----:B------:R-:W-:Y:S01]  /*73d0*/  UMOV UR33, UR29 ;  /* 0x0000001d00217c82 */ /* 0x000fe20008000000 */
[----:B------:R-:W-:Y:S01]  /*73e0*/  UMOV UR35, 0x40 ;  /* 0x0000004000237882 */ /* 0x000fe20000000000 */
[----:B------:R-:W-:Y:S01]  /*73f0*/  UMOV UR25, UR29 ;  /* 0x0000001d00197c82 */ /* 0x000fe20008000000 */
[----:B------:R-:W-:Y:S01]  /*7400*/  UMOV UR27, 0x40 ;  /* 0x00000040001b7882 */ /* 0x000fe20000000000 */
[----:B------:R-:W-:Y:S01]  /*7410*/  UMOV UR21, 0x40000040 ;  /* 0x4000004000157882 */ /* 0x000fe20000000000 */
[----:B------:R2:W4:Y:S01]  /*7420*/  MUFU.EX2 R23, R31 ;  /* 0x0000001f00177308 */ /* 0x0005220000000800 */
[C---:B-1----:R-:W-:Y:S01]  /*7430*/  F2FP.F16.F32.PACK_AB R21, R24.reuse, R21 ;  /* 0x000000151815723e */ /* 0x042fe200000000ff */
[----:B------:R-:W-:Y:S01]  /*7440*/  FMUL.FTZ R51, R24, R51 ;  /* 0x0000003318337220 */ /* 0x000fe20000410000 */
[----:B------:R-:W-:Y:S01]  /*7450*/  F2FP.F16.F32.PACK_AB R24, R45, R44 ;  /* 0x0000002c2d18723e */ /* 0x000fe200000000ff */
[----:B------:R-:W-:Y:S01]  /*7460*/  UMOV UR23, 0x40 ;  /* 0x0000004000177882 */ /* 0x000fe20000000000 */
[----:B------:R-:W-:Y:S01]  /*7470*/  VIADD R14, R15, 0xb0 ;  /* 0x000000b00f0e7836 */ /* 0x000fe20000000000 */
[----:B------:R1:W-:Y:S01]  /*7480*/  STSM.16.M88.2 [R0+0x2cd00], R20 ;  /* 0x02cd001400007844 */ /* 0x0003e20000000100 */
[----:B------:R-:W-:Y:S01]  /*7490*/  F2FP.F16.F32.PACK_AB R49, R51, R50 ;  /* 0x000000323331723e */ /* 0x000fe200000000ff */
[----:B------:R-:W5:Y:S01]  /*74a0*/  MUFU.EX2 R22, R36 ;  /* 0x0000002400167308 */ /* 0x000f620000000800 */
[--C-:B--2---:R-:W-:Y:S01]  /*74b0*/  FADD.FTZ R31, R216, -R30.reuse ;  /* 0x8000001ed81f7221 */ /* 0x104fe20000010000 */
[----:B------:R-:W-:Y:S01]  /*74c0*/  FADD.FTZ R30, R221, -R30 ;  /* 0x8000001edd1e7221 */ /* 0x000fe20000010000 */
[----:B---3--:R-:W-:-:S02]  /*74d0*/  FMUL.FTZ R32, R5, R32 ;  /* 0x0000002005207220 */ /* 0x008fc40000410000 */
[----:B------:R-:W-:Y:S01]  /*74e0*/  FMUL.FTZ R31, R10, R31 ;  /* 0x0000001f0a1f7220 */ /* 0x000fe20000410000 */
[----:B------:R-:W-:Y:S01]  /*74f0*/  FMUL.FTZ R30, R13, R30 ;  /* 0x0000001e0d1e7220 */ /* 0x000fe20000410000 */
[----:B------:R-:W-:Y:S01]  /*7500*/  F2FP.F16.F32.PACK_AB R10, R5, R10 ;  /* 0x0000000a050a723e */ /* 0x000fe200000000ff */
[----:B------:R-:W2:Y:S01]  /*7510*/  MUFU.EX2 R35, R35 ;  /* 0x0000002300237308 */ /* 0x000ea20000000800 */
[----:B----4-:R-:W-:Y:S01]  /*7520*/  FMUL.FTZ R54, R23, R54 ;  /* 0x0000003617367220 */ /* 0x010fe20000410000 */
[----:B------:R-:W-:Y:S01]  /*7530*/  F2FP.F16.F32.PACK_AB R32, R32, R31 ;  /* 0x0000001f2020723e */ /* 0x000fe200000000ff */
[----:B-1----:R-:W-:Y:S01]  /*7540*/  VIADD R20, R15, 0x130 ;  /* 0x000001300f147836 */ /* 0x002fe20000000000 */
[----:B------:R-:W-:-:S04]  /*7550*/  F2FP.F16.F32.PACK_AB R30, R30, R33 ;  /* 0x000000211e1e723e */ /* 0x000fc800000000ff */
[----:B------:R-:W1:Y:S01]  /*7560*/  MUFU.EX2 R36, R29 ;  /* 0x0000001d00247308 */ /* 0x000e620000000800 */
[C---:B-----5:R-:W-:Y:S01]  /*7570*/  F2FP.F16.F32.PACK_AB R13, R22.reuse, R23 ;  /* 0x00000017160d723e */ /* 0x060fe200000000ff */
[----:B------:R-:W-:Y:S01]  /*7580*/  FMUL.FTZ R55, R22, R55 ;  /* 0x0000003716377220 */ /* 0x000fe20000410000 */
[----:B------:R-:W-:-:S03]  /*7590*/  IMAD R22, R4, 0x2000, R17 ;  /* 0x0000200004167824 */ /* 0x000fc600078e0211 */
[----:B------:R-:W-:Y:S01]  /*75a0*/  STSM.16.M88.2 [R0+0x2d500], R12 ;  /* 0x02d5000c00007844 */ /* 0x000fe20000000100 */
[----:B------:R-:W-:Y:S01]  /*75b0*/  VIADD R6, R22, 0x24100 ;  /* 0x0002410016067836 */ /* 0x000fe20000000000 */
[----:B------:R-:W3:Y:S01]  /*75c0*/  MUFU.EX2 R9, R27 ;  /* 0x0000001b00097308 */ /* 0x000ee20000000800 */
[----:B--2---:R-:W-:Y:S01]  /*75d0*/  FMUL.FTZ R218, R35, R218 ;  /* 0x000000da23da7220 */ /* 0x004fe20000410000 */
[----:B------:R-:W-:Y:S02]  /*75e0*/  F2FP.F16.F32.PACK_AB R53, R55, R54 ;  /* 0x000000363735723e */ /* 0x000fe400000000ff */
[----:B------:R-:W-:-:S04]  /*75f0*/  SHF.R.U32.HI R6, RZ, 0x4, R6 ;  /* 0x00000004ff067819 */ /* 0x000fc80000011606 */
[----:B------:R-:W2:Y:S01]  /*7600*/  MUFU.EX2 R37, R28 ;  /* 0x0000001c00257308 */ /* 0x000ea20000000800 */
[C---:B-1----:R-:W-:Y:S01]  /*7610*/  F2FP.F16.F32.PACK_AB R11, R36.reuse, R35 ;  /* 0x00000023240b723e */ /* 0x042fe200000000ff */
[----:B------:R-:W-:Y:S01]  /*7620*/  FMUL.FTZ R219, R36, R219 ;  /* 0x000000db24db7220 */ /* 0x000fe20000410000 */
[----:B------:R-:W-:Y:S01]  /*7630*/  LOP3.LUT R23, R6, 0x3fff, RZ, 0xc0, !PT ;  /* 0x00003fff06177812 */ /* 0x000fe200078ec0ff */
[----:B------:R-:W-:Y:S02]  /*7640*/  VIADD R6, R15, 0x10 ;  /* 0x000000100f067836 */ /* 0x000fe40000000000 */
[----:B------:R-:W-:Y:S01]  /*7650*/  STSM.16.M88.2 [R0+0x2dd00], R10 ;  /* 0x02dd000a00007844 */ /* 0x000fe20000000100 */
[----:B------:R-:W-:Y:S01]  /*7660*/  R2UR UR56, R23 ;  /* 0x00000000173872ca */ /* 0x000fe200000e0000 */
[----:B---3--:R-:W-:Y:S01]  /*7670*/  FMUL.FTZ R5, R9, R26 ;  /* 0x0000001a09057220 */ /* 0x008fe20000410000 */
[----:B------:R-:W-:Y:S02]  /*7680*/  F2FP.F16.F32.PACK_AB R33, R219, R218 ;  /* 0x000000dadb21723e */ /* 0x000fe400000000ff */
[----:B------:R-:W-:Y:S01]  /*7690*/  R2UR UR50, R6 ;  /* 0x00000000063272ca */ /* 0x000fe200000e0000 */
[----:B------:R-:W-:Y:S01]  /*76a0*/  VIADD R6, R15, 0x110 ;  /* 0x000001100f067836 */ /* 0x000fe20000000000 */
[----:B--2---:R-:W-:Y:S01]  /*76b0*/  F2FP.F16.F32.PACK_AB R9, R9, R37 ;  /* 0x000000250909723e */ /* 0x004fe200000000ff */
[----:B------:R-:W-:-:S03]  /*76c0*/  FMUL.FTZ R222, R37, R222 ;  /* 0x000000de25de7220 */ /* 0x000fc60000410000 */
[----:B------:R-:W-:-:S03]  /*76d0*/  R2UR UR5, R6 ;  /* 0x00000000060572ca */ /* 0x000fc600000e0000 */
[----:B------:R-:W-:Y:S01]  /*76e0*/  UMOV UR8, UR56 ;  /* 0x0000003800087c82 */ /* 0x000fe20008000000 */
[----:B------:R-:W-:Y:S01]  /*76f0*/  UMOV UR12, UR56 ;  /* 0x00000038000c7c82 */ /* 0x000fe20008000000 */
[----:B------:R1:W-:Y:S01]  /*7700*/  STSM.16.M88.2 [R0+0x2e500], R8 ;  /* 0x02e5000800007844 */ /* 0x0003e20000000100 */
[----:B------:R-:W-:Y:S01]  /*7710*/  F2FP.F16.F32.PACK_AB R31, R5, R222 ;  /* 0x000000de051f723e */ /* 0x000fe200000000ff */
[----:B------:R-:W-:Y:S01]  /*7720*/  UMOV UR16, UR56 ;  /* 0x0000003800107c82 */ /* 0x000fe20008000000 */
[----:B------:R-:W-:Y:S01]  /*7730*/  VIADD R5, R23, 0x80 ;  /* 0x0000008017057836 */ /* 0x000fe20000000000 */
[----:B------:R-:W-:Y:S01]  /*7740*/  @!PT LDS RZ, [RZ] ;  /* 0x00000000fffff984 */ /* 0x000fe20000000800 */
[----:B------:R-:W-:Y:S01]  /*7750*/  @!PT LDS RZ, [RZ] ;  /* 0x00000000fffff984 */ /* 0x000fe20000000800 */
[----:B------:R-:W-:Y:S01]  /*7760*/  @!PT LDS RZ, [RZ] ;  /* 0x00000000fffff984 */ /* 0x000fe20000000800 */
[----:B------:R-:W-:Y:S01]  /*7770*/  @!PT LDS RZ, [RZ] ;  /* 0x00000000fffff984 */ /* 0x000fe20000000800 */
[----:B------:R2:W-:Y:S06]  /*7780*/  MEMBAR.ALL.CTA ;  /* 0x0000000000007992 */ /* 0x0005ec0000008000 */
[----:B--2---:R-:W2:Y:S01]  /*7790*/  FENCE.VIEW.ASYNC.S ;  /* 0x00000000000073c6 */ /* 0x004ea20000000000 */
[----:B------:R-:W-:Y:S01]  /*77a0*/  VIADD R6, R15, 0x210 ;  /* 0x000002100f067836 */ /* 0x000fe20000000000 */
[----:B------:R-:W-:Y:S01]  /*77b0*/  R2UR UR48, R5 ;  /* 0x00000000053072ca */ /* 0x000fe200000e0000 */
[----:B------:R-:W-:-:S03]  /*77c0*/  VIADD R5, R15, 0x90 ;  /* 0x000000900f057836 */ /* 0x000fc60000000000 */
[----:B------:R-:W-:Y:S01]  /*77d0*/  R2UR UR46, R6 ;  /* 0x00000000062e72ca */ /* 0x000fe200000e0000 */
[----:B------:R-:W-:Y:S01]  /*77e0*/  VIADD R6, R15, 0x20 ;  /* 0x000000200f067836 */ /* 0x000fe20000000000 */
[----:B-1----:R-:W-:Y:S02]  /*77f0*/  MOV R8, UR59 ;  /* 0x0000003b00087c02 */ /* 0x002fe40008000f00 */
[----:B------:R-:W-:Y:S01]  /*7800*/  R2UR UR4, R5 ;  /* 0x00000000050472ca */ /* 0x000fe200000e0000 */
[C---:B------:R-:W-:Y:S01]  /*7810*/  VIADD R5, R15.reuse, 0x190 ;  /* 0x000001900f057836 */ /* 0x040fe20000000000 */
[----:B------:R-:W-:Y:S02]  /*7820*/  MOV R9, UR58 ;  /* 0x0000003a00097c02 */ /* 0x000fe40008000f00 */
[----:B------:R-:W-:Y:S01]  /*7830*/  R2UR UR30, R6 ;  /* 0x00000000061e72ca */ /* 0x000fe200000e0000 */
[----:B------:R-:W-:Y:S01]  /*7840*/  VIADD R6, R15, 0x120 ;  /* 0x000001200f067836 */ /* 0x000fe20000000000 */
[----:B------:R-:W-:Y:S01]  /*7850*/  R2UR UR54, R5 ;  /* 0x00000000053672ca */ /* 0x000fe200000e0000 */
[----:B------:R-:W-:Y:S01]  /*7860*/  UMOV UR52, UR48 ;  /* 0x0000003000347c82 */ /* 0x000fe20008000000 */
[----:B------:R-:W-:Y:S01]  /*7870*/  UMOV UR44, UR48 ;  /* 0x00000030002c7c82 */ /* 0x000fe20008000000 */
[----:B------:R-:W-:Y:S01]  /*7880*/  VIADD R5, R23, 0x100 ;  /* 0x0000010017057836 */ /* 0x000fe20000000000 */
[----:B------:R-:W-:Y:S01]  /*7890*/  R2UR UR38, R6 ;  /* 0x00000000062672ca */ /* 0x000fe200000e0000 */
[----:B------:R-:W-:Y:S01]  /*78a0*/  VIADD R6, R15, 0x220 ;  /* 0x000002200f067836 */ /* 0x000fe20000000000 */
[----:B--2---:R-:W-:Y:S02]  /*78b0*/  BAR.SYNC.DEFER_BLOCKING 0x9, 0x100 ;  /* 0x0244000000007b1d */ /* 0x004fe40000010000 */
[----:B------:R-:W-:Y:S01]  /*78c0*/  R2UR UR28, R5 ;  /* 0x00000000051c72ca */ /* 0x000fe200000e0000 */
[C---:B------:R-:W-:Y:S01]  /*78d0*/  VIADD R5, R15.reuse, 0xa0 ;  /* 0x000000a00f057836 */ /* 0x040fe20000000000 */
[----:B------:R-:W-:Y:S01]  /*78e0*/  R2UR UR26, R6 ;  /* 0x00000000061a72ca */ /* 0x000fe200000e0000 */
[----:B------:R-:W-:-:S03]  /*78f0*/  VIADD R6, R15, 0x30 ;  /* 0x000000300f067836 */ /* 0x000fc60000000000 */
[----:B------:R-:W-:Y:S01]  /*7900*/  R2UR UR42, R5 ;  /* 0x00000000052a72ca */ /* 0x000fe200000e0000 */
[----:B------:R-:W-:Y:S01]  /*7910*/  VIADD R5, R15, 0x1a0 ;  /* 0x000001a00f057836 */ /* 0x000fe20000000000 */
[----:B------:R-:W-:Y:S01]  /*7920*/  R2UR UR22, R6 ;  /* 0x00000000061672ca */ /* 0x000fe200000e0000 */
[----:B------:R-:W-:-:S03]  /*7930*/  VIADD R6, R17, 0x2ed00 ;  /* 0x0002ed0011067836 */ /* 0x000fc60000000000 */
[----:B------:R-:W-:Y:S01]  /*7940*/  R2UR UR34, R5 ;  /* 0x00000000052272ca */ /* 0x000fe200000e0000 */
[----:B------:R-:W-:Y:S01]  /*7950*/  UMOV UR40, UR28 ;  /* 0x0000001c00287c82 */ /* 0x000fe20008000000 */
[----:B------:R-:W-:Y:S01]  /*7960*/  UMOV UR36, UR28 ;  /* 0x0000001c00247c82 */ /* 0x000fe20008000000 */
[----:B------:R-:W-:Y:S01]  /*7970*/  UMOV UR32, UR28 ;  /* 0x0000001c00207c82 */ /* 0x000fe20008000000 */
[----:B------:R-:W-:Y:S01]  /*7980*/  UMOV UR24, UR28 ;  /* 0x0000001c00187c82 */ /* 0x000fe20008000000 */
[----:B------:R-:W-:Y:S01]  /*7990*/  VIADD R5, R23, 0x180 ;  /* 0x0000018017057836 */ /* 0x000fe20000000000 */
[----:B------:R-:W-:-:S04]  /*79a0*/  SHF.R.U32.HI R6, RZ, 0x4, R6 ;  /* 0x00000004ff067819 */ /* 0x000fc80000011606 */
[----:B------:R-:W-:Y:S01]  /*79b0*/  R2UR UR20, R5 ;  /* 0x00000000051472ca */ /* 0x000fe200000e0000 */
[----:B------:R-:W-:Y:S01]  /*79c0*/  STSM.16.M88.2 [R0+0x2ed00], R24 ;  /* 0x02ed001800007844 */ /* 0x000fe20000000100 */
[----:B------:R-:W-:Y:S01]  /*79d0*/  IMAD R5, R4, 0x2800, R17 ;  /* 0x0000280004057824 */ /* 0x000fe200078e0211 */
[----:B------:R-:W-:Y:S02]  /*79e0*/  LOP3.LUT R216, R6, 0x3fff, RZ, 0xc0, !PT ;  /* 0x00003fff06d87812 */ /* 0x000fe400078ec0ff */
[----:B------:R-:W-:Y:S02]  /*79f0*/  STSM.16.M88.2 [R0+0x2f500], R48 ;  /* 0x02f5003000007844 */ /* 0x000fe40000000100 */
[----:B------:R-:W-:Y:S02]  /*7a00*/  SHF.R.U32.HI R5, RZ, 0x4, R5 ;  /* 0x00000004ff057819 */ /* 0x000fe40000011605 */
[----:B------:R-:W-:Y:S01]  /*7a10*/  STSM.16.M88.2 [R0+0x2fd00], R52 ;  /* 0x02fd003400007844 */ /* 0x000fe20000000100 */
[----:B------:R-:W-:-:S02]  /*7a20*/  LOP3.LUT R6, R216, 0x400000, RZ, 0xfc, !PT ;  /* 0x00400000d8067812 */ /* 0x000fc400078efcff */
[----:B------:R-:W-:Y:S01]  /*7a30*/  LOP3.LUT R5, R5, 0x3fff, RZ, 0xc0, !PT ;  /* 0x00003fff05057812 */ /* 0x000fe200078ec0ff */
[----:B------:R-:W-:Y:S04]  /*7a40*/  STSM.16.M88.2 [R0+0x30500], R32 ;  /* 0x0305002000007844 */ /* 0x000fe80000000100 */
        /* <DEDUP_REMOVED lines=147> */
[----:B------:R-:W-:Y:S02]  /*8380*/  IMAD.U32 R14, RZ, RZ, UR58 ;  /* 0x0000003aff0e7e24 */ /* 0x000fe4000f8e00ff */
        /* <DEDUP_REMOVED lines=10> */
[----:B------:R-:W-:Y:S02]  /*8430*/  R2UR UR4, R12 ;  /* 0x000000000c0472ca */ /* 0x000fe400000e0000 */
[----:B------:R-:W-:-:S03]  /*8440*/  R2UR UR5, R13 ;  /* 0x000000000d0572ca */ /* 0x000fc600000e0000 */
[----:B------:R-:W-:Y:S01]  /*8450*/  UMOV UR33, UR59 ;  /* 0x0000003b00217c82 */ /* 0x000fe20008000000 */
[----:B------:R-:W-:Y:S01]  /*8460*/  UMOV UR59, 0x8 ;  /* 0x00000008003b7882 */ /* 0x000fe20000000000 */
[----:B------:R-:W-:Y:S01]  /*8470*/  UMOV UR37, UR57 ;  /* 0x0000003900257c82 */ /* 0x000fe20008000000 */
[----:B------:R-:W-:Y:S01]  /*8480*/  UMOV UR57, 0x40000040 ;  /* 0x4000004000397882 */ /* 0x000fe20000000000 */
[----:B------:R-:W-:Y:S01]  /*8490*/  UMOV UR32, UR58 ;  /* 0x0000003a00207c82 */ /* 0x000fe20008000000 */
[----:B------:R-:W-:Y:S01]  /*84a0*/  IMAD.U32 R13, RZ, RZ, UR59 ;  /* 0x0000003bff0d7e24 */ /* 0x000fe2000f8e00ff */
[----:B------:R-:W-:Y:S02]  /*84b0*/  UMOV UR36, UR56 ;  /* 0x0000003800247c82 */ /* 0x000fe40008000000 */
[----:B------:R-:W-:Y:S02]  /*84c0*/  UMOV UR56, UR4 ;  /* 0x0000000400387c82 */ /* 0x000fe40008000000 */
[----:B------:R-:W-:-:S02]  /*84d0*/  UMOV UR58, UR5 ;  /* 0x00000005003a7c82 */ /* 0x000fc40008000000 */
[----:B------:R-:W-:Y:S01]  /*84e0*/  IMAD.U32 R12, RZ, RZ, UR58 ;  /* 0x0000003aff0c7e24 */ /* 0x000fe2000f8e00ff */
[----:B------:R-:W-:Y:S02]  /*84f0*/  WARPGROUP.DEPBAR.LE gsb0, 0x0 ;  /* 0x00008000000079c5 */ /* 0x000fe40000010000 */
        /* <DEDUP_REMOVED lines=351> */
.L_x_1380:
        /* <DEDUP_REMOVED lines=158> */
.L_x_1381:
        /* <DEDUP_REMOVED lines=96> */
.L_x_1361:
        /* <DEDUP_REMOVED lines=23> */
.L_x_1384:
        /* <DEDUP_REMOVED lines=20> */
.L_x_1385:
        /* <DEDUP_REMOVED lines=18> */
.L_x_1386:
        /* <DEDUP_REMOVED lines=18> */
.L_x_1387:
        /* <DEDUP_REMOVED lines=183> */
.L_x_1389:
[----:B------:R-:W-:Y:S05]  /*bb30*/  BSYNC B0 ;  /* 0x0000000000007941 */ /* 0x000fea0003800000 */
.L_x_1388:
[----:B------:R-:W-:-:S04]  /*bb40*/  DEPBAR.LE SB0, 0x0 ;  /* 0x000080000000791a */ /* 0x000fc80000000000 */
[----:B------:R-:W-:Y:S05]  /*bb50*/  EXIT ;  /* 0x000000000000794d */ /* 0x000fea0003800000 */
.L_x_1383:
        /* <DEDUP_REMOVED lines=53> */
.L_x_1391:
[----:B------:R-:W-:Y:S05]  /*beb0*/  BSYNC B0 ;  /* 0x0000000000007941 */ /* 0x000fea0003800000 */
.L_x_1390:
        /* <DEDUP_REMOVED lines=16> */
.L_x_1393:
[----:B------:R-:W-:Y:S05]  /*bfc0*/  BSYNC B0 ;  /* 0x0000000000007941 */ /* 0x000fea0003800000 */
.L_x_1392:
        /* <DEDUP_REMOVED lines=16> */
.L_x_1395:
[----:B------:R-:W-:Y:S05]  /*c0d0*/  BSYNC B0 ;  /* 0x0000000000007941 */ /* 0x000fea0003800000 */
.L_x_1394:
        /* <DEDUP_REMOVED lines=17> */
.L_x_1397:
[----:B------:R-:W-:Y:S05]  /*c1f0*/  BSYNC B0 ;  /* 0x0000000000007941 */ /* 0x000fea0003800000 */
.L_x_1396:
        /* <DEDUP_REMOVED lines=16> */
.L_x_1399:
[----:B------:R-:W-:Y:S05]  /*c300*/  BSYNC B0 ;  /* 0x0000000000007941 */ /* 0x000fea0003800000 */
.L_x_1398:
        /* <DEDUP_REMOVED lines=18> */
.L_x_1401:
[----:B------:R-:W-:Y:S05]  /*c430*/  BSYNC B0 ;  /* 0x0000000000007941 */ /* 0x000fea0003800000 */
.L_x_1400:
        /* <DEDUP_REMOVED lines=29> */
.L_x_1403:
[----:B------:R-:W-:Y:S05]  /*c610*/  BSYNC B0 ;  /* 0x0000000000007941 */ /* 0x000fea0003800000 */
.L_x_1402:
        /* <DEDUP_REMOVED lines=21> */
.L_x_1405:
[----:B------:R-:W-:Y:S05]  /*c770*/  BSYNC B0 ;  /* 0x0000000000007941 */ /* 0x000fea0003800000 */
.L_x_1404:
        /* <DEDUP_REMOVED lines=21> */
.L_x_1407:
[----:B------:R-:W-:Y:S05]  /*c8d0*/  BSYNC B0 ;  /* 0x0000000000007941 */ /* 0x000fea0003800000 */
.L_x_1406:
        /* <DEDUP_REMOVED lines=22> */
.L_x_1409:
[----:B------:R-:W-:Y:S05]  /*ca40*/  BSYNC B0 ;  /* 0x0000000000007941 */ /* 0x000fea0003800000 */
.L_x_1408:
        /* <DEDUP_REMOVED lines=14> */
.L_x_1411:
[----:B------:R-:W-:Y:S05]  /*cb30*/  BSYNC B0 ;  /* 0x0000000000007941 */ /* 0x000fea0003800000 */
.L_x_1410:
        /* <DEDUP_REMOVED lines=16> */
.L_x_1413:
[----:B------:R-:W-:Y:S05]  /*cc40*/  BSYNC B0 ;  /* 0x0000000000007941 */ /* 0x000fea0003800000 */
.L_x_1412:
        /* <DEDUP_REMOVED lines=16> */
.L_x_1415:
[----:B------:R-:W-:Y:S05]  /*cd50*/  BSYNC B0 ;  /* 0x0000000000007941 */ /* 0x000fea0003800000 */
.L_x_1414:
        /* <DEDUP_REMOVED lines=16> */
.L_x_1417:
[----:B------:R-:W-:Y:S05]  /*ce60*/  BSYNC B0 ;  /* 0x0000000000007941 */ /* 0x000fea0003800000 */
.L_x_1416:
        /* <DEDUP_REMOVED lines=15> */
.L_x_1419:
[----:B------:R-:W-:Y:S05]  /*cf60*/  BSYNC B0 ;  /* 0x0000000000007941 */ /* 0x000fea0003800000 */
.L_x_1418:
        /* <DEDUP_REMOVED lines=15> */
.L_x_1421:
[----:B------:R-:W-:Y:S05]  /*d060*/  BSYNC B0 ;  /* 0x0000000000007941 */ /* 0x000fea0003800000 */
.L_x_1420:
        /* <DEDUP_REMOVED lines=15> */
.L_x_1423:
[----:B------:R-:W-:Y:S05]  /*d160*/  BSYNC B0 ;  /* 0x0000000000007941 */ /* 0x000fea0003800000 */
.L_x_1422:
        /* <DEDUP_REMOVED lines=15> */
.L_x_1425:
[----:B------:R-:W-:Y:S05]  /*d260*/  BSYNC B0 ;  /* 0x0000000000007941 */ /* 0x000fea0003800000 */
.L_x_1424:
        /* <DEDUP_REMOVED lines=15> */
.L_x_1427:
[----:B------:R-:W-:Y:S05]  /*d360*/  BSYNC B0 ;  /* 0x0000000000007941 */ /* 0x000fea0003800000 */
.L_x_1426:
        /* <DEDUP_REMOVED lines=15> */
.L_x_1429:
[----:B------:R-:W-:Y:S05]  /*d460*/  BSYNC B0 ;  /* 0x0000000000007941 */ /* 0x000fea0003800000 */
.L_x_1428:
[----:B------:R-:W-:Y:S05]  /*d470*/  EXIT ;  /* 0x000000000000794d */ /* 0x000fea0003800000 */
.L_x_1358:
        /* <DEDUP_REMOVED lines=42> */
.L_x_1433:
        /* <DEDUP_REMOVED lines=43> */
.L_x_1451:
        /* <DEDUP_REMOVED lines=12> */
.L_x_1436:
        /* <DEDUP_REMOVED lines=126> */
.L_x_1442:
[----:B------:R-:W-:-:S04]  /*e270*/  SHF.L.U32 R8, R11, 0x1f, RZ ;  /* 0x0000001f0b087819 */ /* 0x000fc800000006ff */
[----:B------:R-:W1:Y:S02]  /*e280*/  SYNCS.PHASECHK.TRANS64.TRYWAIT P1, [R5+URZ+0x31838], R8 ;  /* 0x03183808050075a7 */ /* 0x000e64000802017f */
[----:B-1----:R-:W-:Y:S05]  /*e290*/  @!P1 BRA `(.L_x_1438) ;  /* 0x0000000c00989947 */ /* 0x002fea0003800000 */
.L_x_1452:
[----:B------:R-:W-:Y:S05]  /*e2a0*/  @P0 BRA `(.L_x_1439) ;  /* 0x0000000000140947 */ /* 0x000fea0003800000 */
[----:B------:R-:W-:Y:S01]  /*e2b0*/  ISETP.NE.AND P1, PT, R13, RZ, PT ;  /* 0x000000ff0d00720c */ /* 0x000fe20003f25270 */
[----:B-1----:R-:W-:-:S04]  /*e2c0*/  IMAD.MOV.U32 R8, RZ, RZ, 0x8100 ;  /* 0x00008100ff087424 */ /* 0x002fc800078e00ff */
[----:B------:R2:W-:Y:S08]  /*e2d0*/  SYNCS.ARRIVE.TRANS64 RZ, [R5+URZ+0x31830], R8 ;  /* 0x0318300805ff79a7 */ /* 0x0005f0000800003f */
[----:B------:R-:W-:Y:S05]  /*e2e0*/  @!P1 BRA `(.L_x_1439) ;  /* 0x0000000000049947 */ /* 0x000fea0003800000 */
[----:B------:R-:W-:Y:S01]  /*e2f0*/  BPT.TRAP 0x1 ;  /* 0x000000040000795c */ /* 0x000fe20000300000 */
.L_x_1439:
        /* <DEDUP_REMOVED lines=48> */
.L_x_1454:
[----:B------:R-:W-:Y:S01]  /*e600*/  LOP3.LUT R11, R11, 0x1, RZ, 0x3c, !PT ;  /* 0x000000010b0b7812 */ /* 0x000fe200078e3cff */
[----:B------:R-:W-:Y:S06]  /*e610*/  @P2 BRA `(.L_x_1441) ;  /* 0x0000000000142947 */ /* 0x000fec0003800000 */
[----:B------:R-:W-:Y:S01]  /*e620*/  ISETP.NE.AND P1, PT, R13, RZ, PT ;  /* 0x000000ff0d00720c */ /* 0x000fe20003f25270 */
[----:B-1----:R-:W-:-:S04]  /*e630*/  IMAD.MOV.U32 R20, RZ, RZ, 0x8100 ;  /* 0x00008100ff147424 */ /* 0x002fc800078e00ff */
[----:B------:R2:W-:Y:S08]  /*e640*/  SYNCS.ARRIVE.TRANS64 RZ, [R19+URZ+0x31810], R20 ;  /* 0x0318101413ff79a7 */ /* 0x0005f0000800003f */
[----:B------:R-:W-:Y:S05]  /*e650*/  @!P1 BRA `(.L_x_1441) ;  /* 0x0000000000049947 */ /* 0x000fea0003800000 */
[----:B------:R-:W-:Y:S01]  /*e660*/  BPT.TRAP 0x1 ;  /* 0x000000040000795c */ /* 0x000fe20000300000 */
.L_x_1441:
        /* <DEDUP_REMOVED lines=52> */
.L_x_1437:
[----:B------:R-:W-:-:S04]  /*e9b0*/  SHF.L.U32 R0, R11, 0x1f, RZ ;  /* 0x0000001f0b007819 */ /* 0x000fc800000006ff */
[----:B------:R-:W1:Y:S02]  /*e9c0*/  SYNCS.PHASECHK.TRANS64.TRYWAIT P1, [R5+URZ+0x31838], R0 ;  /* 0x03183800050075a7 */ /* 0x000e64000802017f */
[----:B-1----:R-:W-:Y:S05]  /*e9d0*/  @!P1 BRA `(.L_x_1443) ;  /* 0x0000000400f49947 */ /* 0x002fea0003800000 */
.L_x_1455:
[----:B------:R-:W-:Y:S05]  /*e9e0*/  @P0 BRA `(.L_x_1444) ;  /* 0x0000000000140947 */ /* 0x000fea0003800000 */
[----:B------:R-:W-:Y:S01]  /*e9f0*/  LOP3.LUT P0, RZ, R21, 0x1f, RZ, 0xc0, !PT ;  /* 0x0000001f15ff7812 */ /* 0x000fe2000780c0ff */
[----:B-1----:R-:W-:-:S04]  /*ea00*/  IMAD.MOV.U32 R0, RZ, RZ, 0x8100 ;  /* 0x00008100ff007424 */ /* 0x002fc800078e00ff */
[----:B------:R2:W-:Y:S08]  /*ea10*/  SYNCS.ARRIVE.TRANS64 RZ, [R5+URZ+0x31830], R0 ;  /* 0x0318300005ff79a7 */ /* 0x0005f0000800003f */
[----:B------:R-:W-:Y:S05]  /*ea20*/  @!P0 BRA `(.L_x_1444) ;  /* 0x0000000000048947 */ /* 0x000fea0003800000 */
[----:B------:R-:W-:Y:S01]  /*ea30*/  BPT.TRAP 0x1 ;  /* 0x000000040000795c */ /* 0x000fe20000300000 */
.L_x_1444:
        /* <DEDUP_REMOVED lines=50> */
.L_x_1434:
[----:B------:R-:W-:Y:S05]  /*ed60*/  BSYNC B1 ;  /* 0x0000000000017941 */ /* 0x000fea0003800000 */
.L_x_1432:
[----:B------:R-:W-:-:S03]  /*ed70*/  UMOV UR4, 0xffffffff ;  /* 0xffffffff00047882 */ /* 0x000fc60000000000 */
[----:B------:R-:W-:Y:S05]  /*ed80*/  BRA.DIV UR4, `(.L_x_1445) ;  /* 0x00000006041c7947 */ /* 0x000fea000b800000 */
[----:B------:R-:W-:-:S13]  /*ed90*/  ELECT P6, URZ, PT ;  /* 0x00000000003f782f */ /* 0x000fda00038c0000 */
.L_x_1458:
        /* <DEDUP_REMOVED lines=8> */
.L_x_1446:
        /* <DEDUP_REMOVED lines=8> */
.L_x_1459:
        /* <DEDUP_REMOVED lines=9> */
.L_x_1460:
[----:B------:R-:W-:Y:S05]  /*ef30*/  @!P1 BRA `(.L_x_1449) ;  /* 0x0000000000049947 */ /* 0x000fea0003800000 */
[----:B------:R-:W-:Y:S01]  /*ef40*/  BPT.TRAP 0x1 ;  /* 0x000000040000795c */ /* 0x000fe20000300000 */
.L_x_1449:
[----:B------:R-:W-:-:S07]  /*ef50*/  SHF.L.U32 R11, R11, 0x1f, RZ ;  /* 0x0000001f0b0b7819 */ /* 0x000fce00000006ff */
.L_x_1450:
[----:B--2---:R2:W3:Y:S02]  /*ef60*/  SYNCS.PHASECHK.TRANS64.TRYWAIT P0, [R4+URZ+0x31838], R11 ;  /* 0x0318380b040075a7 */ /* 0x0044e4000800017f */
[----:B---3--:R-:W-:Y:S05]  /*ef70*/  @!P0 NANOSLEEP.SYNCS 0x989680 ;  /* 0x009896800000895d */ /* 0x008fea0003900000 */
[----:B------:R-:W3:Y:S02]  /*ef80*/  @!P0 SYNCS.PHASECHK.TRANS64 P0, [R4+URZ+0x31838], R11 ;  /* 0x0318380b040085a7 */ /* 0x000ee4000800007f */
[----:B---3--:R-:W-:Y:S05]  /*ef90*/  @!P0 BRA `(.L_x_1450) ;  /* 0xfffffffc00f08947 */ /* 0x008fea000383ffff */
.L_x_1431:
[----:B------:R-:W-:Y:S05]  /*efa0*/  BSYNC B0 ;  /* 0x0000000000007941 */ /* 0x000fea0003800000 */
.L_x_1430:
[----:B------:R-:W-:Y:S05]  /*efb0*/  EXIT ;  /* 0x000000000000794d */ /* 0x000fea0003800000 */
.L_x_1363:
[----:B-1----:R1:W2:Y:S02]  /*efc0*/  SYNCS.PHASECHK.TRANS64.TRYWAIT P0, [R17+URZ+0x31800], R8 ;  /* 0x03180008110075a7 */ /* 0x0022a4000800017f */
[----:B--2---:R-:W-:Y:S05]  /*efd0*/  @!P0 NANOSLEEP.SYNCS 0x989680 ;  /* 0x009896800000895d */ /* 0x004fea0003900000 */
[----:B------:R-:W2:Y:S02]  /*efe0*/  @!P0 SYNCS.PHASECHK.TRANS64 P0, [R17+URZ+0x31800], R8 ;  /* 0x03180008110085a7 */ /* 0x000ea4000800007f */
[----:B--2---:R-:W-:Y:S05]  /*eff0*/  @!P0 BRA `(.L_x_1363) ;  /* 0xfffffffc00f08947 */ /* 0x004fea000383ffff */
[----:B------:R-:W-:Y:S05]  /*f000*/  BRA `(.L_x_1362) ;  /* 0xffffff1c008c7947 */ /* 0x000fea000383ffff */
.L_x_1367:
[----:B--2---:R2:W3:Y:S02]  /*f010*/  SYNCS.PHASECHK.TRANS64.TRYWAIT P0, [R16+URZ+0x31810], R9 ;  /* 0x03181009100075a7 */ /* 0x0044e4000800017f */
[----:B---3--:R-:W-:Y:S05]  /*f020*/  @!P0 NANOSLEEP.SYNCS 0x989680 ;  /* 0x009896800000895d */ /* 0x008fea0003900000 */
[----:B------:R-:W3:Y:S02]  /*f030*/  @!P0 SYNCS.PHASECHK.TRANS64 P0, [R16+URZ+0x31810], R9 ;  /* 0x03181009100085a7 */ /* 0x000ee4000800007f */
[----:B---3--:R-:W-:Y:S05]  /*f040*/  @!P0 BRA `(.L_x_1367) ;  /* 0xfffffffc00f08947 */ /* 0x008fea000383ffff */
[----:B------:R-:W-:Y:S05]  /*f050*/  BRA `(.L_x_1366) ;  /* 0xffffff2800087947 */ /* 0x000fea000383ffff */
.L_x_1371:
[----:B------:R1:W1:Y:S02]  /*f060*/  SYNCS.PHASECHK.TRANS64.TRYWAIT P0, [R17+URZ+0x31830], R10 ;  /* 0x0318300a110075a7 */ /* 0x000264000800017f */
[----:B-1----:R-:W-:Y:S05]  /*f070*/  @!P0 NANOSLEEP.SYNCS 0x989680 ;  /* 0x009896800000895d */ /* 0x002fea0003900000 */
[----:B------:R-:W1:Y:S02]  /*f080*/  @!P0 SYNCS.PHASECHK.TRANS64 P0, [R17+URZ+0x31830], R10 ;  /* 0x0318300a110085a7 */ /* 0x000e64000800007f */
[----:B-1----:R-:W-:Y:S05]  /*f090*/  @!P0 BRA `(.L_x_1371) ;  /* 0xfffffffc00f08947 */ /* 0x002fea000383ffff */
[----:B------:R-:W-:Y:S05]  /*f0a0*/  BRA `(.L_x_1370) ;  /* 0xffffff4c00907947 */ /* 0x000fea000383ffff */
.L_x_1435:
[----:B-1----:R1:W2:Y:S02]  /*f0b0*/  SYNCS.PHASECHK.TRANS64.TRYWAIT P0, [R5+URZ+0x31820], R2 ;  /* 0x03182002050075a7 */ /* 0x0022a4000800017f */
[----:B--2---:R-:W-:Y:S05]  /*f0c0*/  @!P0 NANOSLEEP.SYNCS 0x989680 ;  /* 0x009896800000895d */ /* 0x004fea0003900000 */
[----:B------:R-:W2:Y:S02]  /*f0d0*/  @!P0 SYNCS.PHASECHK.TRANS64 P0, [R5+URZ+0x31820], R2 ;  /* 0x03182002050085a7 */ /* 0x000ea4000800007f */
[----:B--2---:R-:W-:Y:S05]  /*f0e0*/  @!P0 BRA `(.L_x_1435) ;  /* 0xfffffffc00f08947 */ /* 0x004fea000383ffff */
[----:B------:R-:W-:Y:S05]  /*f0f0*/  BRA `(.L_x_1451) ;  /* 0xffffffe800347947 */ /* 0x000fea000383ffff */
.L_x_1438:
[----:B-1----:R1:W2:Y:S02]  /*f100*/  SYNCS.PHASECHK.TRANS64.TRYWAIT P1, [R5+URZ+0x31838], R8 ;  /* 0x03183808050075a7 */ /* 0x0022a4000802017f */
[----:B--2---:R-:W-:Y:S05]  /*f110*/  @!P1 NANOSLEEP.SYNCS 0x989680 ;  /* 0x009896800000995d */ /* 0x004fea0003900000 */
[----:B------:R-:W2:Y:S02]  /*f120*/  @!P1 SYNCS.PHASECHK.TRANS64 P1, [R5+URZ+0x31838], R8 ;  /* 0x03183808050095a7 */ /* 0x000ea4000802007f */
[----:B--2---:R-:W-:Y:S05]  /*f130*/  @!P1 BRA `(.L_x_1438) ;  /* 0xfffffffc00f09947 */ /* 0x004fea000383ffff */
[----:B------:R-:W-:Y:S05]  /*f140*/  BRA `(.L_x_1452) ;  /* 0xfffffff000547947 */ /* 0x000fea000383ffff */
.L_x_1440:
[----:B------:R-:W-:-:S07]  /*f150*/  SHF.L.U32 R20, R7, 0x1f, RZ ;  /* 0x0000001f07147819 */ /* 0x000fce00000006ff */
.L_x_1453:
[----:B-1----:R1:W2:Y:S02]  /*f160*/  SYNCS.PHASECHK.TRANS64.TRYWAIT P1, [R19+URZ+0x31820], R20 ;  /* 0x03182014130075a7 */ /* 0x0022a4000802017f */
[----:B--2---:R-:W-:Y:S05]  /*f170*/  @!P1 NANOSLEEP.SYNCS 0x989680 ;  /* 0x009896800000995d */ /* 0x004fea0003900000 */
[----:B------:R-:W2:Y:S02]  /*f180*/  @!P1 SYNCS.PHASECHK.TRANS64 P1, [R19+URZ+0x31820], R20 ;  /* 0x03182014130095a7 */ /* 0x000ea4000802007f */
[----:B--2---:R-:W-:Y:S05]  /*f190*/  @!P1 BRA `(.L_x_1453) ;  /* 0xfffffffc00f09947 */ /* 0x004fea000383ffff */
[----:B------:R-:W-:Y:S05]  /*f1a0*/  BRA `(.L_x_1454) ;  /* 0xfffffff400147947 */ /* 0x000fea000383ffff */
.L_x_1443:
[----:B-1----:R1:W2:Y:S02]  /*f1b0*/  SYNCS.PHASECHK.TRANS64.TRYWAIT P1, [R5+URZ+0x31838], R0 ;  /* 0x03183800050075a7 */ /* 0x0022a4000802017f */
[----:B--2---:R-:W-:Y:S05]  /*f1c0*/  @!P1 NANOSLEEP.SYNCS 0x989680 ;  /* 0x009896800000995d */ /* 0x004fea0003900000 */
[----:B------:R-:W2:Y:S02]  /*f1d0*/  @!P1 SYNCS.PHASECHK.TRANS64 P1, [R5+URZ+0x31838], R0 ;  /* 0x03183800050095a7 */ /* 0x000ea4000802007f */
[----:B--2---:R-:W-:Y:S05]  /*f1e0*/  @!P1 BRA `(.L_x_1443) ;  /* 0xfffffffc00f09947 */ /* 0x004fea000383ffff */
[----:B------:R-:W-:Y:S05]  /*f1f0*/  BRA `(.L_x_1455) ;  /* 0xfffffff400f87947 */ /* 0x000fea000383ffff */
.L_x_1445:
[----:B------:R-:W-:Y:S01]  /*f200*/  BSSY B1, `(.L_x_1456) ;  /* 0x0000006000017945 */ /* 0x000fe20003800000 */
[----:B------:R-:W-:-:S07]  /*f210*/  IMAD.MOV.U32 R15, RZ, RZ, -0x1 ;  /* 0xffffffffff0f7424 */ /* 0x000fce00078e00ff */
[----:B------:R-:W-:Y:S05]  /*f220*/  WARPSYNC.COLLECTIVE R15, `(.L_x_1457) ;  /* 0x000000000f0c7348 */ /* 0x000fea0003c00000 */
[----:B------:R-:W-:Y:S02]  /*f230*/  ELECT P6, UR62, PT ;  /* 0x00000000003e782f */ /* 0x000fe400038c0000 */
[----:B------:R-:W-:Y:S01]  /*f240*/  MOV R14, UR62 ;  /* 0x0000003e000e7c02 */ /* 0x000fe20008000f00 */
[----:B------:R-:W-:Y:S10]  /*f250*/  ENDCOLLECTIVE ;  /* 0x000000000000791b */ /* 0x000ff40003800000 */
.L_x_1457:
[----:B------:R-:W-:Y:S05]  /*f260*/  BSYNC B1 ;  /* 0x0000000000017941 */ /* 0x000fea0003800000 */
.L_x_1456:
[----:B------:R-:W-:Y:S05]  /*f270*/  BRA `(.L_x_1458) ;  /* 0xfffffff800c87947 */ /* 0x000fea000383ffff */
.L_x_1447:
[----:B-1----:R1:W2:Y:S02]  /*f280*/  SYNCS.PHASECHK.TRANS64.TRYWAIT P0, [R5+URZ], R0 ;  /* 0x00000000050075a7 */ /* 0x0022a4000800017f */
[----:B--2---:R-:W-:Y:S05]  /*f290*/  @!P0 NANOSLEEP.SYNCS 0x989680 ;  /* 0x009896800000895d */ /* 0x004fea0003900000 */
[----:B------:R-:W2:Y:S02]  /*f2a0*/  @!P0 SYNCS.PHASECHK.TRANS64 P0, [R5+URZ], R0 ;  /* 0x00000000050085a7 */ /* 0x000ea4000800007f */
[----:B--2---:R-:W-:Y:S05]  /*f2b0*/  @!P0 BRA `(.L_x_1447) ;  /* 0xfffffffc00f08947 */ /* 0x004fea000383ffff */
[----:B------:R-:W-:Y:S05]  /*f2c0*/  BRA `(.L_x_1459) ;  /* 0xfffffff800f47947 */ /* 0x000fea000383ffff */
.L_x_1448:
[----:B-1----:R1:W2:Y:S02]  /*f2d0*/  SYNCS.PHASECHK.TRANS64.TRYWAIT P0, [R3+URZ], R0 ;  /* 0x00000000030075a7 */ /* 0x0022a4000800017f */
[----:B--2---:R-:W-:Y:S05]  /*f2e0*/  @!P0 NANOSLEEP.SYNCS 0x989680 ;  /* 0x009896800000895d */ /* 0x004fea0003900000 */
[----:B------:R-:W2:Y:S02]  /*f2f0*/  @!P0 SYNCS.PHASECHK.TRANS64 P0, [R3+URZ], R0 ;  /* 0x00000000030085a7 */ /* 0x000ea4000800007f */
[----:B--2---:R-:W-:Y:S05]  /*f300*/  @!P0 BRA `(.L_x_1448) ;  /* 0xfffffffc00f08947 */ /* 0x004fea000383ffff */
[----:B------:R-:W-:Y:S05]  /*f310*/  BRA `(.L_x_1460) ;  /* 0xfffffffc00047947 */ /* 0x000fea000383ffff */
.L_x_1461:
        /* <DEDUP_REMOVED lines=14> */
.L_x_2213:


//--------------------- .text._ZN7cutlass13device_kernelIN5flash11enable_sm90INS1_16FlashAttnBwdSm90INS1_25CollectiveMainloopBwdSm90ILi2ELi1ELi1EN4cute5tupleIJNS5_1CILi1EEES8_S8_EEENS6_IJNS7_ILi64EEENS7_ILi80EEENS7_ILi256EEEEEENS_6half_tEfNS_4arch4Sm90ELb0ELb1ELb0ELb0ELb0ELb0ELb1ELb1ELi2ELi1ELi1ELi1ELb0EEENS1_24CollectiveEpilogueBwdGQAISD_fSG_Li256ELb0ELb0EEENS1_19SingleTileSchedulerILb0ELb0ELb0ELi80EEEEEEEEEvNT_6ParamsE --------------------------
	.section	.text._ZN7cutlass13device_kernelIN5flash11enable_sm90INS1_16FlashAttnBwdSm90INS1_25CollectiveMainloopBwdSm90ILi2ELi1ELi1EN4cute5tupleIJNS5_1CILi1EEES8_S8_EEENS6_IJNS7_ILi64EEENS7_ILi80EEENS7_ILi256EEEEEENS_6half_tEfNS_4arch4Sm90ELb0ELb1ELb0ELb0ELb0ELb0ELb1ELb1ELi2ELi1ELi1ELi1ELb0EEENS1_24CollectiveEpilogueBwdGQAISD_fSG_Li256ELb0ELb0EEENS1_19SingleTileSchedulerILb0ELb0ELb0ELi80EEEEEEEEEvNT_6ParamsE,"ax",@progbits
	.align	128
.text._ZN7cutlass13device_kernelIN5flash11enable_sm90INS1_16FlashAttnBwdSm90INS1_25CollectiveMainloopBwdSm90ILi2ELi1ELi1EN4cute5tupleIJNS5_1CILi1EEES8_S8_EEENS6_IJNS7_ILi64EEENS7_ILi80EEENS7_ILi256EEEEEENS_6half_tEfNS_4arch4Sm90ELb0ELb1ELb0ELb0ELb0ELb0ELb1ELb1ELi2ELi1ELi1ELi1ELb0EEENS1_24CollectiveEpilogueBwdGQAISD_fSG_Li256ELb0ELb0EEENS1_19SingleTileSchedulerILb0ELb0ELb0ELi80EEEEEEEEEvNT_6ParamsE:
        .type           _ZN7cutlass13device_kernelIN5flash11enable_sm90INS1_16FlashAttnBwdSm90INS1_25CollectiveMainloopBwdSm90ILi2ELi1ELi1EN4cute5tupleIJNS5_1CILi1EEES8_S8_EEENS6_IJNS7_ILi64EEENS7_ILi80EEENS7_ILi256EEEEEENS_6half_tEfNS_4arch4Sm90ELb0ELb1ELb0ELb0ELb0ELb0ELb1ELb1ELi2ELi1ELi1ELi1ELb0EEENS1_24CollectiveEpilogueBwdGQAISD_fSG_Li256ELb0ELb0EEENS1_19SingleTileSchedulerILb0ELb0ELb0ELi80EEEEEEEEEvNT_6ParamsE,@function
        .size           _ZN7cutlass13device_kernelIN5flash11enable_sm90INS1_16FlashAttnBwdSm90INS1_25CollectiveMainloopBwdSm90ILi2ELi1ELi1EN4cute5tupleIJNS5_1CILi1EEES8_S8_EEENS6_IJNS7_ILi64EEENS7_ILi80EEENS7_ILi256EEEEEENS_6half_tEfNS_4arch4Sm90ELb0ELb1ELb0ELb0ELb0ELb0ELb1ELb1ELi2ELi1ELi1ELi1ELb0EEENS1_24CollectiveEpilogueBwdGQAISD_fSG_Li256ELb0ELb0EEENS1_19SingleTileSchedulerILb0ELb0ELb0ELi80EEEEEEEEEvNT_6ParamsE,(.L_x_2214 - _ZN7cutlass13device_kernelIN5flash11enable_sm90INS1_16FlashAttnBwdSm90INS1_25CollectiveMainloopBwdSm90ILi2ELi1ELi1EN4cute5tupleIJNS5_1CILi1EEES8_S8_EEENS6_IJNS7_ILi64EEENS7_ILi80EEENS7_ILi256EEEEEENS_6half_tEfNS_4arch4Sm90ELb0ELb1ELb0ELb0ELb0ELb0ELb1ELb1ELi2ELi1ELi1ELi1ELb0EEENS1_24CollectiveEpilogueBwdGQAISD_fSG_Li256ELb0ELb0EEENS1_19SingleTileSchedulerILb0ELb0ELb0ELi80EEEEEEEEEvNT_6ParamsE)
        .other          _ZN7cutlass13device_kernelIN5flash11enable_sm90INS1_16FlashAttnBwdSm90INS1_25CollectiveMainloopBwdSm90ILi2ELi1ELi1EN4cute5tupleIJNS5_1CILi1EEES8_S8_EEENS6_IJNS7_ILi64EEENS7_ILi80EEENS7_ILi256EEEEEENS_6half_tEfNS_4arch4Sm90ELb0ELb1ELb0ELb0ELb0ELb0ELb1ELb1ELi2ELi1ELi1ELi1ELb0EEENS1_24CollectiveEpilogueBwdGQAISD_fSG_Li256ELb0ELb0EEENS1_19SingleTileSchedulerILb0ELb0ELb0ELi80EEEEEEEEEvNT_6ParamsE,@"STO_CUDA_ENTRY STV_DEFAULT"
_ZN7cutlass13device_kernelIN5flash11enable_sm90INS1_16FlashAttnBwdSm90INS1_25CollectiveMainloopBwdSm90ILi2ELi1ELi1EN4cute5tupleIJNS5_1CILi1EEES8_S8_EEENS6_IJNS7_ILi64EEENS7_ILi80EEENS7_ILi256EEEEEENS_6half_tEfNS_4arch4Sm90ELb0ELb1ELb0ELb0ELb0ELb0ELb1ELb1ELi2ELi1ELi1ELi1ELb0EEENS1_24CollectiveEpilogueBwdGQAISD_fSG_Li256ELb0ELb0EEENS1_19SingleTileSchedulerILb0ELb0ELb0ELi80EEEEEEEEEvNT_6ParamsE:
        /* <DEDUP_REMOVED lines=24> */
.L_x_1463:
[----:B------:R-:W-:Y:S05]  /*0180*/  BSYNC B0 ;  /* 0x0000000000007941 */ /* 0x000fea0003800000 */
.L_x_1462:
        /* <DEDUP_REMOVED lines=39> */
.L_x_1464:
        /* <DEDUP_REMOVED lines=20> */
.L_x_1465:
[----:B------:R-:W-:Y:S01]  /*0540*/  PLOP3.LUT P0, PT, PT, PT, UP0, 0x80, 0x0 ;  /* 0x000000000000781c */ /* 0x000fe20003f0f008 */
[----:B------:R-:W-:Y:S01]  /*0550*/  NOP ;  /* 0x0000000000007918 */ /* 0x000fe20000000000 */
[----:B------:R-:W-:Y:S01]  /*0560*/  BSSY B0, `(.L_x_1466) ;  /* 0x0000a97000007945 */ /* 0x000fe20003800000 */
[----:B------:R-:W-:Y:S01]  /*0570*/  LOP3.LUT R4, R21, 0x7f, RZ, 0xc0, !PT ;  /* 0x0000007f15047812 */ /* 0x000fe200078ec0ff */
[----:B-1234-:R-:W-:Y:S09]  /*0580*/  BAR.SYNC.DEFER_BLOCKING 0x0 ;  /* 0x0000000000007b1d */ /* 0x01eff20000010000 */
[----:B------:R-:W-:Y:S05]  /*0590*/  @!P0 BRA `(.L_x_1467) ;  /* 0x0000008c00948947 */ /* 0x000fea0003800000 */
.L_x_1468:
        /* <DEDUP_REMOVED lines=110> */
.L_x_1470:
        /* <DEDUP_REMOVED lines=22> */
.L_x_1472:
        /* <DEDUP_REMOVED lines=142> */
.L_x_1492:
[----:B------:R-:W-:-:S13]  /*16c0*/  R2UR UR4, R236 ;  /* 0x00000000ec0472ca */ /* 0x000fda00000e0000 */
[----:B------:R-:W-:-:S06]  /*16d0*/  UISETP.NE.AND UP0, UPT, UR4, 0x3, UPT ;  /* 0x000000030400788c */ /* 0x000fcc000bf05270 */
[----:B------:R-:W-:-:S13]  /*16e0*/  PLOP3.LUT P0, PT, PT, PT, UP0, 0x40, 0x0 ;  /* 0x000000000000781c */ /* 0x000fda0003f0e808 */
[----:B-1----:R-:W-:Y:S05]  /*16f0*/  @P0 BRA `(.L_x_1474) ;  /* 0x0000000000040947 */ /* 0x002fea0003800000 */
[----:B------:R-:W-:Y:S01]  /*1700*/  BPT.TRAP 0x1 ;  /* 0x000000040000795c */ /* 0x000fe20000300000 */
.L_x_1474:
[----:B------:R-:W-:Y:S01]  /*1710*/  PLOP3.LUT P1, PT, PT, PT, UP0, 0x40, 0x0 ;  /* 0x000000000000781c */ /* 0x000fe20003f2e808 */
[----:B------:R-:W-:Y:S01]  /*1720*/  IMAD R16, R2, 0x8, R17 ;  /* 0x0000000802107824 */ /* 0x000fe200078e0211 */
[----:B------:R-:W-:-:S04]  /*1730*/  SHF.L.U32 R9, R19, 0x1f, RZ ;  /* 0x0000001f13097819 */ /* 0x000fc800000006ff */
[----:B------:R1:W2:Y:S07]  /*1740*/  SYNCS.PHASECHK.TRANS64.TRYWAIT P0, [R16+URZ+0x31810], R9 ;  /* 0x03181009100075a7 */ /* 0x0002ae000800017f */
[----:B------:R-:W-:Y:S05]  /*1750*/  @P1 BRA `(.L_x_1475) ;  /* 0x0000000000041947 */ /* 0x000fea0003800000 */
[----:B------:R-:W-:Y:S01]  /*1760*/  BPT.TRAP 0x1 ;  /* 0x000000040000795c */ /* 0x000fe20000300000 */
.L_x_1475:
        /* <DEDUP_REMOVED lines=11> */
.L_x_1476:
        /* <DEDUP_REMOVED lines=419> */
[----:B------:R-:W-:Y:S01]  /*3250*/  IMAD R8, R2, 0x40, R18 ;  /* 0x0000004002087824 */ /* 0x000fe200078e0212 */
[----:B------:R-:W-:-:S03]  /*3260*/  R2UR UR11, R5 ;  /* 0x00000000050b72ca */ /* 0x000fc600000e0000 */
        /* <DEDUP_REMOVED lines=18> */
.L_x_1478:
[----:B------:R-:W-:Y:S02]  /*3390*/  R2UR UR4, R228 ;  /* 0x00000000e40472ca */ /* 0x000fe400000e0000 */
[----:B------:R-:W-:-:S11]  /*33a0*/  PLOP3.LUT P1, PT, PT, PT, UP0, 0x40, 0x0 ;  /* 0x000000000000781c */ /* 0x000fd60003f2e808 */
[----:B------:R-:W-:-:S05]  /*33b0*/  IMAD.U32 R10, RZ, RZ, UR4 ;  /* 0x00000004ff0a7e24 */ /* 0x000fca000f8e00ff */
[----:B------:R-:W-:-:S04]  /*33c0*/  SHF.L.U32 R10, R10, 0x1f, RZ ;  /* 0x0000001f0a0a7819 */ /* 0x000fc800000006ff */
[----:B------:R1:W4:Y:S01]  /*33d0*/  SYNCS.PHASECHK.TRANS64.TRYWAIT P0, [R17+URZ+0x31830], R10 ;  /* 0x0318300a110075a7 */ /* 0x000322000800017f */
[----:B------:R-:W-:Y:S05]  /*33e0*/  @P1 BRA `(.L_x_1479) ;  /* 0x0000000000041947 */ /* 0x000fea0003800000 */
[----:B------:R-:W-:Y:S01]  /*33f0*/  BPT.TRAP 0x1 ;  /* 0x000000040000795c */ /* 0x000fe20000300000 */
.L_x_1479:
        /* <DEDUP_REMOVED lines=11> */
.L_x_1480:
[----:B------:R-:W-:Y:S01]  /*34b0*/  VIADD R9, R6, 0x80 ;  /* 0x0000008006097836 */ /* 0x000fe20000000000 */
[----:B------:R-:W-:Y:S01]  /*34c0*/  R2UR UR4, R8 ;  /* 0x00000000080472ca */ /* 0x000fe200000e0000 */
[C---:B-1--4-:R-:W-:Y:S01]  /*34d0*/  VIADD R10, R6.reuse, 0x100 ;  /* 0x00000100060a7836 */ /* 0x052fe20000000000 */
        /* <DEDUP_REMOVED lines=432> */
[----:B------:R-:W-:Y:S01]  /*4fe0*/  VIADD R12, R232, UR5 ;  /* 0x00000005e80c7c36 */ /* 0x000fe20008000000 */
[----:B------:R-:W-:Y:S01]  /*4ff0*/  ULOP3.LUT UR4, URZ, UR4, URZ, 0x33, !UPT ;  /* 0x000000043f047292 */ /* 0x000fe2000f8e333f */
[----:B------:R-:W-:-:S03]  /*5000*/  WARPGROUP.DEPBAR.LE gsb0, 0x1 ;  /* 0x00008000000079c5 */ /* 0x000fc60000010100 */
[----:B------:R-:W-:Y:S02]  /*5010*/  PLOP3.LUT P0, PT, PT, PT, UP2, 0x40, 0x0 ;  /* 0x000000000000781c */ /* 0x000fe40003f0e828 */
[----:B------:R-:W-:Y:S01]  /*5020*/  VIADD R9, R232, UR4 ;  /* 0x00000004e8097c36 */ /* 0x000fe20008000000 */
[----:B------:R-:W-:-:S03]  /*5030*/  VIADDMNMX R13, R20, R12, R233, PT ;  /* 0x0000000c140d7246 */ /* 0x000fc600038001e9 */
[----:B------:R-:W-:-:S07]  /*5040*/  IMAD.IADD R11, R20, 0x1, R9 ;  /* 0x00000001140b7824 */ /* 0x000fce00078e0209 */
        /* <DEDUP_REMOVED lines=16> */
.L_x_1484:
[----:B------:R-:W-:-:S06]  /*5150*/  UISETP.NE.AND UP1, UPT, UR6, 0x1, UPT ;  /* 0x000000010600788c */ /* 0x000fcc000bf25270 */
[----:B------:R-:W-:-:S05]  /*5160*/  PLOP3.LUT P0, PT, PT, PT, UP1, 0x80, 0x0 ;  /* 0x000000000000781c */ /* 0x000fca0003f0f018 */
[----:B------:R-:W-:-:S08]  /*5170*/  @UP1 ULDC UR4, c[0x0][0x754] ;  /* 0x0001d50000041ab9 */ /* 0x000fd00000000800 */
[----:B------:R-:W-:Y:S01]  /*5180*/  @P0 IMAD.HI.U32 R8, R6, UR4, RZ ;  /* 0x0000000406080c27 */ /* 0x000fe2000f8e00ff */
[----:B------:R-:W-:-:S04]  /*5190*/  @UP1 ULDC UR4, c[0x0][0x758] ;  /* 0x0001d60000041ab9 */ /* 0x000fc80000000800 */
[----:B------:R-:W-:-:S07]  /*51a0*/  @P0 SHF.R.U32.HI R6, RZ, UR4, R8 ;  /* 0x00000004ff060c19 */ /* 0x000fce0008011608 */
.L_x_1485:
[----:B------:R-:W-:Y:S05]  /*51b0*/  BSYNC B1 ;  /* 0x0000000000017941 */ /* 0x000fea0003800000 */
.L_x_1483:
[----:B------:R-:W-:-:S05]  /*51c0*/  IMAD R6, R6, UR6, R229 ;  /* 0x0000000606067c24 */ /* 0x000fca000f8e02e5 */
[----:B------:R-:W-:Y:S02]  /*51d0*/  VIMNMX R11, R11, R6, !PT ;  /* 0x000000060b0b7248 */ /* 0x000fe40007fe0100 */
[----:B------:R-:W-:-:S07]  /*51e0*/  VIADDMNMX R13, R6, UR6, R13, PT ;  /* 0x00000006060d7c46 */ /* 0x000fce000b80010d */
.L_x_1482:
        /* <DEDUP_REMOVED lines=18> */
[C---:B------:R-:W-:Y:S02]  /*5310*/  ISETP.GT.AND P5, PT, R11.reuse, 0x11, !P3 ;  /* 0x000000110b00780c */ /* 0x040fe40005fa4270 */
        /* <DEDUP_REMOVED lines=44> */
.L_x_1488:
[----:B------:R-:W-:-:S06]  /*55e0*/  UISETP.NE.AND UP1, UPT, UR6, 0x1, UPT ;  /* 0x000000010600788c */ /* 0x000fcc000bf25270 */
[----:B------:R-:W-:-:S05]  /*55f0*/  PLOP3.LUT P6, PT, PT, PT, UP1, 0x80, 0x0 ;  /* 0x000000000000781c */ /* 0x000fca0003fcf018 */
[----:B------:R-:W-:-:S08]  /*5600*/  @UP1 ULDC UR4, c[0x0][0x754] ;  /* 0x0001d50000041ab9 */ /* 0x000fd00000000800 */
[----:B------:R-:W-:Y:S01]  /*5610*/  @P6 IMAD.HI.U32 R9, R12, UR4, RZ ;  /* 0x000000040c096c27 */ /* 0x000fe2000f8e00ff */
[----:B------:R-:W-:Y:S01]  /*5620*/  PLOP3.LUT P6, PT, PT, PT, UP1, 0x80, 0x0 ;  /* 0x000000000000781c */ /* 0x000fe20003fcf018 */
[----:B------:R-:W-:-:S12]  /*5630*/  @UP1 ULDC UR4, c[0x0][0x758] ;  /* 0x0001d60000041ab9 */ /* 0x000fd80000000800 */
[----:B------:R-:W-:-:S07]  /*5640*/  @P6 SHF.R.U32.HI R12, RZ, UR4, R9 ;  /* 0x00000004ff0c6c19 */ /* 0x000fce0008011609 */
.L_x_1489:
[----:B------:R-:W-:Y:S05]  /*5650*/  BSYNC B1 ;  /* 0x0000000000017941 */ /* 0x000fea0003800000 */
.L_x_1487:
[----:B------:R-:W-:-:S05]  /*5660*/  IMAD R12, R12, UR6, R229 ;  /* 0x000000060c0c7c24 */ /* 0x000fca000f8e02e5 */
[----:B------:R-:W-:Y:S02]  /*5670*/  VIMNMX R23, R23, R12, !PT ;  /* 0x0000000c17177248 */ /* 0x000fe40007fe0100 */
[----:B------:R-:W-:-:S07]  /*5680*/  VIADDMNMX R21, R12, UR6, R21, PT ;  /* 0x000000060c157c46 */ /* 0x000fce000b800115 */
.L_x_1486:
[----:B------:R-:W-:Y:S01]  /*5690*/  ISETP.GT.AND P2, PT, R23, 0x10, !P2 ;  /* 0x000000101700780c */ /* 0x000fe20005744270 */
[----:B------:R-:W-:Y:S01]  /*56a0*/  VIADD R29, R17, 0x2c500 ;  /* 0x0002c500111d7836 */ /* 0x000fe20000000000 */
[----:B------:R-:W-:Y:S01]  /*56b0*/  ISETP.GT.AND P1, PT, R23, 0x1, !P1 ;  /* 0x000000011700780c */ /* 0x000fe20004f24270 */
[----:B------:R-:W-:Y:S01]  /*56c0*/  ULDC UR4, c[0x0][0x744] ;  /* 0x0001d10000047ab9 */ /* 0x000fe20000000800 */
[----:B------:R-:W-:Y:S01]  /*56d0*/  ISETP.LT.OR P2, PT, R21, 0x11, P2 ;  /* 0x000000111500780c */ /* 0x000fe20001741670 */
[--C-:B--2---:R-:W-:Y:S01]  /*56e0*/  FFMA.FTZ R15, R28, UR4, -R7.reuse ;  /* 0x000000041c0f7c23 */ /* 0x104fe20008010807 */
[----:B------:R-:W-:Y:S01]  /*56f0*/  ISETP.GT.AND P3, PT, R23, 0x11, !P3 ;  /* 0x000000111700780c */ /* 0x000fe20005f64270 */
[--C-:B------:R-:W-:Y:S01]  /*5700*/  FFMA.FTZ R12, R24, UR4, -R7.reuse ;  /* 0x00000004180c7c23 */ /* 0x100fe20008010807 */
[----:B------:R-:W-:Y:S01]  /*5710*/  FSEL R30, R30, -INF , !P2 ;  /* 0xff8000001e1e7808 */ /* 0x000fe20005000000 */
[--C-:B------:R-:W-:Y:S01]  /*5720*/  FFMA.FTZ R13, R14, UR4, -R7.reuse ;  /* 0x000000040e0d7c23 */ /* 0x100fe20008010807 */
[----:B------:R-:W-:Y:S01]  /*5730*/  ISETP.LT.OR P1, PT, R21, 0x2, P1 ;  /* 0x000000021500780c */ /* 0x000fe20000f21670 */
[--C-:B------:R-:W-:Y:S01]  /*5740*/  FFMA.FTZ R9, R36, UR4, -R7.reuse ;  /* 0x0000000424097c23 */ /* 0x100fe20008010807 */
[----:B------:R-:W-:Y:S01]  /*5750*/  ISETP.GE.AND P2, PT, R225, 0x31, PT ;  /* 0x00000031e100780c */ /* 0x000fe20003f46270 */
[--C-:B------:R-:W-:Y:S01]  /*5760*/  FFMA.FTZ R14, R10, UR4, -R7.reuse ;  /* 0x000000040a0e7c23 */ /* 0x100fe20008010807 */
[----:B------:R-:W-:Y:S01]  /*5770*/  ISETP.LT.OR P3, PT, R21, 0x12, P3 ;  /* 0x000000121500780c */ /* 0x000fe20001f61670 */
[--C-:B------:R-:W-:Y:S01]  /*5780*/  FFMA.FTZ R10, R8, UR4, -R7.reuse ;  /* 0x00000004080a7c23 */ /* 0x100fe20008010807 */
[----:B------:R-:W-:Y:S01]  /*5790*/  ISETP.GE.AND P6, PT, R225, 0x32, PT ;  /* 0x00000032e100780c */ /* 0x000fe20003fc6270 */
[----:B------:R-:W-:Y:S01]  /*57a0*/  FFMA.FTZ R8, R6, UR4, -R7 ;  /* 0x0000000406087c23 */ /* 0x000fe20008010807 */
[----:B------:R-:W-:Y:S01]  /*57b0*/  FSEL R224, R27, -INF , !P1 ;  /* 0xff8000001be07808 */ /* 0x000fe20004800000 */
[----:B------:R-:W-:Y:S01]  /*57c0*/  IMAD R27, R18, 0x4, R17 ;  /* 0x00000004121b7824 */ /* 0x000fe200078e0211 */
[----:B------:R-:W-:Y:S01]  /*57d0*/  ISETP.GT.AND P1, PT, R23, 0x30, !P2 ;  /* 0x000000301700780c */ /* 0x000fe20005724270 */
[--C-:B------:R-:W-:Y:S01]  /*57e0*/  FFMA.FTZ R11, R32, UR4, -R7.reuse ;  /* 0x00000004200b7c23 */ /* 0x100fe20008010807 */
[----:B------:R-:W-:Y:S01]  /*57f0*/  FSEL R20, R31, -INF , !P3 ;  /* 0xff8000001f147808 */ /* 0x000fe20005800000 */
[--C-:B------:R-:W-:Y:S01]  /*5800*/  FFMA.FTZ R6, R40, UR4, -R7.reuse ;  /* 0x0000000428067c23 */ /* 0x100fe20008010807 */
[----:B------:R-:W-:Y:S01]  /*5810*/  ISETP.GT.AND P2, PT, R23, 0x31, !P6 ;  /* 0x000000311700780c */ /* 0x000fe20007744270 */
[----:B------:R-:W-:Y:S01]  /*5820*/  FFMA.FTZ R7, R22, UR4, -R7 ;  /* 0x0000000416077c23 */ /* 0x000fe20008010807 */
[C---:B------:R-:W-:Y:S01]  /*5830*/  ISETP.GE.AND P3, PT, R225.reuse, 0x41, PT ;  /* 0x00000041e100780c */ /* 0x040fe20003f66270 */
[--C-:B---3--:R-:W-:Y:S01]  /*5840*/  FFMA.FTZ R31, R20, UR4, -R5.reuse ;  /* 0x00000004141f7c23 */ /* 0x108fe20008010805 */
[----:B------:R-:W-:Y:S01]  /*5850*/  ISETP.GE.AND P6, PT, R225, 0x42, PT ;  /* 0x00000042e100780c */ /* 0x000fe20003fc6270 */
[----:B------:R-:W1:Y:S01]  /*5860*/  LDS R25, [R27+0x2c320] ;  /* 0x02c320001b197984 */ /* 0x000e620000000800 */
[C---:B------:R-:W-:Y:S01]  /*5870*/  ISETP.GT.AND P4, PT, R23.reuse, 0x20, !P4 ;  /* 0x000000201700780c */ /* 0x040fe20006784270 */
[--C-:B------:R-:W-:Y:S01]  /*5880*/  FFMA.FTZ R22, R224, UR4, -R5.reuse ;  /* 0x00000004e0167c23 */ /* 0x100fe20008010805 */
[C---:B------:R-:W-:Y:S01]  /*5890*/  ISETP.GT.AND P5, PT, R23.reuse, 0x21, !P5 ;  /* 0x000000211700780c */ /* 0x040fe20006fa4270 */
[----:B------:R-:W-:Y:S01]  /*58a0*/  MUFU.EX2 R12, R12 ;  /* 0x0000000c000c7308 */ /* 0x000fe20000000800 */
[C---:B------:R-:W-:Y:S01]  /*58b0*/  ISETP.GT.AND P3, PT, R23.reuse, 0x40, !P3 ;  /* 0x000000401700780c */ /* 0x040fe20005f64270 */
[----:B------:R-:W-:Y:S01]  /*58c0*/  UMOV UR57, 0x40000040 ;  /* 0x4000004000397882 */ /* 0x000fe20000000000 */
[C---:B------:R-:W-:Y:S01]  /*58d0*/  ISETP.GT.AND P0, PT, R23.reuse, RZ, !P0 ;  /* 0x000000ff1700720c */ /* 0x040fe20004704270 */
[----:B------:R-:W-:Y:S01]  /*58e0*/  UMOV UR59, 0x40 ;  /* 0x00000040003b7882 */ /* 0x000fe20000000000 */
[----:B------:R-:W-:Y:S01]  /*58f0*/  ISETP.GT.AND P6, PT, R23, 0x41, !P6 ;  /* 0x000000411700780c */ /* 0x000fe200077c4270 */
[----:B------:R-:W-:Y:S01]  /*5900*/  FFMA.FTZ R23, R30, UR4, -R5 ;  /* 0x000000041e177c23 */ /* 0x000fe20008010805 */
[C---:B------:R-:W-:Y:S01]  /*5910*/  ISETP.LT.OR P4, PT, R21.reuse, 0x21, P4 ;  /* 0x000000211500780c */ /* 0x040fe20002781670 */
[----:B------:R-:W2:Y:S01]  /*5920*/  MUFU.EX2 R13, R13 ;  /* 0x0000000d000d7308 */ /* 0x000ea20000000800 */
[C---:B------:R-:W-:Y:S01]  /*5930*/  ISETP.LT.OR P5, PT, R21.reuse, 0x22, P5 ;  /* 0x000000221500780c */ /* 0x040fe20002fa1670 */
[----:B------:R-:W-:Y:S01]  /*5940*/  UMOV UR9, UR57 ;  /* 0x0000003900097c82 */ /* 0x000fe20008000000 */
[C---:B------:R-:W-:Y:S01]  /*5950*/  ISETP.LT.OR P1, PT, R21.reuse, 0x31, P1 ;  /* 0x000000311500780c */ /* 0x040fe20000f21670 */
[----:B------:R-:W-:Y:S01]  /*5960*/  UMOV UR11, 0x40 ;  /* 0x00000040000b7882 */ /* 0x000fe20000000000 */
[C---:B------:R-:W-:Y:S01]  /*5970*/  ISETP.LT.OR P2, PT, R21.reuse, 0x32, P2 ;  /* 0x000000321500780c */ /* 0x040fe20001741670 */
[----:B------:R-:W-:Y:S01]  /*5980*/  UMOV UR13, UR11 ;  /* 0x0000000b000d7c82 */ /* 0x000fe20008000000 */
[C---:B------:R-:W-:Y:S01]  /*5990*/  ISETP.LT.OR P3, PT, R21.reuse, 0x41, P3 ;  /* 0x000000411500780c */ /* 0x040fe20001f61670 */
[----:B------:R-:W3:Y:S01]  /*59a0*/  MUFU.EX2 R14, R14 ;  /* 0x0000000e000e7308 */ /* 0x000ee20000000800 */
[C---:B------:R-:W-:Y:S01]  /*59b0*/  ISETP.LT.OR P0, PT, R21.reuse, 0x1, P0 ;  /* 0x000000011500780c */ /* 0x040fe20000701670 */
[----:B------:R-:W-:Y:S01]  /*59c0*/  UMOV UR17, UR57 ;  /* 0x0000003900117c82 */ /* 0x000fe20008000000 */
[----:B------:R-:W-:Y:S01]  /*59d0*/  ISETP.LT.OR P6, PT, R21, 0x42, P6 ;  /* 0x000000421500780c */ /* 0x000fe200037c1670 */
[----:B------:R-:W-:Y:S01]  /*59e0*/  UMOV UR19, 0x40 ;  /* 0x0000004000137882 */ /* 0x000fe20000000000 */
[----:B------:R4:W5:Y:S01]  /*59f0*/  LDS R21, [R27+0x2c300] ;  /* 0x02c300001b157984 */ /* 0x0009620000000800 */
[----:B------:R-:W-:Y:S01]  /*5a00*/  SHF.R.U32.HI R29, RZ, 0x4, R29 ;  /* 0x00000004ff1d7819 */ /* 0x000fe2000001161d */
[----:B------:R-:W-:-:S02]  /*5a10*/  WARPGROUP.DEPBAR.LE gsb0, 0x0 ;  /* 0x00008000000079c5 */ /* 0x000fc40000010000 */
[----:B------:R-:W-:Y:S01]  /*5a20*/  FSEL R28, R39, -INF , !P2 ;  /* 0xff800000271c7808 */ /* 0x000fe20005000000 */
[----:B------:R-:W3:Y:S01]  /*5a30*/  MUFU.EX2 R15, R15 ;  /* 0x0000000f000f7308 */ /* 0x000ee20000000800 */
[----:B------:R-:W-:Y:S01]  /*5a40*/  LOP3.LUT R33, R29, 0x3fff, RZ, 0xc0, !PT ;  /* 0x00003fff1d217812 */ /* 0x000fe200078ec0ff */
[----:B------:R-:W-:Y:S01]  /*5a50*/  UMOV UR49, 0x40000040 ;  /* 0x4000004000317882 */ /* 0x000fe20000000000 */
[----:B------:R-:W-:Y:S01]  /*5a60*/  FSEL R34, R34, -INF , !P4 ;  /* 0xff80000022227808 */ /* 0x000fe20006000000 */
[--C-:B------:R-:W-:Y:S01]  /*5a70*/  FFMA.FTZ R29, R28, UR4, -R5.reuse ;  /* 0x000000041c1d7c23 */ /* 0x100fe20008010805 */
[----:B------:R-:W-:Y:S01]  /*5a80*/  FSEL R24, R35, -INF , !P5 ;  /* 0xff80000023187808 */ /* 0x000fe20006800000 */
[----:B------:R-:W-:Y:S01]  /*5a90*/  UMOV UR51, 0x40 ;  /* 0x0000004000337882 */ /* 0x000fe20000000000 */
[----:B------:R-:W-:Y:S01]  /*5aa0*/  FSEL R36, R38, -INF , !P1 ;  /* 0xff80000026247808 */ /* 0x000fe20004800000 */
[--C-:B------:R-:W-:Y:S01]  /*5ab0*/  FFMA.FTZ R34, R34, UR4, -R5.reuse ;  /* 0x0000000422227c23 */ /* 0x100fe20008010805 */
[----:B------:R-:W-:Y:S01]  /*5ac0*/  FSEL R26, R26, -INF , !P0 ;  /* 0xff8000001a1a7808 */ /* 0x000fe20004000000 */
[--C-:B------:R-:W-:Y:S01]  /*5ad0*/  FFMA.FTZ R32, R24, UR4, -R5.reuse ;  /* 0x0000000418207c23 */ /* 0x100fe20008010805 */
[----:B------:R-:W-:Y:S01]  /*5ae0*/  FSEL R42, R42, -INF , !P3 ;  /* 0xff8000002a2a7808 */ /* 0x000fe20005800000 */
[--C-:B------:R-:W-:Y:S01]  /*5af0*/  FFMA.FTZ R36, R36, UR4, -R5.reuse ;  /* 0x0000000424247c23 */ /* 0x100fe20008010805 */
[----:B------:R-:W-:Y:S01]  /*5b00*/  FSEL R30, R43, -INF , !P6 ;  /* 0xff8000002b1e7808 */ /* 0x000fe20007000000 */
[----:B------:R-:W3:Y:S01]  /*5b10*/  MUFU.EX2 R10, R10 ;  /* 0x0000000a000a7308 */ /* 0x000ee20000000800 */
[----:B------:R-:W-:Y:S01]  /*5b20*/  LOP3.LUT R20, R33, 0x80000, RZ, 0xfc, !PT ;  /* 0x0008000021147812 */ /* 0x000fe200078efcff */
[--C-:B------:R-:W-:Y:S01]  /*5b30*/  FFMA.FTZ R28, R42, UR4, -R5.reuse ;  /* 0x000000042a1c7c23 */ /* 0x100fe20008010805 */
[--C-:B------:R-:W-:Y:S01]  /*5b40*/  FFMA.FTZ R33, R26, UR4, -R5.reuse ;  /* 0x000000041a217c23 */ /* 0x100fe20008010805 */
[----:B----4-:R-:W-:Y:S01]  /*5b50*/  FFMA.FTZ R27, R30, UR4, -R5 ;  /* 0x000000041e1b7c23 */ /* 0x010fe20008010805 */
[----:B-1----:R-:W-:Y:S01]  /*5b60*/  FADD.FTZ R47, R47, -R25 ;  /* 0x800000192f2f7221 */ /* 0x002fe20000010000 */
[----:B------:R-:W-:-:S02]  /*5b70*/  VIADD R5, R20, 0x80 ;  /* 0x0000008014057836 */ /* 0x000fc40000000000 */
[--C-:B------:R-:W-:Y:S01]  /*5b80*/  FADD.FTZ R46, R46, -R25.reuse ;  /* 0x800000192e2e7221 */ /* 0x100fe20000010000 */
[----:B------:R-:W-:Y:S01]  /*5b90*/  VIADD R30, R20, 0x180 ;  /* 0x00000180141e7836 */ /* 0x000fe20000000000 */
[----:B------:R-:W1:Y:S01]  /*5ba0*/  MUFU.EX2 R22, R22 ;  /* 0x0000001600167308 */ /* 0x000e620000000800 */
[--C-:B------:R-:W-:Y:S01]  /*5bb0*/  FADD.FTZ R50, R50, -R25.reuse ;  /* 0x8000001932327221 */ /* 0x100fe20000010000 */
[----:B------:R-:W-:Y:S01]  /*5bc0*/  R2UR UR4, R5 ;  /* 0x00000000050472ca */ /* 0x000fe200000e0000 */
[----:B------:R-:W-:Y:S01]  /*5bd0*/  VIADD R5, R20, 0x100 ;  /* 0x0000010014057836 */ /* 0x000fe20000000000 */
[----:B------:R-:W-:Y:S01]  /*5be0*/  R2UR UR6, R30 ;  /* 0x000000001e0672ca */ /* 0x000fe200000e0000 */
[--C-:B------:R-:W-:Y:S01]  /*5bf0*/  FADD.FTZ R51, R51, -R25.reuse ;  /* 0x8000001933337221 */ /* 0x100fe20000010000 */
[--C-:B------:R-:W-:Y:S01]  /*5c00*/  FADD.FTZ R37, R54, -R25.reuse ;  /* 0x8000001936257221 */ /* 0x100fe20000010000 */
[--C-:B------:R-:W-:Y:S01]  /*5c10*/  FADD.FTZ R218, R218, -R25.reuse ;  /* 0x80000019dada7221 */ /* 0x100fe20000010000 */
[----:B------:R-:W-:Y:S01]  /*5c20*/  R2UR UR5, R5 ;  /* 0x00000000050572ca */ /* 0x000fe200000e0000 */
[----:B------:R-:W-:Y:S01]  /*5c30*/  MUFU.EX2 R33, R33 ;  /* 0x0000002100217308 */ /* 0x000fe20000000800 */
[--C-:B------:R-:W-:Y:S01]  /*5c40*/  FADD.FTZ R219, R219, -R25.reuse ;  /* 0x80000019dbdb7221 */ /* 0x100fe20000010000 */
[----:B------:R-:W-:Y:S01]  /*5c50*/  FADD.FTZ R222, R222, -R25 ;  /* 0x80000019dede7221 */ /* 0x000fe20000010000 */
[--C-:B-----5:R-:W-:Y:S01]  /*5c60*/  FADD.FTZ R30, R45, -R21.reuse ;  /* 0x800000152d1e7221 */ /* 0x120fe20000010000 */
[--C-:B------:R-:W-:Y:S01]  /*5c70*/  FADD.FTZ R48, R48, -R21.reuse ;  /* 0x8000001530307221 */ /* 0x100fe20000010000 */
[--C-:B------:R-:W-:Y:S01]  /*5c80*/  FADD.FTZ R49, R49, -R21.reuse ;  /* 0x8000001531317221 */ /* 0x100fe20000010000 */
[--C-:B------:R-:W-:Y:S01]  /*5c90*/  FADD.FTZ R52, R52, -R21.reuse ;  /* 0x8000001534347221 */ /* 0x100fe20000010000 */
[--C-:B------:R-:W-:Y:S01]  /*5ca0*/  FADD.FTZ R53, R53, -R21.reuse ;  /* 0x8000001535357221 */ /* 0x100fe20000010000 */
[----:B------:R-:W4:Y:S01]  /*5cb0*/  MUFU.EX2 R11, R11 ;  /* 0x0000000b000b7308 */ /* 0x000f220000000800 */
[--C-:B------:R-:W-:Y:S01]  /*5cc0*/  FADD.FTZ R216, R216, -R21.reuse ;  /* 0x80000015d8d87221 */ /* 0x100fe20000010000 */
[--C-:B------:R-:W-:Y:S01]  /*5cd0*/  FADD.FTZ R217, R217, -R21.reuse ;  /* 0x80000015d9d97221 */ /* 0x100fe20000010000 */
[--C-:B------:R-:W-:Y:S01]  /*5ce0*/  FADD.FTZ R35, R220, -R21.reuse ;  /* 0x80000015dc237221 */ /* 0x100fe20000010000 */
[----:B--2---:R-:W-:Y:S01]  /*5cf0*/  FMUL.FTZ R38, R13, R30 ;  /* 0x0000001e0d267220 */ /* 0x004fe20000410000 */
[C---:B---3--:R-:W-:Y:S01]  /*5d00*/  FMUL.FTZ R49, R14.reuse, R49 ;  /* 0x000000310e317220 */ /* 0x048fe20000410000 */
[----:B------:R-:W-:Y:S01]  /*5d10*/  FMUL.FTZ R48, R15, R48 ;  /* 0x000000300f307220 */ /* 0x000fe20000410000 */
[----:B------:R-:W-:Y:S01]  /*5d20*/  F2FP.F16.F32.PACK_AB R14, R14, R15 ;  /* 0x0000000f0e0e723e */ /* 0x000fe200000000ff */
[----:B------:R-:W2:Y:S01]  /*5d30*/  MUFU.EX2 R8, R8 ;  /* 0x0000000800087308 */ /* 0x000ea20000000800 */
[----:B------:R-:W-:Y:S01]  /*5d40*/  FMUL.FTZ R53, R10, R53 ;  /* 0x000000350a357220 */ /* 0x000fe20000410000 */
[----:B-1----:R-:W-:Y:S01]  /*5d50*/  FMUL.FTZ R30, R22, R47 ;  /* 0x0000002f161e7220 */ /* 0x002fe20000410000 */
[----:B------:R-:W-:Y:S01]  /*5d60*/  F2FP.F16.F32.PACK_AB R48, R49, R48 ;  /* 0x000000303130723e */ /* 0x000fe200000000ff */
[----:B------:R-:W-:Y:S01]  /*5d70*/  UMOV UR10, UR4 ;  /* 0x00000004000a7c82 */ /* 0x000fe20008000000 */
[----:B------:R-:W-:Y:S01]  /*5d80*/  R2UR UR58, R20 ;  /* 0x00000000143a72ca */ /* 0x000fe200000e0000 */
[----:B------:R-:W-:Y:S01]  /*5d90*/  UMOV UR12, UR10 ;  /* 0x0000000a000c7c82 */ /* 0x000fe20008000000 */
[----:B------:R-:W-:Y:S01]  /*5da0*/  UMOV UR18, UR6 ;  /* 0x0000000600127c82 */ /* 0x000fe20008000000 */
[----:B------:R-:W1:Y:S01]  /*5db0*/  MUFU.EX2 R23, R23 ;  /* 0x0000001700177308 */ /* 0x000e620000000800 */
[----:B----4-:R-:W-:Y:S01]  /*5dc0*/  FMUL.FTZ R52, R11, R52 ;  /* 0x000000340b347220 */ /* 0x010fe20000410000 */
[----:B------:R-:W-:Y:S01]  /*5dd0*/  F2FP.F16.F32.PACK_AB R10, R10, R11 ;  /* 0x0000000b0a0a723e */ /* 0x000fe200000000ff */
[----:B------:R-:W-:Y:S01]  /*5de0*/  UMOV UR53, UR49 ;  /* 0x0000003100357c82 */ /* 0x000fe20008000000 */
[----:B------:R-:W-:Y:S01]  /*5df0*/  UMOV UR55, 0x40 ;  /* 0x0000004000377882 */ /* 0x000fe20000000000 */
[----:B------:R-:W-:Y:S01]  /*5e00*/  UMOV UR45, UR49 ;  /* 0x00000031002d7c82 */ /* 0x000fe20008000000 */
[----:B------:R-:W-:Y:S01]  /*5e10*/  F2FP.F16.F32.PACK_AB R52, R53, R52 ;  /* 0x000000343534723e */ /* 0x000fe200000000ff */
[----:B------:R-:W-:Y:S01]  /*5e20*/  UMOV UR47, 0x40 ;  /* 0x00000040002f7882 */ /* 0x000fe20000000000 */
[----:B------:R3:W4:Y:S01]  /*5e30*/  MUFU.EX2 R24, R31 ;  /* 0x0000001f00187308 */ /* 0x0007220000000800 */
[----:B--2---:R-:W-:Y:S01]  /*5e40*/  FMUL.FTZ R217, R8, R217 ;  /* 0x000000d908d97220 */ /* 0x004fe20000410000 */
[----:B------:R-:W-:Y:S01]  /*5e50*/  UMOV UR29, 0x40000040 ;  /* 0x40000040001d7882 */ /* 0x000fe20000000000 */
[----:B------:R-:W-:Y:S01]  /*5e60*/  UMOV UR31, 0x40 ;  /* 0x00000040001f7882 */ /* 0x000fe20000000000 */
[----:B------:R-:W-:Y:S01]  /*5e70*/  UMOV UR41, UR29 ;  /* 0x0000001d00297c82 */ /* 0x000fe20008000000 */
[----:B------:R-:W-:Y:S01]  /*5e80*/  UMOV UR43, 0x40 ;  /* 0x00000040002b7882 */ /* 0x000fe20000000000 */
[----:B------:R-:W-:Y:S01]  /*5e90*/  UMOV UR37, UR29 ;  /* 0x0000001d00257c82 */ /* 0x000fe20008000000 */
[----:B------:R-:W-:Y:S01]  /*5ea0*/  UMOV UR39, 0x40 ;  /* 0x0000004000277882 */ /* 0x000fe20000000000 */
[----:B------:R2:W-:Y:S01]  /*5eb0*/  MUFU.EX2 R5, R32 ;  /* 0x0000002000057308 */ /* 0x0005e20000000800 */
[--C-:B---3--:R-:W-:Y:S01]  /*5ec0*/  FADD.FTZ R31, R44, -R21.reuse ;  /* 0x800000152c1f7221 */ /* 0x108fe20000010000 */
[----:B-1----:R-:W-:Y:S01]  /*5ed0*/  FMUL.FTZ R50, R23, R50 ;  /* 0x0000003217327220 */ /* 0x002fe20000410000 */
[----:B------:R-:W-:Y:S01]  /*5ee0*/  UMOV UR33, UR29 ;  /* 0x0000001d00217c82 */ /* 0x000fe20008000000 */
[----:B------:R-:W-:Y:S01]  /*5ef0*/  UMOV UR35, 0x40 ;  /* 0x0000004000237882 */ /* 0x000fe20000000000 */
[----:B------:R-:W-:Y:S01]  /*5f00*/  FMUL.FTZ R31, R12, R31 ;  /* 0x0000001f0c1f7220 */ /* 0x000fe20000410000 */
[----:B------:R-:W-:Y:S01]  /*5f10*/  F2FP.F16.F32.PACK_AB R12, R13, R12 ;  /* 0x0000000c0d0c723e */ /* 0x000fe200000000ff */
[----:B------:R-:W-:Y:S01]  /*5f20*/  UMOV UR25, UR29 ;  /* 0x0000001d00197c82 */ /* 0x000fe20008000000 */
[----:B------:R-:W1:Y:S01]  /*5f30*/  MUFU.EX2 R9, R9 ;  /* 0x0000000900097308 */ /* 0x000e620000000800 */
[----:B--2---:R-:W-:Y:S01]  /*5f40*/  FADD.FTZ R32, R221, -R21 ;  /* 0x80000015dd207221 */ /* 0x004fe20000010000 */
[----:B------:R-:W-:Y:S01]  /*5f50*/  F2FP.F16.F32.PACK_AB R13, R22, R33 ;  /* 0x00000021160d723e */ /* 0x000fe200000000ff */
[----:B------:R-:W-:Y:S01]  /*5f60*/  BAR.SYNC.DEFER_BLOCKING 0x9, 0x100 ;  /* 0x0244000000007b1d */ /* 0x000fe20000010000 */
[----:B----4-:R-:W-:Y:S01]  /*5f70*/  F2FP.F16.F32.PACK_AB R15, R24, R23 ;  /* 0x00000017180f723e */ /* 0x010fe200000000ff */
[----:B------:R-:W-:-:S02]  /*5f80*/  IMAD R22, R4, 0x2000, R17 ;  /* 0x0000200004167824 */ /* 0x000fc400078e0211 */
[----:B------:R-:W-:Y:S01]  /*5f90*/  FMUL.FTZ R33, R33, R46 ;  /* 0x0000002e21217220 */ /* 0x000fe20000410000 */
[----:B------:R-:W-:Y:S01]  /*5fa0*/  FMUL.FTZ R51, R24, R51 ;  /* 0x0000003318337220 */ /* 0x000fe20000410000 */
[----:B------:R-:W2:Y:S01]  /*5fb0*/  MUFU.EX2 R6, R6 ;  /* 0x0000000600067308 */ /* 0x000ea20000000800 */
[----:B------:R-:W-:Y:S02]  /*5fc0*/  UMOV UR27, 0x40 ;  /* 0x00000040001b7882 */ /* 0x000fe40000000000 */
[----:B------:R-:W-:Y:S01]  /*5fd0*/  F2FP.F16.F32.PACK_AB R33, R30, R33 ;  /* 0x000000211e21723e */ /* 0x000fe200000000ff */
[----:B------:R-:W-:Y:S01]  /*5fe0*/  UMOV UR23, 0x40 ;  /* 0x0000004000177882 */ /* 0x000fe20000000000 */
[----:B------:R-:W-:Y:S01]  /*5ff0*/  F2FP.F16.F32.PACK_AB R49, R51, R50 ;  /* 0x000000323331723e */ /* 0x000fe200000000ff */
[----:B------:R-:W-:Y:S02]  /*6000*/  UMOV UR15, 0x40 ;  /* 0x00000040000f7882 */ /* 0x000fe40000000000 */
[----:B------:R3:W4:Y:S01]  /*6010*/  MUFU.EX2 R26, R34 ;  /* 0x00000022001a7308 */ /* 0x0007220000000800 */
[----:B-1----:R-:W-:Y:S01]  /*6020*/  FMUL.FTZ R216, R9, R216 ;  /* 0x000000d809d87220 */ /* 0x002fe20000410000 */
[----:B------:R-:W-:-:S06]  /*6030*/  F2FP.F16.F32.PACK_AB R8, R8, R9 ;  /* 0x000000090808723e */ /* 0x000fcc00000000ff */
[----:B------:R-:W1:Y:S01]  /*6040*/  MUFU.EX2 R7, R7 ;  /* 0x0000000700077308 */ /* 0x000e620000000800 */
[----:B--2---:R-:W-:Y:S01]  /*6050*/  FMUL.FTZ R35, R6, R35 ;  /* 0x0000002306237220 */ /* 0x004fe20000410000 */
[----:B------:R-:W-:Y:S01]  /*6060*/  STSM.16.M88.2 [R0+0x2c500], R12 ;  /* 0x02c5000c00007844 */ /* 0x000fe20000000100 */
[--C-:B---3--:R-:W-:Y:S01]  /*6070*/  FADD.FTZ R34, R55, -R25.reuse ;  /* 0x8000001937227221 */ /* 0x108fe20000010000 */
[----:B------:R-:W-:Y:S02]  /*6080*/  FADD.FTZ R25, R223, -R25 ;  /* 0x80000019df197221 */ /* 0x000fe40000010000 */
[----:B------:R2:W-:Y:S01]  /*6090*/  STSM.16.M88.2 [R0+0x2cd00], R14 ;  /* 0x02cd000e00007844 */ /* 0x0005e20000000100 */
[C---:B------:R-:W-:Y:S01]  /*60a0*/  FMUL.FTZ R34, R5.reuse, R34 ;  /* 0x0000002205227220 */ /* 0x040fe20000410000 */
[----:B------:R-:W3:Y:S01]  /*60b0*/  MUFU.EX2 R21, R36 ;  /* 0x0000002400157308 */ /* 0x000ee20000000800 */
[----:B----4-:R-:W-:Y:S01]  /*60c0*/  F2FP.F16.F32.PACK_AB R11, R5, R26 ;  /* 0x0000001a050b723e */ /* 0x010fe200000000ff */
[----:B------:R-:W-:-:S02]  /*60d0*/  VIADD R5, R22, 0x24100 ;  /* 0x0002410016057836 */ /* 0x000fc40000000000 */
[----:B------:R-:W-:Y:S02]  /*60e0*/  FMUL.FTZ R37, R26, R37 ;  /* 0x000000251a257220 */ /* 0x000fe40000410000 */
[----:B------:R-:W-:Y:S01]  /*60f0*/  STSM.16.M88.2 [R0+0x2d500], R10 ;  /* 0x02d5000a00007844 */ /* 0x000fe20000000100 */
[----:B------:R-:W-:Y:S01]  /*6100*/  SHF.R.U32.HI R5, RZ, 0x4, R5 ;  /* 0x00000004ff057819 */ /* 0x000fe20000011605 */
[----:B------:R-:W4:Y:S01]  /*6110*/  MUFU.EX2 R40, R29 ;  /* 0x0000001d00287308 */ /* 0x000f220000000800 */
[----:B-1----:R-:W-:Y:S01]  /*6120*/  F2FP.F16.F32.PACK_AB R6, R7, R6 ;  /* 0x000000060706723e */ /* 0x002fe200000000ff */
[C---:B--2---:R-:W-:Y:S01]  /*6130*/  VIADD R15, R20.reuse, 0x30 ;  /* 0x00000030140f7836 */ /* 0x044fe20000000000 */
[----:B------:R-:W-:Y:S01]  /*6140*/  LOP3.LUT R23, R5, 0x3fff, RZ, 0xc0, !PT ;  /* 0x00003fff05177812 */ /* 0x000fe200078ec0ff */
[----:B------:R-:W-:Y:S01]  /*6150*/  VIADD R5, R20, 0x200 ;  /* 0x0000020014057836 */ /* 0x000fe20000000000 */
[----:B------:R-:W-:Y:S02]  /*6160*/  F2FP.F16.F32.PACK_AB R53, R34, R37 ;  /* 0x000000252235723e */ /* 0x000fe400000000ff */
[----:B------:R-:W-:Y:S01]  /*6170*/  R2UR UR56, R23 ;  /* 0x00000000173872ca */ /* 0x000fe200000e0000 */
[----:B------:R1:W2:Y:S01]  /*6180*/  MUFU.EX2 R39, R28 ;  /* 0x0000001c00277308 */ /* 0x0002a20000000800 */
[----:B---3--:R-:W-:Y:S01]  /*6190*/  FMUL.FTZ R13, R21, R218 ;  /* 0x000000da150d7220 */ /* 0x008fe20000410000 */
[----:B------:R-:W-:Y:S01]  /*61a0*/  F2FP.F16.F32.PACK_AB R12, R217, R216 ;  /* 0x000000d8d90c723e */ /* 0x000fe200000000ff */
[----:B------:R-:W-:Y:S01]  /*61b0*/  VIADD R14, R23, 0x180 ;  /* 0x00000180170e7836 */ /* 0x000fe20000000000 */
[----:B------:R-:W-:Y:S01]  /*61c0*/  R2UR UR7, R5 ;  /* 0x00000000050772ca */ /* 0x000fe200000e0000 */
[----:B------:R-:W-:-:S03]  /*61d0*/  VIADD R5, R23, 0x80 ;  /* 0x0000008017057836 */ /* 0x000fc60000000000 */
[----:B------:R-:W3:Y:S01]  /*61e0*/  MUFU.EX2 R36, R27 ;  /* 0x0000001b00247308 */ /* 0x000ee20000000800 */
[----:B-1----:R-:W-:Y:S01]  /*61f0*/  FMUL.FTZ R28, R7, R32 ;  /* 0x00000020071c7220 */ /* 0x002fe20000410000 */
[C---:B----4-:R-:W-:Y:S01]  /*6200*/  F2FP.F16.F32.PACK_AB R9, R40.reuse, R21 ;  /* 0x000000152809723e */ /* 0x050fe200000000ff */
[----:B------:R-:W-:Y:S01]  /*6210*/  FMUL.FTZ R24, R40, R219 ;  /* 0x000000db28187220 */ /* 0x000fe20000410000 */
[----:B------:R-:W-:Y:S01]  /*6220*/  F2FP.F16.F32.PACK_AB R32, R38, R31 ;  /* 0x0000001f2620723e */ /* 0x000fe200000000ff */
[----:B------:R-:W-:Y:S01]  /*6230*/  UMOV UR8, UR56 ;  /* 0x0000003800087c82 */ /* 0x000fe20008000000 */
[----:B------:R-:W-:Y:S01]  /*6240*/  F2FP.F16.F32.PACK_AB R28, R28, R35 ;  /* 0x000000231c1c723e */ /* 0x000fe200000000ff */
[----:B------:R1:W-:Y:S01]  /*6250*/  STSM.16.M88.2 [R0+0x2dd00], R8 ;  /* 0x02dd000800007844 */ /* 0x0003e20000000100 */
[----:B------:R-:W-:Y:S01]  /*6260*/  F2FP.F16.F32.PACK_AB R13, R24, R13 ;  /* 0x0000000d180d723e */ /* 0x000fe200000000ff */
[----:B--2---:R-:W-:Y:S01]  /*6270*/  FMUL.FTZ R222, R39, R222 ;  /* 0x000000de27de7220 */ /* 0x004fe20000410000 */
[----:B------:R-:W-:Y:S01]  /*6280*/  UMOV UR16, UR56 ;  /* 0x0000003800107c82 */ /* 0x000fe20008000000 */
[----:B------:R-:W-:Y:S01]  /*6290*/  R2UR UR48, R5 ;  /* 0x00000000053072ca */ /* 0x000fe200000e0000 */
[----:B------:R-:W-:-:S02]  /*62a0*/  VIADD R5, R20, 0x90 ;  /* 0x0000009014057836 */ /* 0x000fc40000000000 */
[----:B------:R-:W-:Y:S01]  /*62b0*/  VIADD R21, R20, 0xb0 ;  /* 0x000000b014157836 */ /* 0x000fe20000000000 */
[C---:B---3--:R-:W-:Y:S01]  /*62c0*/  F2FP.F16.F32.PACK_AB R7, R36.reuse, R39 ;  /* 0x000000272407723e */ /* 0x048fe200000000ff */
[----:B------:R-:W-:Y:S01]  /*62d0*/  FMUL.FTZ R25, R36, R25 ;  /* 0x0000001924197220 */ /* 0x000fe20000410000 */
[----:B------:R-:W-:Y:S01]  /*62e0*/  R2UR UR4, R5 ;  /* 0x00000000050472ca */ /* 0x000fe200000e0000 */
[----:B------:R-:W-:Y:S01]  /*62f0*/  VIADD R5, R20, 0x190 ;  /* 0x0000019014057836 */ /* 0x000fe20000000000 */
[----:B-1----:R-:W-:Y:S01]  /*6300*/  MOV R8, UR58 ;  /* 0x0000003a00087c02 */ /* 0x002fe20008000f00 */
[----:B------:R1:W-:Y:S01]  /*6310*/  STSM.16.M88.2 [R0+0x2e500], R6 ;  /* 0x02e5000600007844 */ /* 0x0003e20000000100 */
[----:B------:R-:W-:-:S03]  /*6320*/  F2FP.F16.F32.PACK_AB R29, R25, R222 ;  /* 0x000000de191d723e */ /* 0x000fc600000000ff */
[----:B------:R-:W-:Y:S01]  /*6330*/  UMOV UR52, UR48 ;  /* 0x0000003000347c82 */ /* 0x000fe20008000000 */
[----:B------:R-:W-:Y:S01]  /*6340*/  R2UR UR54, R5 ;  /* 0x00000000053672ca */ /* 0x000fe200000e0000 */
[----:B------:R2:W-:Y:S06]  /*6350*/  MEMBAR.ALL.CTA ;  /* 0x0000000000007992 */ /* 0x0005ec0000008000 */
[----:B--2---:R-:W2:Y:S01]  /*6360*/  FENCE.VIEW.ASYNC.S ;  /* 0x00000000000073c6 */ /* 0x004ea20000000000 */
[----:B------:R-:W-:Y:S01]  /*6370*/  VIADD R5, R20, 0x210 ;  /* 0x0000021014057836 */ /* 0x000fe20000000000 */
[----:B------:R-:W-:Y:S01]  /*6380*/  UMOV UR44, UR48 ;  /* 0x00000030002c7c82 */ /* 0x000fe20008000000 */
[----:B------:R-:W-:-:S03]  /*6390*/  MOV R9, UR59 ;  /* 0x0000003b00097c02 */ /* 0x000fc60008000f00 */
[----:B------:R-:W-:Y:S01]  /*63a0*/  R2UR UR46, R5 ;  /* 0x00000000052e72ca */ /* 0x000fe200000e0000 */
[----:B------:R-:W-:Y:S02]  /*63b0*/  VIADD R5, R23, 0x100 ;  /* 0x0000010017057836 */ /* 0x000fe40000000000 */
[----:B-1----:R-:W-:-:S03]  /*63c0*/  VIADD R6, R20, 0x10 ;  /* 0x0000001014067836 */ /* 0x002fc60000000000 */
[----:B------:R-:W-:Y:S01]  /*63d0*/  R2UR UR28, R5 ;  /* 0x00000000051c72ca */ /* 0x000fe200000e0000 */
[----:B------:R-:W-:Y:S01]  /*63e0*/  VIADD R5, R20, 0xa0 ;  /* 0x000000a014057836 */ /* 0x000fe20000000000 */
[----:B------:R-:W-:Y:S01]  /*63f0*/  R2UR UR50, R6 ;  /* 0x00000000063272ca */ /* 0x000fe200000e0000 */
[----:B------:R-:W-:-:S03]  /*6400*/  VIADD R6, R20, 0x110 ;  /* 0x0000011014067836 */ /* 0x000fc60000000000 */
[----:B------:R-:W-:Y:S01]  /*6410*/  R2UR UR42, R5 ;  /* 0x00000000052a72ca */ /* 0x000fe200000e0000 */
[C---:B------:R-:W-:Y:S01]  /*6420*/  VIADD R5, R20.reuse, 0x1a0 ;  /* 0x000001a014057836 */ /* 0x040fe20000000000 */
[----:B--2---:R-:W-:Y:S04]  /*6430*/  BAR.SYNC.DEFER_BLOCKING 0x9, 0x100 ;  /* 0x0244000000007b1d */ /* 0x004fe80000010000 */
[----:B------:R-:W-:Y:S01]  /*6440*/  R2UR UR34, R5 ;  /* 0x00000000052272ca */ /* 0x000fe200000e0000 */
[----:B------:R-:W-:Y:S01]  /*6450*/  VIADD R5, R20, 0x220 ;  /* 0x0000022014057836 */ /* 0x000fe20000000000 */
[----:B------:R-:W-:-:S04]  /*6460*/  UMOV UR40, UR28 ;  /* 0x0000001c00287c82 */ /* 0x000fc80008000000 */
[----:B------:R-:W-:Y:S01]  /*6470*/  R2UR UR26, R5 ;  /* 0x00000000051a72ca */ /* 0x000fe200000e0000 */
[----:B------:R-:W-:Y:S01]  /*6480*/  UMOV UR36, UR28 ;  /* 0x0000001c00247c82 */ /* 0x000fe20008000000 */
[----:B------:R-:W-:Y:S01]  /*6490*/  UMOV UR32, UR28 ;  /* 0x0000001c00207c82 */ /* 0x000fe20008000000 */
[----:B------:R-:W-:Y:S01]  /*64a0*/  UMOV UR24, UR28 ;  /* 0x0000001c00187c82 */ /* 0x000fe20008000000 */
[----:B------:R-:W-:-:S05]  /*64b0*/  IMAD R5, R4, 0x2800, R17 ;  /* 0x0000280004057824 */ /* 0x000fca00078e0211 */
[----:B------:R-:W-:-:S04]  /*64c0*/  SHF.R.U32.HI R5, RZ, 0x4, R5 ;  /* 0x00000004ff057819 */ /* 0x000fc80000011605 */
[----:B------:R-:W-:Y:S01]  /*64d0*/  LOP3.LUT R5, R5, 0x3fff, RZ, 0xc0, !PT ;  /* 0x00003fff05057812 */ /* 0x000fe200078ec0ff */
[----:B------:R-:W-:Y:S04]  /*64e0*/  STSM.16.M88.2 [R0+0x2ed00], R32 ;  /* 0x02ed002000007844 */ /* 0x000fe80000000100 */
[----:B------:R-:W-:Y:S04]  /*64f0*/  STSM.16.M88.2 [R0+0x2f500], R48 ;  /* 0x02f5003000007844 */ /* 0x000fe80000000100 */
[----:B------:R-:W-:Y:S04]  /*6500*/  STSM.16.M88.2 [R0+0x2fd00], R52 ;  /* 0x02fd003400007844 */ /* 0x000fe80000000100 */
[----:B------:R1:W-:Y:S04]  /*6510*/  STSM.16.M88.2 [R0+0x30500], R12 ;  /* 0x0305000c00007844 */ /* 0x0003e80000000100 */
[----:B------:R2:W-:Y:S01]  /*6520*/  STSM.16.M88.2 [R0+0x30d00], R28 ;  /* 0x030d001c00007844 */ /* 0x0005e20000000100 */
[----:B------:R-:W-:-:S06]  /*6530*/  WARPGROUP.ARRIVE ;  /* 0x00000000000079c5 */ /* 0x000fcc0000000000 */
[----:B------:R-:W-:Y:S04]  /*6540*/  HGMMA.64x16x16.F32 R56, gdesc[UR56].tnspA.tnspB, R56 ;  /* 0x60200000383879f0 */ /* 0x000fe80008700838 */
        /* <DEDUP_REMOVED lines=32> */
[----:B-1----:R-:W-:-:S02]  /*6750*/  MOV R12, UR56 ;  /* 0x00000038000c7c02 */ /* 0x002fc40008000f00 */
        /* <DEDUP_REMOVED lines=372> */
.L_x_1490:
        /* <DEDUP_REMOVED lines=112> */
.L_x_1491:
        /* <DEDUP_REMOVED lines=96> */
.L_x_1471:
        /* <DEDUP_REMOVED lines=85> */
.L_x_1495:
[----:B------:R-:W-:Y:S01]  /*90f0*/  @P0 ELECT P1, URZ, PT ;  /* 0x00000000003f082f */ /* 0x000fe20003820000 */
[----:B------:R3:W-:-:S12]  /*9100*/  UBLKRED.G.S.ADD.F32.RN [UR6], [UR4], UR5, desc[UR8] ;  /* 0x00000806040073bb */ /* 0x0007d800080a1405 */
[----:B------:R-:W-:Y:S02]  /*9110*/  @P1 PLOP3.LUT P0, PT, P1, PT, PT, 0x8, 0x0 ;  /* 0x000000000000181c */ /* 0x000fe40000f0e170 */
[----:B------:R-:W-:-:S11]  /*9120*/  PLOP3.LUT P1, PT, PT, PT, PT, 0x8, 0x0 ;  /* 0x000000000000781c */ /* 0x000fd60003f2e170 */
[----:B---3--:R-:W-:Y:S05]  /*9130*/  @P0 BRA.U.ANY `(.L_x_1495) ;  /* 0xfffffffd00ec0947 */ /* 0x008fea000393ffff */
[----:B------:R0:W-:Y:S01]  /*9140*/  UTMACMDFLUSH ;  /* 0x00000000000079b7 */ /* 0x0001e20000000000 */
[----:B------:R-:W-:-:S04]  /*9150*/  DEPBAR.LE SB0, 0x0 ;  /* 0x000080000000791a */ /* 0x000fc80000000000 */
.L_x_1494:
[----:B------:R-:W-:Y:S05]  /*9160*/  BSYNC B1 ;  /* 0x0000000000017941 */ /* 0x000fea0003800000 */
.L_x_1493:
        /* <DEDUP_REMOVED lines=32> */
.L_x_1496:
        /* <DEDUP_REMOVED lines=8> */
.L_x_1467:
        /* <DEDUP_REMOVED lines=41> */
.L_x_1498:
        /* <DEDUP_REMOVED lines=42> */
.L_x_1514:
        /* <DEDUP_REMOVED lines=12> */
.L_x_1500:
        /* <DEDUP_REMOVED lines=126> */
.L_x_1506:
[----:B------:R-:W-:-:S04]  /*a1c0*/  SHF.L.U32 R9, R12, 0x1f, RZ ;  /* 0x0000001f0c097819 */ /* 0x000fc800000006ff */
[----:B------:R-:W1:Y:S02]  /*a1d0*/  SYNCS.PHASECHK.TRANS64.TRYWAIT P1, [R6+URZ+0x31838], R9 ;  /* 0x03183809060075a7 */ /* 0x000e64000802017f */
[----:B-1----:R-:W-:Y:S05]  /*a1e0*/  @!P1 BRA `(.L_x_1502) ;  /* 0x0000000c00909947 */ /* 0x002fea0003800000 */
.L_x_1515:
[----:B------:R-:W-:Y:S05]  /*a1f0*/  @P0 BRA `(.L_x_1503) ;  /* 0x0000000000140947 */ /* 0x000fea0003800000 */
[----:B------:R-:W-:Y:S01]  /*a200*/  ISETP.NE.AND P1, PT, R14, RZ, PT ;  /* 0x000000ff0e00720c */ /* 0x000fe20003f25270 */
[----:B-1----:R-:W-:-:S04]  /*a210*/  IMAD.MOV.U32 R9, RZ, RZ, 0x8100 ;  /* 0x00008100ff097424 */ /* 0x002fc800078e00ff */
[----:B------:R2:W-:Y:S08]  /*a220*/  SYNCS.ARRIVE.TRANS64 RZ, [R6+URZ+0x31830], R9 ;  /* 0x0318300906ff79a7 */ /* 0x0005f0000800003f */
[----:B------:R-:W-:Y:S05]  /*a230*/  @!P1 BRA `(.L_x_1503) ;  /* 0x0000000000049947 */ /* 0x000fea0003800000 */
[----:B------:R-:W-:Y:S01]  /*a240*/  BPT.TRAP 0x1 ;  /* 0x000000040000795c */ /* 0x000fe20000300000 */
.L_x_1503:
        /* <DEDUP_REMOVED lines=48> */
.L_x_1517:
[----:B------:R-:W-:Y:S01]  /*a550*/  LOP3.LUT R12, R12, 0x1, RZ, 0x3c, !PT ;  /* 0x000000010c0c7812 */ /* 0x000fe200078e3cff */
[----:B------:R-:W-:Y:S06]  /*a560*/  @P2 BRA `(.L_x_1505) ;  /* 0x0000000000142947 */ /* 0x000fec0003800000 */
[----:B------:R-:W-:Y:S01]  /*a570*/  ISETP.NE.AND P1, PT, R14, RZ, PT ;  /* 0x000000ff0e00720c */ /* 0x000fe20003f25270 */
[----:B-1----:R-:W-:-:S04]  /*a580*/  IMAD.MOV.U32 R0, RZ, RZ, 0x8100 ;  /* 0x00008100ff007424 */ /* 0x002fc800078e00ff */
[----:B------:R2:W-:Y:S08]  /*a590*/  SYNCS.ARRIVE.TRANS64 RZ, [R20+URZ+0x31810], R0 ;  /* 0x0318100014ff79a7 */ /* 0x0005f0000800003f */
[----:B------:R-:W-:Y:S05]  /*a5a0*/  @!P1 BRA `(.L_x_1505) ;  /* 0x0000000000049947 */ /* 0x000fea0003800000 */
[----:B------:R-:W-:Y:S01]  /*a5b0*/  BPT.TRAP 0x1 ;  /* 0x000000040000795c */ /* 0x000fe20000300000 */
.L_x_1505:
        /* <DEDUP_REMOVED lines=52> */
.L_x_1501:
[----:B------:R-:W-:-:S04]  /*a900*/  SHF.L.U32 R3, R12, 0x1f, RZ ;  /* 0x0000001f0c037819 */ /* 0x000fc800000006ff */
[----:B------:R-:W1:Y:S02]  /*a910*/  SYNCS.PHASECHK.TRANS64.TRYWAIT P1, [R6+URZ+0x31838], R3 ;  /* 0x03183803060075a7 */ /* 0x000e64000802017f */
[----:B-1----:R-:W-:Y:S05]  /*a920*/  @!P1 BRA `(.L_x_1507) ;  /* 0x0000000400ec9947 */ /* 0x002fea0003800000 */
.L_x_1518:
[----:B------:R-:W-:Y:S05]  /*a930*/  @P0 BRA `(.L_x_1508) ;  /* 0x0000000000140947 */ /* 0x000fea0003800000 */
[----:B------:R-:W-:Y:S01]  /*a940*/  LOP3.LUT P0, RZ, R21, 0x1f, RZ, 0xc0, !PT ;  /* 0x0000001f15ff7812 */ /* 0x000fe2000780c0ff */
[----:B-1----:R-:W-:-:S04]  /*a950*/  IMAD.MOV.U32 R3, RZ, RZ, 0x8100 ;  /* 0x00008100ff037424 */ /* 0x002fc800078e00ff */
[----:B------:R2:W-:Y:S08]  /*a960*/  SYNCS.ARRIVE.TRANS64 RZ, [R6+URZ+0x31830], R3 ;  /* 0x0318300306ff79a7 */ /* 0x0005f0000800003f */
[----:B------:R-:W-:Y:S05]  /*a970*/  @!P0 BRA `(.L_x_1508) ;  /* 0x0000000000048947 */ /* 0x000fea0003800000 */
[----:B------:R-:W-:Y:S01]  /*a980*/  BPT.TRAP 0x1 ;  /* 0x000000040000795c */ /* 0x000fe20000300000 */
.L_x_1508:
        /* <DEDUP_REMOVED lines=50> */
.L_x_1497:
        /* <DEDUP_REMOVED lines=10> */
.L_x_1509:
        /* <DEDUP_REMOVED lines=8> */
.L_x_1519:
        /* <DEDUP_REMOVED lines=9> */
.L_x_1520:
[----:B------:R-:W-:Y:S05]  /*ae60*/  @!P1 BRA `(.L_x_1512) ;  /* 0x0000000000049947 */ /* 0x000fea0003800000 */
[----:B------:R-:W-:Y:S01]  /*ae70*/  BPT.TRAP 0x1 ;  /* 0x000000040000795c */ /* 0x000fe20000300000 */
.L_x_1512:
[----:B------:R-:W-:-:S07]  /*ae80*/  SHF.L.U32 R12, R12, 0x1f, RZ ;  /* 0x0000001f0c0c7819 */ /* 0x000fce00000006ff */
.L_x_1513:
[----:B--2---:R2:W3:Y:S02]  /*ae90*/  SYNCS.PHASECHK.TRANS64.TRYWAIT P0, [R7+URZ+0x31838], R12 ;  /* 0x0318380c070075a7 */ /* 0x0044e4000800017f */
[----:B---3--:R-:W-:Y:S05]  /*aea0*/  @!P0 NANOSLEEP.SYNCS 0x989680 ;  /* 0x009896800000895d */ /* 0x008fea0003900000 */
[----:B------:R-:W3:Y:S02]  /*aeb0*/  @!P0 SYNCS.PHASECHK.TRANS64 P0, [R7+URZ+0x31838], R12 ;  /* 0x0318380c070085a7 */ /* 0x000ee4000800007f */
[----:B---3--:R-:W-:Y:S05]  /*aec0*/  @!P0 BRA `(.L_x_1513) ;  /* 0xfffffffc00f08947 */ /* 0x008fea000383ffff */
.L_x_1469:
[----:B------:R-:W-:Y:S05]  /*aed0*/  BSYNC B0 ;  /* 0x0000000000007941 */ /* 0x000fea0003800000 */
.L_x_1466:
[----:B------:R-:W-:Y:S05]  /*aee0*/  EXIT ;  /* 0x000000000000794d */ /* 0x000fea0003800000 */
.L_x_1473:
[----:B-1----:R1:W2:Y:S02]  /*aef0*/  SYNCS.PHASECHK.TRANS64.TRYWAIT P0, [R17+URZ+0x31800], R8 ;  /* 0x03180008110075a7 */ /* 0x0022a4000800017f */
[----:B--2---:R-:W-:Y:S05]  /*af00*/  @!P0 NANOSLEEP.SYNCS 0x989680 ;  /* 0x009896800000895d */ /* 0x004fea0003900000 */
[----:B------:R-:W2:Y:S02]  /*af10*/  @!P0 SYNCS.PHASECHK.TRANS64 P0, [R17+URZ+0x31800], R8 ;  /* 0x03180008110085a7 */ /* 0x000ea4000800007f */
[----:B--2---:R-:W-:Y:S05]  /*af20*/  @!P0 BRA `(.L_x_1473) ;  /* 0xfffffffc00f08947 */ /* 0x004fea000383ffff */
[----:B------:R-:W-:Y:S05]  /*af30*/  BRA `(.L_x_1472) ;  /* 0xffffff5c00a87947 */ /* 0x000fea000383ffff */
.L_x_1477:
[----:B--2---:R2:W3:Y:S02]  /*af40*/  SYNCS.PHASECHK.TRANS64.TRYWAIT P0, [R16+URZ+0x31810], R9 ;  /* 0x03181009100075a7 */ /* 0x0044e4000800017f */
[----:B---3--:R-:W-:Y:S05]  /*af50*/  @!P0 NANOSLEEP.SYNCS 0x989680 ;  /* 0x009896800000895d */ /* 0x008fea0003900000 */
[----:B------:R-:W3:Y:S02]  /*af60*/  @!P0 SYNCS.PHASECHK.TRANS64 P0, [R16+URZ+0x31810], R9 ;  /* 0x03181009100085a7 */ /* 0x000ee4000800007f */
[----:B---3--:R-:W-:Y:S05]  /*af70*/  @!P0 BRA `(.L_x_1477) ;  /* 0xfffffffc00f08947 */ /* 0x008fea000383ffff */
[----:B------:R-:W-:Y:S05]  /*af80*/  BRA `(.L_x_1476) ;  /* 0xffffff6800247947 */ /* 0x000fea000383ffff */
.L_x_1481:
[----:B----4-:R4:W1:Y:S02]  /*af90*/  SYNCS.PHASECHK.TRANS64.TRYWAIT P0, [R17+URZ+0x31830], R10 ;  /* 0x0318300a110075a7 */ /* 0x010864000800017f */
[----:B-1----:R-:W-:Y:S05]  /*afa0*/  @!P0 NANOSLEEP.SYNCS 0x989680 ;  /* 0x009896800000895d */ /* 0x002fea0003900000 */
[----:B------:R-:W1:Y:S02]  /*afb0*/  @!P0 SYNCS.PHASECHK.TRANS64 P0, [R17+URZ+0x31830], R10 ;  /* 0x0318300a110085a7 */ /* 0x000e64000800007f */
[----:B-1----:R-:W-:Y:S05]  /*afc0*/  @!P0 BRA `(.L_x_1481) ;  /* 0xfffffffc00f08947 */ /* 0x002fea000383ffff */
[----:B------:R-:W-:Y:S05]  /*afd0*/  BRA `(.L_x_1480) ;  /* 0xffffff8400347947 */ /* 0x000fea000383ffff */
.L_x_1499:
[----:B-1----:R1:W2:Y:S02]  /*afe0*/  SYNCS.PHASECHK.TRANS64.TRYWAIT P0, [R6+URZ+0x31820], R3 ;  /* 0x03182003060075a7 */ /* 0x0022a4000800017f */
[----:B--2---:R-:W-:Y:S05]  /*aff0*/  @!P0 NANOSLEEP.SYNCS 0x989680 ;  /* 0x009896800000895d */ /* 0x004fea0003900000 */
[----:B------:R-:W2:Y:S02]  /*b000*/  @!P0 SYNCS.PHASECHK.TRANS64 P0, [R6+URZ+0x31820], R3 ;  /* 0x03182003060085a7 */ /* 0x000ea4000800007f */
[----:B--2---:R-:W-:Y:S05]  /*b010*/  @!P0 BRA `(.L_x_1499) ;  /* 0xfffffffc00f08947 */ /* 0x004fea000383ffff */
[----:B------:R-:W-:Y:S05]  /*b020*/  BRA `(.L_x_1514) ;  /* 0xffffffe8003c7947 */ /* 0x000fea000383ffff */
.L_x_1502:
[----:B-1----:R1:W2:Y:S02]  /*b030*/  SYNCS.PHASECHK.TRANS64.TRYWAIT P1, [R6+URZ+0x31838], R9 ;  /* 0x03183809060075a7 */ /* 0x0022a4000802017f */
[----:B--2---:R-:W-:Y:S05]  /*b040*/  @!P1 NANOSLEEP.SYNCS 0x989680 ;  /* 0x009896800000995d */ /* 0x004fea0003900000 */
[----:B------:R-:W2:Y:S02]  /*b050*/  @!P1 SYNCS.PHASECHK.TRANS64 P1, [R6+URZ+0x31838], R9 ;  /* 0x03183809060095a7 */ /* 0x000ea4000802007f */
[----:B--2---:R-:W-:Y:S05]  /*b060*/  @!P1 BRA `(.L_x_1502) ;  /* 0xfffffffc00f09947 */ /* 0x004fea000383ffff */
[----:B------:R-:W-:Y:S05]  /*b070*/  BRA `(.L_x_1515) ;  /* 0xfffffff0005c7947 */ /* 0x000fea000383ffff */
.L_x_1504:
[----:B------:R-:W-:-:S07]  /*b080*/  SHF.L.U32 R0, R8, 0x1f, RZ ;  /* 0x0000001f08007819 */ /* 0x000fce00000006ff */
.L_x_1516:
[----:B-1----:R1:W2:Y:S02]  /*b090*/  SYNCS.PHASECHK.TRANS64.TRYWAIT P1, [R20+URZ+0x31820], R0 ;  /* 0x03182000140075a7 */ /* 0x0022a4000802017f */
[----:B--2---:R-:W-:Y:S05]  /*b0a0*/  @!P1 NANOSLEEP.SYNCS 0x989680 ;  /* 0x009896800000995d */ /* 0x004fea0003900000 */
[----:B------:R-:W2:Y:S02]  /*b0b0*/  @!P1 SYNCS.PHASECHK.TRANS64 P1, [R20+URZ+0x31820], R0 ;  /* 0x03182000140095a7 */ /* 0x000ea4000802007f */
[----:B--2---:R-:W-:Y:S05]  /*b0c0*/  @!P1 BRA `(.L_x_1516) ;  /* 0xfffffffc00f09947 */ /* 0x004fea000383ffff */
[----:B------:R-:W-:Y:S05]  /*b0d0*/  BRA `(.L_x_1517) ;  /* 0xfffffff4001c7947 */ /* 0x000fea000383ffff */
.L_x_1507:
[----:B-1----:R1:W2:Y:S02]  /*b0e0*/  SYNCS.PHASECHK.TRANS64.TRYWAIT P1, [R6+URZ+0x31838], R3 ;  /* 0x03183803060075a7 */ /* 0x0022a4000802017f */
[----:B--2---:R-:W-:Y:S05]  /*b0f0*/  @!P1 NANOSLEEP.SYNCS 0x989680 ;  /* 0x009896800000995d */ /* 0x004fea0003900000 */
[----:B------:R-:W2:Y:S02]  /*b100*/  @!P1 SYNCS.PHASECHK.TRANS64 P1, [R6+URZ+0x31838], R3 ;  /* 0x03183803060095a7 */ /* 0x000ea4000802007f */
[----:B--2---:R-:W-:Y:S05]  /*b110*/  @!P1 BRA `(.L_x_1507) ;  /* 0xfffffffc00f09947 */ /* 0x004fea000383ffff */
[----:B------:R-:W-:Y:S05]  /*b120*/  BRA `(.L_x_1518) ;  /* 0xfffffff800007947 */ /* 0x000fea000383ffff */
.L_x_1510:
[----:B-1----:R1:W2:Y:S02]  /*b130*/  SYNCS.PHASECHK.TRANS64.TRYWAIT P0, [R5+URZ], R2 ;  /* 0x00000002050075a7 */ /* 0x0022a4000800017f */
[----:B--2---:R-:W-:Y:S05]  /*b140*/  @!P0 NANOSLEEP.SYNCS 0x989680 ;  /* 0x009896800000895d */ /* 0x004fea0003900000 */
[----:B------:R-:W2:Y:S02]  /*b150*/  @!P0 SYNCS.PHASECHK.TRANS64 P0, [R5+URZ], R2 ;  /* 0x00000002050085a7 */ /* 0x000ea4000800007f */
[----:B--2---:R-:W-:Y:S05]  /*b160*/  @!P0 BRA `(.L_x_1510) ;  /* 0xfffffffc00f08947 */ /* 0x004fea000383ffff */
[----:B------:R-:W-:Y:S05]  /*b170*/  BRA `(.L_x_1519) ;  /* 0xfffffffc00147947 */ /* 0x000fea000383ffff */
.L_x_1511:
[----:B-1----:R1:W2:Y:S02]  /*b180*/  SYNCS.PHASECHK.TRANS64.TRYWAIT P0, [R3+URZ], R0 ;  /* 0x00000000030075a7 */ /* 0x0022a4000800017f */
[----:B--2---:R-:W-:Y:S05]  /*b190*/  @!P0 NANOSLEEP.SYNCS 0x989680 ;  /* 0x009896800000895d */ /* 0x004fea0003900000 */
[----:B------:R-:W2:Y:S02]  /*b1a0*/  @!P0 SYNCS.PHASECHK.TRANS64 P0, [R3+URZ], R0 ;  /* 0x00000000030085a7 */ /* 0x000ea4000800007f */
[----:B--2---:R-:W-:Y:S05]  /*b1b0*/  @!P0 BRA `(.L_x_1511) ;  /* 0xfffffffc00f08947 */ /* 0x004fea000383ffff */
[----:B------:R-:W-:Y:S05]  /*b1c0*/  BRA `(.L_x_1520) ;  /* 0xfffffffc00247947 */ /* 0x000fea000383ffff */
.L_x_1521:
        /* <DEDUP_REMOVED lines=11> */
.L_x_2214:


//--------------------- .text._ZN7cutlass13device_kernelIN5flash11enable_sm90INS1_16FlashAttnBwdSm90INS1_25CollectiveMainloopBwdSm90ILi2ELi1ELi1EN4cute5tupleIJNS5_1CILi1EEES8_S8_EEENS6_IJNS7_ILi64EEENS7_ILi80EEENS7_ILi256EEEEEENS_6half_tEfNS_4arch4Sm90ELb0ELb1ELb0ELb1ELb0ELb0ELb1ELb1ELi2ELi1ELi1ELi1ELb0EEENS1_21CollectiveEpilogueBwdISD_SE_SG_Li256ELb1ELb1ELi2EEENS1_19SingleTileSchedulerILb1ELb0ELb0ELi80EEEEEEEEEvNT_6ParamsE --------------------------
	.section	.text._ZN7cutlass13device_kernelIN5flash11enable_sm90INS1_16FlashAttnBwdSm90INS1_25CollectiveMainloopBwdSm90ILi2ELi1ELi1EN4cute5tupleIJNS5_1CILi1EEES8_S8_EEENS6_IJNS7_ILi64EEENS7_ILi80EEENS7_ILi256EEEEEENS_6half_tEfNS_4arch4Sm90ELb0ELb1ELb0ELb1ELb0ELb0ELb1ELb1ELi2ELi1ELi1ELi1ELb0EEENS1_21CollectiveEpilogueBwdISD_SE_SG_Li256ELb1ELb1ELi2EEENS1_19SingleTileSchedulerILb1ELb0ELb0ELi80EEEEEEEEEvNT_6ParamsE,"ax",@progbits
	.align	128
.text._ZN7cutlass13device_kernelIN5flash11enable_sm90INS1_16FlashAttnBwdSm90INS1_25CollectiveMainloopBwdSm90ILi2ELi1ELi1EN4cute5tupleIJNS5_1CILi1EEES8_S8_EEENS6_IJNS7_ILi64EEENS7_ILi80EEENS7_ILi256EEEEEENS_6half_tEfNS_4arch4Sm90ELb0ELb1ELb0ELb1ELb0ELb0ELb1ELb1ELi2ELi1ELi1ELi1ELb0EEENS1_21CollectiveEpilogueBwdISD_SE_SG_Li256ELb1ELb1ELi2EEENS1_19SingleTileSchedulerILb1ELb0ELb0ELi80EEEEEEEEEvNT_6ParamsE:
        .type           _ZN7cutlass13device_kernelIN5flash11enable_sm90INS1_16FlashAttnBwdSm90INS1_25CollectiveMainloopBwdSm90ILi2ELi1ELi1EN4cute5tupleIJNS5_1CILi1EEES8_S8_EEENS6_IJNS7_ILi64EEENS7_ILi80EEENS7_ILi256EEEEEENS_6half_tEfNS_4arch4Sm90ELb0ELb1ELb0ELb1ELb0ELb0ELb1ELb1ELi2ELi1ELi1ELi1ELb0EEENS1_21CollectiveEpilogueBwdISD_SE_SG_Li256ELb1ELb1ELi2EEENS1_19SingleTileSchedulerILb1ELb0ELb0ELi80EEEEEEEEEvNT_6ParamsE,@function
        .size           _ZN7cutlass13device_kernelIN5flash11enable_sm90INS1_16FlashAttnBwdSm90INS1_25CollectiveMainloopBwdSm90ILi2ELi1ELi1EN4cute5tupleIJNS5_1CILi1EEES8_S8_EEENS6_IJNS7_ILi64EEENS7_ILi80EEENS7_ILi256EEEEEENS_6half_tEfNS_4arch4Sm90ELb0ELb1ELb0ELb1ELb0ELb0ELb1ELb1ELi2ELi1ELi1ELi1ELb0EEENS1_21CollectiveEpilogueBwdISD_SE_SG_Li256ELb1ELb1ELi2EEENS1_19SingleTileSchedulerILb1ELb0ELb0ELi80EEEEEEEEEvNT_6ParamsE,(.L_x_2215 - _ZN7cutlass13device_kernelIN5flash11enable_sm90INS1_16FlashAttnBwdSm90INS1_25CollectiveMainloopBwdSm90ILi2ELi1ELi1EN4cute5tupleIJNS5_1CILi1EEES8_S8_EEENS6_IJNS7_ILi64EEENS7_ILi80EEENS7_ILi256EEEEEENS_6half_tEfNS_4arch4Sm90ELb0ELb1ELb0ELb1ELb0ELb0ELb1ELb1ELi2ELi1ELi1ELi1ELb0EEENS1_21CollectiveEpilogueBwdISD_SE_SG_Li256ELb1ELb1ELi2EEENS1_19SingleTileSchedulerILb1ELb0ELb0ELi80EEEEEEEEEvNT_6ParamsE)
        .other          _ZN7cutlass13device_kernelIN5flash11enable_sm90INS1_16FlashAttnBwdSm90INS1_25CollectiveMainloopBwdSm90ILi2ELi1ELi1EN4cute5tupleIJNS5_1CILi1EEES8_S8_EEENS6_IJNS7_ILi64EEENS7_ILi80EEENS7_ILi256EEEEEENS_6half_tEfNS_4arch4Sm90ELb0ELb1ELb0ELb1ELb0ELb0ELb1ELb1ELi2ELi1ELi1ELi1ELb0EEENS1_21CollectiveEpilogueBwdISD_SE_SG_Li256ELb1ELb1ELi2EEENS1_19SingleTileSchedulerILb1ELb0ELb0ELi80EEEEEEEEEvNT_6ParamsE,@"STO_CUDA_ENTRY STV_DEFAULT"
_ZN7cutlass13device_kernelIN5flash11enable_sm90INS1_16FlashAttnBwdSm90INS1_25CollectiveMainloopBwdSm90ILi2ELi1ELi1EN4cute5tupleIJNS5_1CILi1EEES8_S8_EEENS6_IJNS7_ILi64EEENS7_ILi80EEENS7_ILi256EEEEEENS_6half_tEfNS_4arch4Sm90ELb0ELb1ELb0ELb1ELb0ELb0ELb1ELb1ELi2ELi1ELi1ELi1ELb0EEENS1_21CollectiveEpilogueBwdISD_SE_SG_Li256ELb1ELb1ELi2EEENS1_19SingleTileSchedulerILb1ELb0ELb0ELi80EEEEEEEEEvNT_6ParamsE:
        /* <DEDUP_REMOVED lines=24> */
.L_x_1523:
[----:B------:R-:W-:Y:S05]  /*0180*/  BSYNC B0 ;  /* 0x0000000000007941 */ /* 0x000fea0003800000 */
.L_x_1522:
        /* <DEDUP_REMOVED lines=39> */
.L_x_1524:
        /* <DEDUP_REMOVED lines=20> */
.L_x_1525:
[----:B------:R-:W-:Y:S01]  /*0540*/  PLOP3.LUT P0, PT, PT, PT, UP0, 0x80, 0x0 ;  /* 0x000000000000781c */ /* 0x000fe20003f0f008 */
[----:B------:R-:W-:Y:S01]  /*0550*/  NOP ;  /* 0x0000000000007918 */ /* 0x000fe20000000000 */
[----:B------:R-:W-:Y:S01]  /*0560*/  BSSY B0, `(.L_x_1526) ;  /* 0x0000f0b000007945 */ /* 0x000fe20003800000 */
[----:B------:R-:W-:Y:S01]  /*0570*/  LOP3.LUT R11, R21, 0x7f, RZ, 0xc0, !PT ;  /* 0x0000007f150b7812 */ /* 0x000fe200078ec0ff */
[----:B01234-:R-:W-:Y:S09]  /*0580*/  BAR.SYNC.DEFER_BLOCKING 0x0 ;  /* 0x0000000000007b1d */ /* 0x01fff20000010000 */
[----:B------:R-:W-:Y:S05]  /*0590*/  @!P0 BRA `(.L_x_1527) ;  /* 0x000000cc004c8947 */ /* 0x000fea0003800000 */
.L_x_1528:
        /* <DEDUP_REMOVED lines=15> */
.L_x_1529:
        /* <DEDUP_REMOVED lines=11> */
.L_x_1531:
[----:B------:R-:W2:Y:S02]  /*0740*/  LDC R0, c[0x0][0x8bc] ;  /* 0x00022f00ff007b82 */ /* 0x000ea40000000800 */
.L_x_1530:
        /* <DEDUP_REMOVED lines=35> */
.L_x_1533:
[----:B------:R-:W-:Y:S01]  /*0980*/  @P1 LOP3.LUT R3, R4, 0xffffc000, RZ, 0xc0, !PT ;  /* 0xffffc00004031812 */ /* 0x000fe200078ec0ff */
[----:B------:R-:W-:Y:S06]  /*0990*/  @!P2 BRA `(.L_x_1534) ;  /* 0x000000000014a947 */ /* 0x000fec0003800000 */
[----:B------:R-:W0:Y:S01]  /*09a0*/  LDC.64 R6, c[0x0][0x788] ;  /* 0x0001e200ff067b82 */ /* 0x000e220000000a00 */
[----:B------:R-:W-:Y:S01]  /*09b0*/  ULDC.64 UR4, c[0x0][0x208] ;  /* 0x0000820000047ab9 */ /* 0x000fe20000000a00 */
[----:B0-----:R-:W-:-:S05]  /*09c0*/  IMAD.WIDE R6, R234, 0x4, R6 ;  /* 0x00000004ea067825 */ /* 0x001fca00078e0206 */
[----:B------:R0:W5:Y:S01]  /*09d0*/  LDG.E R0, desc[UR4][R6.64] ;  /* 0x0000000406007981 */ /* 0x000162000c1e1900 */
[----:B------:R-:W-:Y:S05]  /*09e0*/  BRA `(.L_x_1535) ;  /* 0x0000000000287947 */ /* 0x000fea0003800000 */
.L_x_1534:
        /* <DEDUP_REMOVED lines=10> */
.L_x_1535:
        /* <DEDUP_REMOVED lines=22> */
.L_x_1536:
        /* <DEDUP_REMOVED lines=99> */
.L_x_1538:
        /* <DEDUP_REMOVED lines=148> */
.L_x_1558:
[----:B------:R-:W-:-:S13]  /*1b60*/  R2UR UR4, R236 ;  /* 0x00000000ec0472ca */ /* 0x000fda00000e0000 */
[----:B------:R-:W-:-:S06]  /*1b70*/  UISETP.NE.AND UP0, UPT, UR4, 0x3, UPT ;  /* 0x000000030400788c */ /* 0x000fcc000bf05270 */
[----:B------:R-:W-:-:S13]  /*1b80*/  PLOP3.LUT P0, PT, PT, PT, UP0, 0x40, 0x0 ;  /* 0x000000000000781c */ /* 0x000fda0003f0e808 */
[----:B0-----:R-:W-:Y:S05]  /*1b90*/  @P0 BRA `(.L_x_1540) ;  /* 0x0000000000040947 */ /* 0x001fea0003800000 */
[----:B------:R-:W-:Y:S01]  /*1ba0*/  BPT.TRAP 0x1 ;  /* 0x000000040000795c */ /* 0x000fe20000300000 */
.L_x_1540:
[----:B------:R-:W-:Y:S01]  /*1bb0*/  PLOP3.LUT P1, PT, PT, PT, UP0, 0x40, 0x0 ;  /* 0x000000000000781c */ /* 0x000fe20003f2e808 */
[----:B------:R-:W-:Y:S01]  /*1bc0*/  IMAD R16, R2, 0x8, R17 ;  /* 0x0000000802107824 */ /* 0x000fe200078e0211 */
[----:B------:R-:W-:-:S04]  /*1bd0*/  SHF.L.U32 R9, R19, 0x1f, RZ ;  /* 0x0000001f13097819 */ /* 0x000fc800000006ff */
[----:B------:R0:W1:Y:S07]  /*1be0*/  SYNCS.PHASECHK.TRANS64.TRYWAIT P0, [R16+URZ+0x31610], R9 ;  /* 0x03161009100075a7 */ /* 0x00006e000800017f */
[----:B------:R-:W-:Y:S05]  /*1bf0*/  @P1 BRA `(.L_x_1541) ;  /* 0x0000000000041947 */ /* 0x000fea0003800000 */
[----:B------:R-:W-:Y:S01]  /*1c00*/  BPT.TRAP 0x1 ;  /* 0x000000040000795c */ /* 0x000fe20000300000 */
.L_x_1541:
        /* <DEDUP_REMOVED lines=11> */
.L_x_1542:
[----:B------:R-:W-:Y:S01]  /*1cc0*/  IMAD R7, R2, 0x800, R11 ;  /* 0x0000080002077824 */ /* 0x000fe200078e020b */
[C---:B------:R-:W-:Y:S01]  /*1cd0*/  R2UR UR6, R5.reuse ;  /* 0x00000000050672ca */ /* 0x040fe200000e0000 */
[C---:B------:R-:W-:Y:S01]  /*1ce0*/  VIADD R8, R5.reuse, 0x80 ;  /* 0x0000008005087836 */ /* 0x040fe20000000000 */
[----:B------:R-:W-:Y:S01]  /*1cf0*/  WARPGROUP.ARRIVE ;  /* 0x00000000000079c5 */ /* 0x000fe20000000000 */
[----:B01----:R-:W-:Y:S01]  /*1d00*/  VIADD R9, R5, 0x100 ;  /* 0x0000010005097836 */ /* 0x003fe20000000000 */
        /* <DEDUP_REMOVED lines=434> */
.L_x_1544:
[----:B------:R-:W-:Y:S01]  /*3830*/  PLOP3.LUT P1, PT, PT, PT, UP0, 0x40, 0x0 ;  /* 0x000000000000781c */ /* 0x000fe20003f2e808 */
[----:B------:R-:W-:-:S05]  /*3840*/  IMAD.U32 R8, RZ, RZ, UR60 ;  /* 0x0000003cff087e24 */ /* 0x000fca000f8e00ff */
[----:B------:R-:W-:-:S04]  /*3850*/  SHF.L.U32 R8, R8, 0x1f, RZ ;  /* 0x0000001f08087819 */ /* 0x000fc800000006ff */
[----:B------:R0:W3:Y:S03]  /*3860*/  SYNCS.PHASECHK.TRANS64.TRYWAIT P0, [R17+URZ+0x31630], R8 ;  /* 0x03163008110075a7 */ /* 0x0000e6000800017f */
[----:B------:R-:W-:Y:S05]  /*3870*/  @P1 BRA `(.L_x_1545) ;  /* 0x0000000000041947 */ /* 0x000fea0003800000 */
[----:B------:R-:W-:Y:S01]  /*3880*/  BPT.TRAP 0x1 ;  /* 0x000000040000795c */ /* 0x000fe20000300000 */
.L_x_1545:
        /* <DEDUP_REMOVED lines=11> */
.L_x_1546:
[C---:B0--3--:R-:W-:Y:S01]  /*3940*/  VIADD R8, R6.reuse, 0x80 ;  /* 0x0000008006087836 */ /* 0x049fe20000000000 */
        /* <DEDUP_REMOVED lines=455> */
.L_x_1550:
[----:B------:R-:W-:-:S06]  /*55c0*/  UISETP.NE.AND UP1, UPT, UR6, 0x1, UPT ;  /* 0x000000010600788c */ /* 0x000fcc000bf25270 */
[----:B------:R-:W-:-:S05]  /*55d0*/  PLOP3.LUT P0, PT, PT, PT, UP1, 0x80, 0x0 ;  /* 0x000000000000781c */ /* 0x000fca0003f0f018 */
[----:B------:R-:W-:-:S08]  /*55e0*/  @UP1 ULDC UR4, c[0x0][0x754] ;  /* 0x0001d50000041ab9 */ /* 0x000fd00000000800 */
[----:B------:R-:W-:Y:S01]  /*55f0*/  @P0 IMAD.HI.U32 R8, R6, UR4, RZ ;  /* 0x0000000406080c27 */ /* 0x000fe2000f8e00ff */
[----:B------:R-:W-:-:S04]  /*5600*/  @UP1 ULDC UR4, c[0x0][0x758] ;  /* 0x0001d60000041ab9 */ /* 0x000fc80000000800 */
[----:B------:R-:W-:-:S07]  /*5610*/  @P0 SHF.R.U32.HI R6, RZ, UR4, R8 ;  /* 0x00000004ff060c19 */ /* 0x000fce0008011608 */
.L_x_1551:
[----:B------:R-:W-:Y:S05]  /*5620*/  BSYNC B1 ;  /* 0x0000000000017941 */ /* 0x000fea0003800000 */
.L_x_1549:
[----:B------:R-:W-:-:S05]  /*5630*/  IMAD R6, R6, UR6, R233 ;  /* 0x0000000606067c24 */ /* 0x000fca000f8e02e9 */
[----:B------:R-:W-:Y:S02]  /*5640*/  VIMNMX R11, R11, R6, !PT ;  /* 0x000000060b0b7248 */ /* 0x000fe40007fe0100 */
[----:B------:R-:W-:-:S07]  /*5650*/  VIADDMNMX R15, R6, UR6, R15, PT ;  /* 0x00000006060f7c46 */ /* 0x000fce000b80010f */
.L_x_1548:
[----:B------:R-:W0:Y:S01]  /*5660*/  S2R R21, SR_CTAID.X ;  /* 0x0000000000157919 */ /* 0x000e220000002500 */
[----:B------:R-:W-:-:S05]  /*5670*/  VIADD R10, R10, 0x8 ;  /* 0x000000080a0a7836 */ /* 0x000fca0000000000 */
[----:B------:R-:W-:Y:S01]  /*5680*/  VIADDMNMX R20, R10, R9, R232, PT ;  /* 0x000000090a147246 */ /* 0x000fe200038001e8 */
[----:B0-----:R-:W-:-:S05]  /*5690*/  IMAD R21, R21, -0x50, RZ ;  /* 0xffffffb015157824 */ /* 0x001fca00078e02ff */
        /* <DEDUP_REMOVED lines=38> */
[----:B------:R-:W-:Y:S01]  /*5900*/  ISETP.LT.OR P6, PT, R15, 0x42, P6 ;  /* 0x000000420f00780c */ /* 0x000fe200037c1670 */
[----:B------:R-:W-:-:S03]  /*5910*/  IMAD.IADD R15, R7, 0x1, R10 ;  /* 0x00000001070f7824 */ /* 0x000fc600078e020a */
[----:B------:R-:W-:Y:S02]  /*5920*/  FSEL R22, R41, -INF , !P6 ;  /* 0xff80000029167808 */ /* 0x000fe40007000000 */
[----:B------:R-:W-:-:S13]  /*5930*/  PLOP3.LUT P6, PT, PT, PT, UP2, 0x40, 0x0 ;  /* 0x000000000000781c */ /* 0x000fda0003fce828 */
        /* <DEDUP_REMOVED lines=15> */
.L_x_1554:
[----:B------:R-:W-:-:S06]  /*5a30*/  UISETP.NE.AND UP1, UPT, UR6, 0x1, UPT ;  /* 0x000000010600788c */ /* 0x000fcc000bf25270 */
[----:B------:R-:W-:-:S05]  /*5a40*/  PLOP3.LUT P6, PT, PT, PT, UP1, 0x80, 0x0 ;  /* 0x000000000000781c */ /* 0x000fca0003fcf018 */
[----:B------:R-:W-:-:S08]  /*5a50*/  @UP1 ULDC UR4, c[0x0][0x754] ;  /* 0x0001d50000041ab9 */ /* 0x000fd00000000800 */
[----:B------:R-:W-:Y:S01]  /*5a60*/  @P6 IMAD.HI.U32 R7, R10, UR4, RZ ;  /* 0x000000040a076c27 */ /* 0x000fe2000f8e00ff */
[----:B------:R-:W-:Y:S01]  /*5a70*/  PLOP3.LUT P6, PT, PT, PT, UP1, 0x80, 0x0 ;  /* 0x000000000000781c */ /* 0x000fe20003fcf018 */
[----:B------:R-:W-:-:S12]  /*5a80*/  @UP1 ULDC UR4, c[0x0][0x758] ;  /* 0x0001d60000041ab9 */ /* 0x000fd80000000800 */
[----:B------:R-:W-:-:S07]  /*5a90*/  @P6 SHF.R.U32.HI R10, RZ, UR4, R7 ;  /* 0x00000004ff0a6c19 */ /* 0x000fce0008011607 */
.L_x_1555:
[----:B------:R-:W-:Y:S05]  /*5aa0*/  BSYNC B1 ;  /* 0x0000000000017941 */ /* 0x000fea0003800000 */
.L_x_1553:
[----:B------:R-:W-:-:S05]  /*5ab0*/  IMAD R10, R10, UR6, R233 ;  /* 0x000000060a0a7c24 */ /* 0x000fca000f8e02e9 */
[----:B------:R-:W-:Y:S02]  /*5ac0*/  VIMNMX R15, R15, R10, !PT ;  /* 0x0000000a0f0f7248 */ /* 0x000fe40007fe0100 */
[----:B------:R-:W-:-:S07]  /*5ad0*/  VIADDMNMX R20, R10, UR6, R20, PT ;  /* 0x000000060a147c46 */ /* 0x000fce000b800114 */
.L_x_1552:
[C---:B------:R-:W-:Y:S01]  /*5ae0*/  ISETP.GT.AND P3, PT, R15.reuse, 0x11, !P3 ;  /* 0x000000110f00780c */ /* 0x040fe20005f64270 */
[----:B------:R-:W-:Y:S01]  /*5af0*/  IMAD R29, R18, 0x4, R17 ;  /* 0x00000004121d7824 */ /* 0x000fe200078e0211 */
[C---:B------:R-:W-:Y:S01]  /*5b00*/  ISETP.GT.AND P2, PT, R15.reuse, 0x10, !P2 ;  /* 0x000000100f00780c */ /* 0x040fe20005744270 */
[----:B------:R-:W-:Y:S01]  /*5b10*/  ULDC UR4, c[0x0][0x744] ;  /* 0x0001d10000047ab9 */ /* 0x000fe20000000800 */
[----:B------:R-:W-:Y:S01]  /*5b20*/  ISETP.GT.AND P4, PT, R15, 0x20, !P4 ;  /* 0x000000200f00780c */ /* 0x000fe20006784270 */
[--C-:B-1----:R-:W-:Y:S01]  /*5b30*/  FFMA.FTZ R10, R6, UR4, -R13.reuse ;  /* 0x00000004060a7c23 */ /* 0x102fe2000801080d */
[----:B------:R-:W-:Y:S01]  /*5b40*/  ISETP.LT.OR P3, PT, R20, 0x12, P3 ;  /* 0x000000121400780c */ /* 0x000fe20001f61670 */
[--C-:B------:R-:W-:Y:S01]  /*5b50*/  FFMA.FTZ R9, R8, UR4, -R13.reuse ;  /* 0x0000000408097c23 */ /* 0x100fe2000801080d */
[----:B------:R-:W-:Y:S01]  /*5b60*/  ISETP.LT.OR P2, PT, R20, 0x11, P2 ;  /* 0x000000111400780c */ /* 0x000fe20001741670 */
        /* <DEDUP_REMOVED lines=8> */
[----:B------:R-:W-:Y:S01]  /*5bf0*/  FFMA.FTZ R14, R14, UR4, -R13 ;  /* 0x000000040e0e7c23 */ /* 0x000fe2000801080d */
[----:B------:R-:W-:Y:S01]  /*5c00*/  FSEL R34, R34, -INF , !P4 ;  /* 0xff80000022227808 */ /* 0x000fe20006000000 */
[--C-:B--2---:R-:W-:Y:S01]  /*5c10*/  FFMA.FTZ R224, R224, UR4, -R5.reuse ;  /* 0x00000004e0e07c23 */ /* 0x104fe20008010805 */
[----:B------:R-:W-:Y:S01]  /*5c20*/  ISETP.GT.AND P3, PT, R15, 0x31, !P6 ;  /* 0x000000310f00780c */ /* 0x000fe20007764270 */
[--C-:B------:R-:W-:Y:S01]  /*5c30*/  FFMA.FTZ R31, R30, UR4, -R5.reuse ;  /* 0x000000041e1f7c23 */ /* 0x100fe20008010805 */
[C---:B------:R-:W-:Y:S01]  /*5c40*/  ISETP.GE.AND P2, PT, R21.reuse, 0x31, PT ;  /* 0x000000311500780c */ /* 0x040fe20003f46270 */
[----:B------:R-:W-:Y:S01]  /*5c50*/  FFMA.FTZ R37, R34, UR4, -R5 ;  /* 0x0000000422257c23 */ /* 0x000fe20008010805 */
[C---:B------:R-:W-:Y:S01]  /*5c60*/  ISETP.GE.AND P4, PT, R21.reuse, 0x41, PT ;  /* 0x000000411500780c */ /* 0x040fe20003f86270 */
[--C-:B------:R-:W-:Y:S01]  /*5c70*/  FFMA.FTZ R40, R40, UR4, -R13.reuse ;  /* 0x0000000428287c23 */ /* 0x100fe2000801080d */
[----:B------:R-:W-:Y:S01]  /*5c80*/  ISETP.GE.AND P6, PT, R21, 0x42, PT ;  /* 0x000000421500780c */ /* 0x000fe20003fc6270 */
[--C-:B------:R-:W-:Y:S01]  /*5c90*/  FFMA.FTZ R11, R12, UR4, -R13.reuse ;  /* 0x000000040c0b7c23 */ /* 0x100fe2000801080d */
[C---:B------:R-:W-:Y:S01]  /*5ca0*/  ISETP.GT.AND P1, PT, R15.reuse, 0x1, !P1 ;  /* 0x000000010f00780c */ /* 0x040fe20004f24270 */
[----:B------:R-:W0:Y:S01]  /*5cb0*/  LDS R21, [R29+0x2c300] ;  /* 0x02c300001d157984 */ /* 0x000e220000000800 */
[C---:B------:R-:W-:Y:S01]  /*5cc0*/  ISETP.GT.AND P5, PT, R15.reuse, 0x21, !P5 ;  /* 0x000000210f00780c */ /* 0x040fe20006fa4270 */
[----:B------:R-:W-:Y:S01]  /*5cd0*/  FFMA.FTZ R12, R36, UR4, -R13 ;  /* 0x00000004240c7c23 */ /* 0x000fe2000801080d */
[C---:B------:R-:W-:Y:S01]  /*5ce0*/  ISETP.GT.AND P2, PT, R15.reuse, 0x30, !P2 ;  /* 0x000000300f00780c */ /* 0x040fe20005744270 */
[----:B------:R-:W-:Y:S01]  /*5cf0*/  MUFU.EX2 R7, R7 ;  /* 0x0000000700077308 */ /* 0x000fe20000000800 */
[C---:B------:R-:W-:Y:S01]  /*5d00*/  ISETP.GT.AND P4, PT, R15.reuse, 0x40, !P4 ;  /* 0x000000400f00780c */ /* 0x040fe20006784270 */
[----:B------:R-:W-:Y:S01]  /*5d10*/  UMOV UR57, 0x40000040 ;  /* 0x4000004000397882 */ /* 0x000fe20000000000 */
[C---:B------:R-:W-:Y:S01]  /*5d20*/  ISETP.GT.AND P0, PT, R15.reuse, RZ, !P0 ;  /* 0x000000ff0f00720c */ /* 0x040fe20004704270 */
[----:B------:R-:W-:Y:S01]  /*5d30*/  UMOV UR59, 0x40 ;  /* 0x00000040003b7882 */ /* 0x000fe20000000000 */
[----:B------:R-:W-:Y:S01]  /*5d40*/  ISETP.GT.AND P6, PT, R15, 0x41, !P6 ;  /* 0x000000410f00780c */ /* 0x000fe200077c4270 */
[----:B------:R-:W-:Y:S01]  /*5d50*/  UMOV UR9, UR57 ;  /* 0x0000003900097c82 */ /* 0x000fe20008000000 */
[C---:B------:R-:W-:Y:S01]  /*5d60*/  ISETP.LT.OR P1, PT, R20.reuse, 0x2, P1 ;  /* 0x000000021400780c */ /* 0x040fe20000f21670 */
[----:B------:R-:W-:Y:S01]  /*5d70*/  MUFU.EX2 R15, R14 ;  /* 0x0000000e000f7308 */ /* 0x000fe20000000800 */
[C---:B------:R-:W-:Y:S01]  /*5d80*/  ISETP.LT.OR P5, PT, R20.reuse, 0x22, P5 ;  /* 0x000000221400780c */ /* 0x040fe20002fa1670 */
[----:B------:R-:W-:Y:S01]  /*5d90*/  UMOV UR11, 0x40 ;  /* 0x00000040000b7882 */ /* 0x000fe20000000000 */
[C---:B------:R-:W-:Y:S01]  /*5da0*/  ISETP.LT.OR P2, PT, R20.reuse, 0x31, P2 ;  /* 0x000000311400780c */ /* 0x040fe20001741670 */
[----:B------:R-:W-:Y:S01]  /*5db0*/  UMOV UR13, UR11 ;  /* 0x0000000b000d7c82 */ /* 0x000fe20008000000 */
[C---:B------:R-:W-:Y:S01]  /*5dc0*/  ISETP.LT.OR P3, PT, R20.reuse, 0x32, P3 ;  /* 0x000000321400780c */ /* 0x040fe20001f61670 */
[----:B------:R-:W-:Y:S01]  /*5dd0*/  UMOV UR17, UR57 ;  /* 0x0000003900117c82 */ /* 0x000fe20008000000 */
[C---:B------:R-:W-:Y:S01]  /*5de0*/  ISETP.LT.OR P4, PT, R20.reuse, 0x41, P4 ;  /* 0x000000411400780c */ /* 0x040fe20002781670 */
[----:B------:R1:W-:Y:S01]  /*5df0*/  MUFU.EX2 R14, R23 ;  /* 0x00000017000e7308 */ /* 0x0003e20000000800 */
[C---:B------:R-:W-:Y:S01]  /*5e00*/  ISETP.LT.OR P0, PT, R20.reuse, 0x1, P0 ;  /* 0x000000011400780c */ /* 0x040fe20000701670 */
[----:B------:R-:W-:Y:S01]  /*5e10*/  UMOV UR19, 0x40 ;  /* 0x0000004000137882 */ /* 0x000fe20000000000 */
[----:B------:R-:W-:Y:S01]  /*5e20*/  ISETP.LT.OR P6, PT, R20, 0x42, P6 ;  /* 0x000000421400780c */ /* 0x000fe200037c1670 */
[----:B------:R-:W-:Y:S01]  /*5e30*/  UMOV UR49, 0x40000040 ;  /* 0x4000004000317882 */ /* 0x000fe20000000000 */
[----:B------:R-:W-:Y:S01]  /*5e40*/  FSEL R20, R27, -INF , !P1 ;  /* 0xff8000001b147808 */ /* 0x000fe20004800000 */
[----:B------:R-:W-:Y:S01]  /*5e50*/  UMOV UR51, 0x40 ;  /* 0x0000004000337882 */ /* 0x000fe20000000000 */
[----:B------:R-:W-:Y:S01]  /*5e60*/  FSEL R22, R26, -INF , !P0 ;  /* 0xff8000001a167808 */ /* 0x000fe20004000000 */
[----:B------:R-:W2:Y:S01]  /*5e70*/  MUFU.EX2 R10, R10 ;  /* 0x0000000a000a7308 */ /* 0x000ea20000000800 */
[----:B------:R-:W-:Y:S01]  /*5e80*/  FSEL R24, R35, -INF , !P5 ;  /* 0xff80000023187808 */ /* 0x000fe20006800000 */
[--C-:B------:R-:W-:Y:S01]  /*5e90*/  FFMA.FTZ R27, R20, UR4, -R5.reuse ;  /* 0x00000004141b7c23 */ /* 0x100fe20008010805 */
[----:B------:R-:W-:Y:S01]  /*5ea0*/  FSEL R38, R38, -INF , !P2 ;  /* 0xff80000026267808 */ /* 0x000fe20005000000 */
[----:B------:R3:W4:Y:S01]  /*5eb0*/  LDS R20, [R29+0x2c320] ;  /* 0x02c320001d147984 */ /* 0x0007220000000800 */
[----:B------:R-:W-:Y:S01]  /*5ec0*/  FSEL R28, R39, -INF , !P3 ;  /* 0xff800000271c7808 */ /* 0x000fe20005800000 */
[--C-:B------:R-:W-:Y:S01]  /*5ed0*/  FFMA.FTZ R30, R24, UR4, -R5.reuse ;  /* 0x00000004181e7c23 */ /* 0x100fe20008010805 */
[----:B------:R-:W-:Y:S01]  /*5ee0*/  FSEL R26, R42, -INF , !P4 ;  /* 0xff8000002a1a7808 */ /* 0x000fe20006000000 */
[--C-:B------:R-:W-:Y:S01]  /*5ef0*/  FFMA.FTZ R35, R38, UR4, -R5.reuse ;  /* 0x0000000426237c23 */ /* 0x100fe20008010805 */
[----:B------:R-:W-:Y:S01]  /*5f00*/  FSEL R32, R43, -INF , !P6 ;  /* 0xff8000002b207808 */ /* 0x000fe20007000000 */
[--C-:B------:R-:W-:Y:S01]  /*5f10*/  FFMA.FTZ R28, R28, UR4, -R5.reuse ;  /* 0x000000041c1c7c23 */ /* 0x100fe20008010805 */
[--C-:B------:R-:W-:Y:S01]  /*5f20*/  FFMA.FTZ R39, R22, UR4, -R5.reuse ;  /* 0x0000000416277c23 */ /* 0x100fe20008010805 */
[--C-:B------:R-:W-:Y:S01]  /*5f30*/  FFMA.FTZ R26, R26, UR4, -R5.reuse ;  /* 0x000000041a1a7c23 */ /* 0x100fe20008010805 */
[----:B------:R-:W5:Y:S01]  /*5f40*/  MUFU.EX2 R13, R40 ;  /* 0x00000028000d7308 */ /* 0x000f620000000800 */
[----:B------:R-:W-:Y:S01]  /*5f50*/  FFMA.FTZ R25, R32, UR4, -R5 ;  /* 0x0000000420197c23 */ /* 0x000fe20008010805 */
[----:B------:R-:W-:Y:S01]  /*5f60*/  VIADD R5, R17, 0x2c500 ;  /* 0x0002c50011057836 */ /* 0x000fe20000000000 */
[----:B------:R-:W-:-:S02]  /*5f70*/  WARPGROUP.DEPBAR.LE gsb0, 0x0 ;  /* 0x00008000000079c5 */ /* 0x000fc40000010000 */
[--C-:B0-----:R-:W-:Y:S01]  /*5f80*/  FADD.FTZ R44, R44, -R21.reuse ;  /* 0x800000152c2c7221 */ /* 0x101fe20000010000 */
[----:B------:R-:W-:Y:S01]  /*5f90*/  FADD.FTZ R45, R45, -R21 ;  /* 0x800000152d2d7221 */ /* 0x000fe20000010000 */
[----:B-1----:R-:W-:Y:S01]  /*5fa0*/  SHF.R.U32.HI R23, RZ, 0x4, R5 ;  /* 0x00000004ff177819 */ /* 0x002fe20000011605 */
[----:B------:R-:W-:Y:S01]  /*5fb0*/  MUFU.EX2 R27, R27 ;  /* 0x0000001b001b7308 */ /* 0x000fe20000000800 */
[--C-:B---3--:R-:W-:Y:S01]  /*5fc0*/  FADD.FTZ R29, R48, -R21.reuse ;  /* 0x80000015301d7221 */ /* 0x108fe20000010000 */
[--C-:B------:R-:W-:Y:S01]  /*5fd0*/  FADD.FTZ R32, R49, -R21.reuse ;  /* 0x8000001531207221 */ /* 0x100fe20000010000 */
[----:B------:R-:W-:Y:S01]  /*5fe0*/  LOP3.LUT R24, R23, 0x3fff, RZ, 0xc0, !PT ;  /* 0x00003fff17187812 */ /* 0x000fe200078ec0ff */
[--C-:B------:R-:W-:Y:S01]  /*5ff0*/  FADD.FTZ R34, R53, -R21.reuse ;  /* 0x8000001535227221 */ /* 0x100fe20000010000 */
[--C-:B------:R-:W-:Y:S01]  /*6000*/  FADD.FTZ R33, R216, -R21.reuse ;  /* 0x80000015d8217221 */ /* 0x100fe20000010000 */
[--C-:B------:R-:W-:Y:S01]  /*6010*/  FADD.FTZ R36, R217, -R21.reuse ;  /* 0x80000015d9247221 */ /* 0x100fe20000010000 */
[----:B------:R-:W-:Y:S01]  /*6020*/  LOP3.LUT R24, R24, 0x80000, RZ, 0xfc, !PT ;  /* 0x0008000018187812 */ /* 0x000fe200078efcff */
[----:B------:R-:W-:Y:S01]  /*6030*/  MUFU.EX2 R40, R39 ;  /* 0x0000002700287308 */ /* 0x000fe20000000800 */
[--C-:B------:R-:W-:Y:S01]  /*6040*/  FADD.FTZ R220, R220, -R21.reuse ;  /* 0x80000015dcdc7221 */ /* 0x100fe20000010000 */
[--C-:B------:R-:W-:Y:S01]  /*6050*/  FADD.FTZ R221, R221, -R21.reuse ;  /* 0x80000015dddd7221 */ /* 0x100fe20000010000 */
[----:B--2---:R-:W-:Y:S01]  /*6060*/  FMUL.FTZ R45, R10, R45 ;  /* 0x0000002d0a2d7220 */ /* 0x004fe20000410000 */
[----:B------:R-:W-:Y:S01]  /*6070*/  FMUL.FTZ R44, R7, R44 ;  /* 0x0000002c072c7220 */ /* 0x000fe20000410000 */
[----:B-----5:R-:W-:Y:S01]  /*6080*/  FMUL.FTZ R220, R13, R220 ;  /* 0x000000dc0ddc7220 */ /* 0x020fe20000410000 */
[C---:B------:R-:W-:Y:S01]  /*6090*/  FMUL.FTZ R221, R14.reuse, R221 ;  /* 0x000000dd0edd7220 */ /* 0x040fe20000410000 */
[----:B------:R-:W-:Y:S01]  /*60a0*/  F2FP.F16.F32.PACK_AB R14, R14, R13 ;  /* 0x0000000d0e0e723e */ /* 0x000fe200000000ff */
[----:B------:R0:W-:Y:S01]  /*60b0*/  MUFU.EX2 R22, R31 ;  /* 0x0000001f00167308 */ /* 0x0001e20000000800 */
[----:B------:R-:W-:Y:S01]  /*60c0*/  FMUL.FTZ R36, R15, R36 ;  /* 0x000000240f247220 */ /* 0x000fe20000410000 */
[----:B------:R-:W-:Y:S01]  /*60d0*/  R2UR UR58, R24 ;  /* 0x00000000183a72ca */ /* 0x000fe200000e0000 */
[----:B------:R-:W-:Y:S01]  /*60e0*/  UMOV UR53, UR49 ;  /* 0x0000003100357c82 */ /* 0x000fe20008000000 */
[----:B------:R-:W-:Y:S01]  /*60f0*/  F2FP.F16.F32.PACK_AB R220, R221, R220 ;  /* 0x000000dcdddc723e */ /* 0x000fe200000000ff */
[----:B------:R-:W-:Y:S01]  /*6100*/  UMOV UR55, 0x40 ;  /* 0x0000004000377882 */ /* 0x000fe20000000000 */
[----:B------:R-:W-:Y:S01]  /*6110*/  UMOV UR45, UR49 ;  /* 0x00000031002d7c82 */ /* 0x000fe20008000000 */
[----:B----4-:R-:W-:Y:S01]  /*6120*/  FADD.FTZ R41, R46, -R20 ;  /* 0x800000142e297221 */ /* 0x010fe20000010000 */
[----:B------:R1:W2:Y:S01]  /*6130*/  MUFU.EX2 R23, R37 ;  /* 0x0000002500177308 */ /* 0x0002a20000000800 */
[----:B0-----:R-:W-:Y:S01]  /*6140*/  FADD.FTZ R31, R52, -R21 ;  /* 0x80000015341f7221 */ /* 0x001fe20000010000 */
[----:B------:R-:W-:-:S02]  /*6150*/  VIADD R21, R24, 0x80 ;  /* 0x0000008018157836 */ /* 0x000fc40000000000 */
[--C-:B------:R-:W-:Y:S01]  /*6160*/  FADD.FTZ R42, R47, -R20.reuse ;  /* 0x800000142f2a7221 */ /* 0x100fe20000010000 */
[--C-:B------:R-:W-:Y:S01]  /*6170*/  FADD.FTZ R38, R51, -R20.reuse ;  /* 0x8000001433267221 */ /* 0x100fe20000010000 */
[--C-:B------:R-:W-:Y:S01]  /*6180*/  FADD.FTZ R54, R54, -R20.reuse ;  /* 0x8000001436367221 */ /* 0x100fe20000010000 */
[--C-:B------:R-:W-:Y:S01]  /*6190*/  FADD.FTZ R55, R55, -R20.reuse ;  /* 0x8000001437377221 */ /* 0x100fe20000010000 */
[----:B------:R-:W-:Y:S01]  /*61a0*/  R2UR UR4, R21 ;  /* 0x00000000150472ca */ /* 0x000fe200000e0000 */
[C---:B------:R-:W-:Y:S01]  /*61b0*/  VIADD R21, R24.reuse, 0x100 ;  /* 0x0000010018157836 */ /* 0x040fe20000000000 */
[----:B------:R-:W0:Y:S01]  /*61c0*/  MUFU.EX2 R6, R6 ;  /* 0x0000000600067308 */ /* 0x000e220000000800 */
[----:B-1----:R-:W-:Y:S02]  /*61d0*/  VIADD R37, R24, 0x180 ;  /* 0x0000018018257836 */ /* 0x002fe40000000000 */
[--C-:B------:R-:W-:Y:S01]  /*61e0*/  FADD.FTZ R218, R218, -R20.reuse ;  /* 0x80000014dada7221 */ /* 0x100fe20000010000 */
[--C-:B------:R-:W-:Y:S01]  /*61f0*/  FADD.FTZ R219, R219, -R20.reuse ;  /* 0x80000014dbdb7221 */ /* 0x100fe20000010000 */
[--C-:B------:R-:W-:Y:S01]  /*6200*/  FADD.FTZ R222, R222, -R20.reuse ;  /* 0x80000014dede7221 */ /* 0x100fe20000010000 */
[--C-:B------:R-:W-:Y:S01]  /*6210*/  FADD.FTZ R223, R223, -R20.reuse ;  /* 0x80000014dfdf7221 */ /* 0x100fe20000010000 */
[----:B------:R-:W-:Y:S01]  /*6220*/  R2UR UR6, R37 ;  /* 0x00000000250672ca */ /* 0x000fe200000e0000 */
[----:B------:R-:W-:Y:S01]  /*6230*/  FADD.FTZ R37, R50, -R20 ;  /* 0x8000001432257221 */ /* 0x000fe20000010000 */
[----:B------:R-:W1:Y:S01]  /*6240*/  MUFU.EX2 R9, R9 ;  /* 0x0000000900097308 */ /* 0x000e620000000800 */
[----:B------:R-:W-:Y:S01]  /*6250*/  R2UR UR5, R21 ;  /* 0x00000000150572ca */ /* 0x000fe200000e0000 */
[----:B--2---:R-:W-:Y:S01]  /*6260*/  FMUL.FTZ R54, R23, R54 ;  /* 0x0000003617367220 */ /* 0x004fe20000410000 */
[----:B------:R-:W-:Y:S01]  /*6270*/  F2FP.F16.F32.PACK_AB R20, R10, R7 ;  /* 0x000000070a14723e */ /* 0x000fe200000000ff */
[----:B------:R-:W-:Y:S01]  /*6280*/  FMUL.FTZ R10, R40, R41 ;  /* 0x00000029280a7220 */ /* 0x000fe20000410000 */
[C---:B------:R-:W-:Y:S01]  /*6290*/  F2FP.F16.F32.PACK_AB R21, R27.reuse, R40 ;  /* 0x000000281b15723e */ /* 0x040fe200000000ff */
[----:B------:R-:W-:Y:S01]  /*62a0*/  BAR.SYNC.DEFER_BLOCKING 0x9, 0x100 ;  /* 0x0244000000007b1d */ /* 0x000fe20000010000 */
[----:B------:R-:W-:Y:S01]  /*62b0*/  FMUL.FTZ R37, R22, R37 ;  /* 0x0000002516257220 */ /* 0x000fe20000410000 */
[----:B------:R-:W-:Y:S01]  /*62c0*/  FMUL.FTZ R27, R27, R42 ;  /* 0x0000002a1b1b7220 */ /* 0x000fe20000410000 */
[----:B0-----:R-:W-:-:S03]  /*62d0*/  FMUL.FTZ R29, R6, R29 ;  /* 0x0000001d061d7220 */ /* 0x001fc60000410000 */
[----:B------:R-:W0:Y:S01]  /*62e0*/  MUFU.EX2 R8, R8 ;  /* 0x0000000800087308 */ /* 0x000e220000000800 */
[----:B------:R-:W-:Y:S01]  /*62f0*/  F2FP.F16.F32.PACK_AB R27, R27, R10 ;  /* 0x0000000a1b1b723e */ /* 0x000fe200000000ff */
[----:B------:R-:W-:Y:S01]  /*6300*/  UMOV UR10, UR4 ;  /* 0x00000004000a7c82 */ /* 0x000fe20008000000 */
[----:B------:R-:W-:Y:S01]  /*6310*/  UMOV UR18, UR6 ;  /* 0x0000000600127c82 */ /* 0x000fe20008000000 */
[----:B------:R-:W-:Y:S01]  /*6320*/  UMOV UR12, UR10 ;  /* 0x0000000a000c7c82 */ /* 0x000fe20008000000 */
[C---:B-1----:R-:W-:Y:S01]  /*6330*/  FMUL.FTZ R32, R9.reuse, R32 ;  /* 0x0000002009207220 */ /* 0x042fe20000410000 */
[----:B------:R-:W-:Y:S01]  /*6340*/  F2FP.F16.F32.PACK_AB R6, R9, R6 ;  /* 0x000000060906723e */ /* 0x000fe200000000ff */
[----:B------:R-:W-:Y:S01]  /*6350*/  UMOV UR47, 0x40 ;  /* 0x00000040002f7882 */ /* 0x000fe20000000000 */
[----:B------:R-:W1:Y:S01]  /*6360*/  MUFU.EX2 R5, R224 ;  /* 0x000000e000057308 */ /* 0x000e620000000800 */
[----:B------:R-:W-:Y:S01]  /*6370*/  UMOV UR29, 0x40000040 ;  /* 0x40000040001d7882 */ /* 0x000fe20000000000 */
[----:B------:R-:W-:Y:S01]  /*6380*/  F2FP.F16.F32.PACK_AB R32, R32, R29 ;  /* 0x0000001d2020723e */ /* 0x000fe200000000ff */
[----:B------:R-:W-:Y:S01]  /*6390*/  UMOV UR31, 0x40 ;  /* 0x00000040001f7882 */ /* 0x000fe20000000000 */
[----:B------:R-:W-:Y:S01]  /*63a0*/  UMOV UR41, UR29 ;  /* 0x0000001d00297c82 */ /* 0x000fe20008000000 */
[----:B------:R-:W-:Y:S01]  /*63b0*/  UMOV UR43, 0x40 ;  /* 0x00000040002b7882 */ /* 0x000fe20000000000 */
[----:B------:R-:W-:Y:S01]  /*63c0*/  UMOV UR37, UR29 ;  /* 0x0000001d00257c82 */ /* 0x000fe20008000000 */
[----:B------:R-:W-:Y:S01]  /*63d0*/  UMOV UR39, 0x40 ;  /* 0x0000004000277882 */ /* 0x000fe20000000000 */
[----:B------:R-:W2:Y:S01]  /*63e0*/  MUFU.EX2 R11, R11 ;  /* 0x0000000b000b7308 */ /* 0x000ea20000000800 */
[----:B0-----:R-:W-:Y:S01]  /*63f0*/  FMUL.FTZ R31, R8, R31 ;  /* 0x0000001f081f7220 */ /* 0x001fe20000410000 */
[----:B------:R-:W-:Y:S01]  /*6400*/  STSM.16.M88.2 [R0+0x2c500], R20 ;  /* 0x02c5001400007844 */ /* 0x000fe20000000100 */
[----:B------:R-:W-:Y:S01]  /*6410*/  UMOV UR33, UR29 ;  /* 0x0000001d00217c82 */ /* 0x000fe20008000000 */
[----:B------:R-:W-:Y:S01]  /*6420*/  UMOV UR35, 0x40 ;  /* 0x0000004000237882 */ /* 0x000fe20000000000 */
[----:B------:R-:W-:Y:S01]  /*6430*/  UMOV UR25, UR29 ;  /* 0x0000001d00197c82 */ /* 0x000fe20008000000 */
[----:B------:R-:W-:Y:S01]  /*6440*/  UMOV UR27, 0x40 ;  /* 0x00000040001b7882 */ /* 0x000fe20000000000 */
[----:B------:R-:W-:Y:S01]  /*6450*/  UMOV UR23, 0x40 ;  /* 0x0000004000177882 */ /* 0x000fe20000000000 */
[----:B------:R-:W0:Y:S01]  /*6460*/  MUFU.EX2 R12, R12 ;  /* 0x0000000c000c7308 */ /* 0x000e220000000800 */
[----:B-1----:R-:W-:Y:S01]  /*6470*/  F2FP.F16.F32.PACK_AB R7, R5, R22 ;  /* 0x000000160507723e */ /* 0x002fe200000000ff */
[----:B------:R-:W-:-:S02]  /*6480*/  IMAD R22, R4, 0x2000, R17 ;  /* 0x0000200004167824 */ /* 0x000fc400078e0211 */
[----:B------:R-:W-:Y:S01]  /*6490*/  FMUL.FTZ R38, R5, R38 ;  /* 0x0000002605267220 */ /* 0x000fe20000410000 */
[----:B------:R-:W-:Y:S01]  /*64a0*/  UMOV UR15, 0x40 ;  /* 0x00000040000f7882 */ /* 0x000fe20000000000 */
[----:B------:R1:W-:Y:S01]  /*64b0*/  STSM.16.M88.2 [R0+0x2cd00], R6 ;  /* 0x02cd000600007844 */ /* 0x0003e20000000100 */
[----:B------:R-:W-:Y:S01]  /*64c0*/  VIADD R5, R22, 0x24100 ;  /* 0x0002410016057836 */ /* 0x000fe20000000000 */
[----:B------:R-:W3:Y:S01]  /*64d0*/  MUFU.EX2 R30, R30 ;  /* 0x0000001e001e7308 */ /* 0x000ee20000000800 */
[C---:B--2---:R-:W-:Y:S01]  /*64e0*/  F2FP.F16.F32.PACK_AB R8, R11.reuse, R8 ;  /* 0x000000080b08723e */ /* 0x044fe200000000ff */
[----:B------:R-:W-:Y:S02]  /*64f0*/  FMUL.FTZ R34, R11, R34 ;  /* 0x000000220b227220 */ /* 0x000fe40000410000 */
[----:B------:R-:W-:-:S03]  /*6500*/  SHF.R.U32.HI R5, RZ, 0x4, R5 ;  /* 0x00000004ff057819 */ /* 0x000fc60000011605 */
[----:B------:R-:W-:Y:S01]  /*6510*/  F2FP.F16.F32.PACK_AB R34, R34, R31 ;  /* 0x0000001f2222723e */ /* 0x000fe200000000ff */
[----:B------:R-:W2:Y:S01]  /*6520*/  MUFU.EX2 R35, R35 ;  /* 0x0000002300237308 */ /* 0x000ea20000000800 */
[----:B0-----:R-:W-:Y:S01]  /*6530*/  FMUL.FTZ R33, R12, R33 ;  /* 0x000000210c217220 */ /* 0x001fe20000410000 */
[----:B------:R-:W-:Y:S01]  /*6540*/  F2FP.F16.F32.PACK_AB R12, R15, R12 ;  /* 0x0000000c0f0c723e */ /* 0x000fe200000000ff */
[----:B-1----:R-:W-:-:S03]  /*6550*/  VIADD R6, R24, 0x10 ;  /* 0x0000001018067836 */ /* 0x002fc60000000000 */
[----:B------:R-:W-:Y:S02]  /*6560*/  F2FP.F16.F32.PACK_AB R20, R36, R33 ;  /* 0x000000212414723e */ /* 0x000fe400000000ff */
[----:B------:R-:W0:Y:S01]  /*6570*/  MUFU.EX2 R28, R28 ;  /* 0x0000001c001c7308 */ /* 0x000e220000000800 */
[C---:B---3--:R-:W-:Y:S01]  /*6580*/  F2FP.F16.F32.PACK_AB R9, R30.reuse, R23 ;  /* 0x000000171e09723e */ /* 0x048fe200000000ff */
[----:B------:R-:W-:Y:S01]  /*6590*/  FMUL.FTZ R55, R30, R55 ;  /* 0x000000371e377220 */ /* 0x000fe20000410000 */
[----:B------:R-:W-:Y:S01]  /*65a0*/  LOP3.LUT R23, R5, 0x3fff, RZ, 0xc0, !PT ;  /* 0x00003fff05177812 */ /* 0x000fe200078ec0ff */
[----:B------:R-:W-:Y:S01]  /*65b0*/  VIADD R5, R24, 0x200 ;  /* 0x0000020018057836 */ /* 0x000fe20000000000 */
[----:B------:R-:W-:Y:S01]  /*65c0*/  F2FP.F16.F32.PACK_AB R33, R38, R37 ;  /* 0x000000252621723e */ /* 0x000fe200000000ff */
[----:B------:R1:W-:Y:S01]  /*65d0*/  STSM.16.M88.2 [R0+0x2d500], R8 ;  /* 0x02d5000800007844 */ /* 0x0003e20000000100 */
[----:B------:R-:W-:Y:S01]  /*65e0*/  R2UR UR56, R23 ;  /* 0x00000000173872ca */ /* 0x000fe200000e0000 */
[----:B------:R3:W4:Y:S01]  /*65f0*/  MUFU.EX2 R39, R26 ;  /* 0x0000001a00277308 */ /* 0x0007220000000800 */
[----:B--2---:R-:W-:Y:S01]  /*6600*/  FMUL.FTZ R21, R35, R218 ;  /* 0x000000da23157220 */ /* 0x004fe20000410000 */
[----:B------:R-:W-:Y:S01]  /*6610*/  R2UR UR7, R5 ;  /* 0x00000000050772ca */ /* 0x000fe200000e0000 */
[----:B------:R-:W-:Y:S01]  /*6620*/  VIADD R5, R23, 0x80 ;  /* 0x0000008017057836 */ /* 0x000fe20000000000 */
[----:B------:R-:W-:Y:S01]  /*6630*/  R2UR UR50, R6 ;  /* 0x00000000063272ca */ /* 0x000fe200000e0000 */
[----:B------:R-:W-:-:S03]  /*6640*/  VIADD R6, R24, 0x110 ;  /* 0x0000011018067836 */ /* 0x000fc60000000000 */
[----:B------:R-:W2:Y:S01]  /*6650*/  MUFU.EX2 R40, R25 ;  /* 0x0000001900287308 */ /* 0x000ea20000000800 */
[C---:B0-----:R-:W-:Y:S01]  /*6660*/  F2FP.F16.F32.PACK_AB R13, R28.reuse, R35 ;  /* 0x000000231c0d723e */ /* 0x041fe200000000ff */
[----:B------:R-:W-:Y:S01]  /*6670*/  FMUL.FTZ R30, R28, R219 ;  /* 0x000000db1c1e7220 */ /* 0x000fe20000410000 */
[----:B---3--:R-:W-:Y:S01]  /*6680*/  F2FP.F16.F32.PACK_AB R26, R45, R44 ;  /* 0x0000002c2d1a723e */ /* 0x008fe200000000ff */
[----:B------:R-:W-:Y:S01]  /*6690*/  UMOV UR8, UR56 ;  /* 0x0000003800087c82 */ /* 0x000fe20008000000 */
[----:B------:R-:W-:Y:S01]  /*66a0*/  F2FP.F16.F32.PACK_AB R35, R55, R54 ;  /* 0x000000363723723e */ /* 0x000fe200000000ff */
[----:B------:R-:W-:Y:S01]  /*66b0*/  STSM.16.M88.2 [R0+0x2dd00], R12 ;  /* 0x02dd000c00007844 */ /* 0x000fe20000000100 */
[----:B------:R-:W-:Y:S01]  /*66c0*/  F2FP.F16.F32.PACK_AB R21, R30, R21 ;  /* 0x000000151e15723e */ /* 0x000fe200000000ff */
[----:B------:R-:W-:Y:S01]  /*66d0*/  UMOV UR16, UR56 ;  /* 0x0000003800107c82 */ /* 0x000fe20008000000 */
[----:B----4-:R-:W-:Y:S01]  /*66e0*/  FMUL.FTZ R222, R39, R222 ;  /* 0x000000de27de7220 */ /* 0x010fe20000410000 */
[----:B------:R-:W-:Y:S01]  /*66f0*/  R2UR UR48, R5 ;  /* 0x00000000053072ca */ /* 0x000fe200000e0000 */
[----:B------:R-:W-:Y:S01]  /*6700*/  VIADD R5, R24, 0x90 ;  /* 0x0000009018057836 */ /* 0x000fe20000000000 */
[----:B-1----:R-:W-:-:S02]  /*6710*/  MOV R9, UR58 ;  /* 0x0000003a00097c02 */ /* 0x002fc40008000f00 */
[----:B------:R-:W-:Y:S02]  /*6720*/  MOV R8, UR59 ;  /* 0x0000003b00087c02 */ /* 0x000fe40008000f00 */
[----:B------:R-:W-:Y:S01]  /*6730*/  R2UR UR4, R5 ;  /* 0x00000000050472ca */ /* 0x000fe200000e0000 */
[C---:B--2---:R-:W-:Y:S01]  /*6740*/  FMUL.FTZ R223, R40.reuse, R223 ;  /* 0x000000df28df7220 */ /* 0x044fe20000410000 */
[----:B------:R-:W-:Y:S01]  /*6750*/  F2FP.F16.F32.PACK_AB R15, R40, R39 ;  /* 0x00000027280f723e */ /* 0x000fe200000000ff */
[----:B------:R-:W-:-:S03]  /*6760*/  VIADD R5, R24, 0x190 ;  /* 0x0000019018057836 */ /* 0x000fc60000000000 */
[----:B------:R-:W-:Y:S01]  /*6770*/  F2FP.F16.F32.PACK_AB R221, R223, R222 ;  /* 0x000000dedfdd723e */ /* 0x000fe200000000ff */
[----:B------:R0:W-:Y:S01]  /*6780*/  STSM.16.M88.2 [R0+0x2e500], R14 ;  /* 0x02e5000e00007844 */ /* 0x0001e20000000100 */
[----:B------:R-:W-:Y:S01]  /*6790*/  R2UR UR54, R5 ;  /* 0x00000000053672ca */ /* 0x000fe200000e0000 */
[----:B------:R-:W-:Y:S01]  /*67a0*/  VIADD R5, R24, 0x210 ;  /* 0x0000021018057836 */ /* 0x000fe20000000000 */
[----:B------:R-:W-:Y:S01]  /*67b0*/  UMOV UR52, UR48 ;  /* 0x0000003000347c82 */ /* 0x000fe20008000000 */
[----:B------:R1:W-:Y:S06]  /*67c0*/  MEMBAR.ALL.CTA ;  /* 0x0000000000007992 */ /* 0x0003ec0000008000 */
[----:B-1----:R-:W1:Y:S01]  /*67d0*/  FENCE.VIEW.ASYNC.S ;  /* 0x00000000000073c6 */ /* 0x002e620000000000 */
[----:B------:R-:W-:Y:S01]  /*67e0*/  UMOV UR44, UR48 ;  /* 0x00000030002c7c82 */ /* 0x000fe20008000000 */
[----:B------:R-:W-:Y:S01]  /*67f0*/  R2UR UR46, R5 ;  /* 0x00000000052e72ca */ /* 0x000fe200000e0000 */
[----:B------:R-:W-:-:S02]  /*6800*/  VIADD R5, R23, 0x100 ;  /* 0x0000010017057836 */ /* 0x000fc40000000000 */
[----:B0-----:R-:W-:-:S03]  /*6810*/  VIADD R14, R23, 0x180 ;  /* 0x00000180170e7836 */ /* 0x001fc60000000000 */
[----:B------:R-:W-:Y:S01]  /*6820*/  R2UR UR28, R5 ;  /* 0x00000000051c72ca */ /* 0x000fe200000e0000 */
[C---:B------:R-:W-:Y:S02]  /*6830*/  VIADD R5, R24.reuse, 0xa0 ;  /* 0x000000a018057836 */ /* 0x040fe40000000000 */
[----:B------:R-:W-:-:S03]  /*6840*/  VIADD R15, R24, 0x30 ;  /* 0x00000030180f7836 */ /* 0x000fc60000000000 */
[----:B------:R-:W-:Y:S01]  /*6850*/  R2UR UR42, R5 ;  /* 0x00000000052a72ca */ /* 0x000fe200000e0000 */
[----:B------:R-:W-:-:S05]  /*6860*/  VIADD R5, R24, 0x1a0 ;  /* 0x000001a018057836 */ /* 0x000fca0000000000 */
[----:B------:R-:W-:Y:S01]  /*6870*/  R2UR UR34, R5 ;  /* 0x00000000052272ca */ /* 0x000fe200000e0000 */
[----:B------:R-:W-:Y:S01]  /*6880*/  VIADD R5, R24, 0x220 ;  /* 0x0000022018057836 */ /* 0x000fe20000000000 */
[----:B------:R-:W-:Y:S01]  /*6890*/  UMOV UR40, UR28 ;  /* 0x0000001c00287c82 */ /* 0x000fe20008000000 */
[----:B-1----:R-:W-:Y:S03]  /*68a0*/  BAR.SYNC.DEFER_BLOCKING 0x9, 0x100 ;  /* 0x0244000000007b1d */ /* 0x002fe60000010000 */
[----:B------:R-:W-:Y:S01]  /*68b0*/  R2UR UR26, R5 ;  /* 0x00000000051a72ca */ /* 0x000fe200000e0000 */
[----:B------:R-:W-:Y:S02]  /*68c0*/  IMAD R5, R4, 0x2800, R17 ;  /* 0x0000280004057824 */ /* 0x000fe400078e0211 */
[----:B------:R-:W-:Y:S01]  /*68d0*/  UMOV UR36, UR28 ;  /* 0x0000001c00247c82 */ /* 0x000fe20008000000 */
[----:B------:R-:W-:Y:S01]  /*68e0*/  UMOV UR32, UR28 ;  /* 0x0000001c00207c82 */ /* 0x000fe20008000000 */
[----:B------:R-:W-:Y:S01]  /*68f0*/  UMOV UR24, UR28 ;  /* 0x0000001c00187c82 */ /* 0x000fe20008000000 */
        /* <DEDUP_REMOVED lines=85> */
[----:B-1----:R-:W-:Y:S01]  /*6e50*/  MOV R220, UR58 ;  /* 0x0000003a00dc7c02 */ /* 0x002fe20008000f00 */
        /* <DEDUP_REMOVED lines=35> */
[----:B------:R-:W-:Y:S02]  /*7090*/  R2UR UR4, R14 ;  /* 0x000000000e0472ca */ /* 0x000fe400000e0000 */
[----:B------:R-:W-:Y:S01]  /*70a0*/  R2UR UR5, R15 ;  /* 0x000000000f0572ca */ /* 0x000fe200000e0000 */
[----:B0-----:R-:W-:Y:S06]  /*70b0*/  BAR.SYNC.DEFER_BLOCKING 0x9, 0x100 ;  /* 0x0244000000007b1d */ /* 0x001fec0000010000 */
[----:B------:R-:W-:-:S06]  /*70c0*/  WARPGROUP.ARRIVE ;  /* 0x00000000000079c5 */ /* 0x000fcc0000000000 */
        /* <DEDUP_REMOVED lines=291> */
.L_x_1556:
        /* <DEDUP_REMOVED lines=113> */
.L_x_1557:
        /* <DEDUP_REMOVED lines=94> */
.L_x_1537:
        /* <DEDUP_REMOVED lines=167> */
.L_x_1560:
        /* <DEDUP_REMOVED lines=59> */
.L_x_1562:
[----:B------:R-:W-:Y:S05]  /*9e10*/  BSYNC B1 ;  /* 0x0000000000017941 */ /* 0x000fea0003800000 */
.L_x_1561:
        /* <DEDUP_REMOVED lines=16> */
.L_x_1564:
[----:B------:R-:W-:Y:S05]  /*9f20*/  BSYNC B1 ;  /* 0x0000000000017941 */ /* 0x000fea0003800000 */
.L_x_1563:
        /* <DEDUP_REMOVED lines=19> */
.L_x_1566:
[----:B------:R-:W-:Y:S05]  /*a060*/  BSYNC B1 ;  /* 0x0000000000017941 */ /* 0x000fea0003800000 */
.L_x_1565:
        /* <DEDUP_REMOVED lines=18> */
.L_x_1568:
[----:B------:R-:W-:Y:S05]  /*a190*/  BSYNC B1 ;  /* 0x0000000000017941 */ /* 0x000fea0003800000 */
.L_x_1567:
        /* <DEDUP_REMOVED lines=19> */
.L_x_1570:
[----:B------:R-:W-:Y:S05]  /*a2d0*/  BSYNC B1 ;  /* 0x0000000000017941 */ /* 0x000fea0003800000 */
.L_x_1569:
        /* <DEDUP_REMOVED lines=19> */
.L_x_1572:
[----:B------:R-:W-:Y:S05]  /*a410*/  BSYNC B1 ;  /* 0x0000000000017941 */ /* 0x000fea0003800000 */
.L_x_1571:
        /* <DEDUP_REMOVED lines=20> */
.L_x_1574:
[----:B------:R-:W-:Y:S05]  /*a560*/  BSYNC B1 ;  /* 0x0000000000017941 */ /* 0x000fea0003800000 */
.L_x_1573:
        /* <DEDUP_REMOVED lines=20> */
.L_x_1576:
[----:B------:R-:W-:Y:S05]  /*a6b0*/  BSYNC B1 ;  /* 0x0000000000017941 */ /* 0x000fea0003800000 */
.L_x_1575:
        /* <DEDUP_REMOVED lines=20> */
.L_x_1578:
[----:B------:R-:W-:Y:S05]  /*a800*/  BSYNC B1 ;  /* 0x0000000000017941 */ /* 0x000fea0003800000 */
.L_x_1577:
        /* <DEDUP_REMOVED lines=23> */
.L_x_1580:
[----:B------:R-:W-:Y:S05]  /*a980*/  BSYNC B1 ;  /* 0x0000000000017941 */ /* 0x000fea0003800000 */
.L_x_1579:
        /* <DEDUP_REMOVED lines=44> */
.L_x_1582:
[----:B------:R-:W-:Y:S05]  /*ac50*/  BSYNC B1 ;  /* 0x0000000000017941 */ /* 0x000fea0003800000 */
.L_x_1581:
        /* <DEDUP_REMOVED lines=18> */
.L_x_1584:
[----:B------:R-:W-:Y:S05]  /*ad80*/  BSYNC B1 ;  /* 0x0000000000017941 */ /* 0x000fea0003800000 */
.L_x_1583:
        /* <DEDUP_REMOVED lines=18> */
.L_x_1586:
[----:B------:R-:W-:Y:S05]  /*aeb0*/  BSYNC B1 ;  /* 0x0000000000017941 */ /* 0x000fea0003800000 */
.L_x_1585:
        /* <DEDUP_REMOVED lines=18> */
.L_x_1588:
[----:B------:R-:W-:Y:S05]  /*afe0*/  BSYNC B1 ;  /* 0x0000000000017941 */ /* 0x000fea0003800000 */
.L_x_1587:
        /* <DEDUP_REMOVED lines=16> */
.L_x_1590:
[----:B------:R-:W-:Y:S05]  /*b0f0*/  BSYNC B1 ;  /* 0x0000000000017941 */ /* 0x000fea0003800000 */
.L_x_1589:
        /* <DEDUP_REMOVED lines=16> */
.L_x_1592:
[----:B------:R-:W-:Y:S05]  /*b200*/  BSYNC B1 ;  /* 0x0000000000017941 */ /* 0x000fea0003800000 */
.L_x_1591:
        /* <DEDUP_REMOVED lines=16> */
.L_x_1594:
[----:B------:R-:W-:Y:S05]  /*b310*/  BSYNC B1 ;  /* 0x0000000000017941 */ /* 0x000fea0003800000 */
.L_x_1593:
        /* <DEDUP_REMOVED lines=16> */
.L_x_1596:
[----:B------:R-:W-:Y:S05]  /*b420*/  BSYNC B1 ;  /* 0x0000000000017941 */ /* 0x000fea0003800000 */
.L_x_1595:
        /* <DEDUP_REMOVED lines=16> */
.L_x_1598:
[----:B------:R-:W-:Y:S05]  /*b530*/  BSYNC B1 ;  /* 0x0000000000017941 */ /* 0x000fea0003800000 */
.L_x_1597:
        /* <DEDUP_REMOVED lines=16> */
.L_x_1559:
        /* <DEDUP_REMOVED lines=32> */
.L_x_1599:
        /* <DEDUP_REMOVED lines=51> */
.L_x_1601:
[----:B------:R-:W-:Y:S05]  /*bb70*/  BSYNC B1 ;  /* 0x0000000000017941 */ /* 0x000fea0003800000 */
.L_x_1600:
        /* <DEDUP_REMOVED lines=17> */
.L_x_1603:
[----:B------:R-:W-:Y:S05]  /*bc90*/  BSYNC B1 ;  /* 0x0000000000017941 */ /* 0x000fea0003800000 */
.L_x_1602:
        /* <DEDUP_REMOVED lines=17> */
.L_x_1605:
[----:B------:R-:W-:Y:S05]  /*bdb0*/  BSYNC B1 ;  /* 0x0000000000017941 */ /* 0x000fea0003800000 */
.L_x_1604:
        /* <DEDUP_REMOVED lines=18> */
.L_x_1607:
[----:B------:R-:W-:Y:S05]  /*bee0*/  BSYNC B1 ;  /* 0x0000000000017941 */ /* 0x000fea0003800000 */
.L_x_1606:
        /* <DEDUP_REMOVED lines=17> */
.L_x_1609:
[----:B------:R-:W-:Y:S05]  /*c000*/  BSYNC B1 ;  /* 0x0000000000017941 */ /* 0x000fea0003800000 */
.L_x_1608:
        /* <DEDUP_REMOVED lines=20> */
.L_x_1611:
[----:B------:R-:W-:Y:S05]  /*c150*/  BSYNC B1 ;  /* 0x0000000000017941 */ /* 0x000fea0003800000 */
.L_x_1610:
        /* <DEDUP_REMOVED lines=22> */
.L_x_1613:
[----:B------:R-:W-:Y:S05]  /*c2c0*/  BSYNC B1 ;  /* 0x0000000000017941 */ /* 0x000fea0003800000 */
.L_x_1612:
        /* <DEDUP_REMOVED lines=18> */
.L_x_1615:
[----:B------:R-:W-:Y:S05]  /*c3f0*/  BSYNC B1 ;  /* 0x0000000000017941 */ /* 0x000fea0003800000 */
.L_x_1614:
        /* <DEDUP_REMOVED lines=18> */
.L_x_1617:
[----:B------:R-:W-:Y:S05]  /*c520*/  BSYNC B1 ;  /* 0x0000000000017941 */ /* 0x000fea0003800000 */
.L_x_1616:
        /* <DEDUP_REMOVED lines=18> */
.L_x_1619:
[----:B------:R-:W-:Y:S05]  /*c650*/  BSYNC B1 ;  /* 0x0000000000017941 */ /* 0x000fea0003800000 */
.L_x_1618:
        /* <DEDUP_REMOVED lines=43> */
.L_x_1621:
[----:B------:R-:W-:Y:S05]  /*c910*/  BSYNC B1 ;  /* 0x0000000000017941 */ /* 0x000fea0003800000 */
.L_x_1620:
        /* <DEDUP_REMOVED lines=17> */
.L_x_1623:
[----:B------:R-:W-:Y:S05]  /*ca30*/  BSYNC B1 ;  /* 0x0000000000017941 */ /* 0x000fea0003800000 */
.L_x_1622:
        /* <DEDUP_REMOVED lines=17> */
.L_x_1625:
[----:B------:R-:W-:Y:S05]  /*cb50*/  BSYNC B1 ;  /* 0x0000000000017941 */ /* 0x000fea0003800000 */
.L_x_1624:
        /* <DEDUP_REMOVED lines=17> */
.L_x_1627:
[----:B------:R-:W-:Y:S05]  /*cc70*/  BSYNC B1 ;  /* 0x0000000000017941 */ /* 0x000fea0003800000 */
.L_x_1626:
        /* <DEDUP_REMOVED lines=16> */
.L_x_1629:
[----:B------:R-:W-:Y:S05]  /*cd80*/  BSYNC B1 ;  /* 0x0000000000017941 */ /* 0x000fea0003800000 */
.L_x_1628:
        /* <DEDUP_REMOVED lines=16> */
.L_x_1631:
[----:B------:R-:W-:Y:S05]  /*ce90*/  BSYNC B1 ;  /* 0x0000000000017941 */ /* 0x000fea0003800000 */
.L_x_1630:
        /* <DEDUP_REMOVED lines=16> */
.L_x_1633:
[----:B------:R-:W-:Y:S05]  /*cfa0*/  BSYNC B1 ;  /* 0x0000000000017941 */ /* 0x000fea0003800000 */
.L_x_1632:
        /* <DEDUP_REMOVED lines=16> */
.L_x_1635:
[----:B------:R-:W-:Y:S05]  /*d0b0*/  BSYNC B1 ;  /* 0x0000000000017941 */ /* 0x000fea0003800000 */
.L_x_1634:
        /* <DEDUP_REMOVED lines=16> */
.L_x_1637:
[----:B------:R-:W-:Y:S05]  /*d1c0*/  BSYNC B1 ;  /* 0x0000000000017941 */ /* 0x000fea0003800000 */
.L_x_1636:
        /* <DEDUP_REMOVED lines=16> */
.L_x_1527:
        /* <DEDUP_REMOVED lines=21> */
.L_x_1638:
        /* <DEDUP_REMOVED lines=15> */
.L_x_1640:
[----:B------:R-:W-:-:S05]  /*d510*/  ULDC UR5, c[0x0][0x8bc] ;  /* 0x00022f0000057ab9 */ /* 0x000fca0000000800 */
.L_x_1639:
        /* <DEDUP_REMOVED lines=62> */
.L_x_1642:
        /* <DEDUP_REMOVED lines=14> */
.L_x_1643:
        /* <DEDUP_REMOVED lines=9> */
.L_x_1644:
        /* <DEDUP_REMOVED lines=22> */
.L_x_1645:
        /* <DEDUP_REMOVED lines=32> */
.L_x_1661:
        /* <DEDUP_REMOVED lines=8> */
.L_x_1647:
        /* <DEDUP_REMOVED lines=153> */
.L_x_1653:
[----:B------:R-:W-:-:S04]  /*e7e0*/  SHF.L.U32 R5, R13, 0x1f, RZ ;  /* 0x0000001f0d057819 */ /* 0x000fc800000006ff */
[----:B------:R-:W0:Y:S02]  /*e7f0*/  SYNCS.PHASECHK.TRANS64.TRYWAIT P1, [R6+URZ+0x31638], R5 ;  /* 0x03163805060075a7 */ /* 0x000e24000802017f */
[----:B0-----:R-:W-:Y:S05]  /*e800*/  @!P1 BRA `(.L_x_1649) ;  /* 0x0000000c00d89947 */ /* 0x001fea0003800000 */
.L_x_1662:
[----:B------:R-:W-:Y:S05]  /*e810*/  @P0 BRA `(.L_x_1650) ;  /* 0x0000000000140947 */ /* 0x000fea0003800000 */
[----:B------:R-:W-:Y:S01]  /*e820*/  ISETP.NE.AND P1, PT, R16, RZ, PT ;  /* 0x000000ff1000720c */ /* 0x000fe20003f25270 */
[----:B0-----:R-:W-:-:S04]  /*e830*/  IMAD.MOV.U32 R5, RZ, RZ, 0x8100 ;  /* 0x00008100ff057424 */ /* 0x001fc800078e00ff */
[----:B------:R1:W-:Y:S08]  /*e840*/  SYNCS.ARRIVE.TRANS64 RZ, [R6+URZ+0x31630], R5 ;  /* 0x0316300506ff79a7 */ /* 0x0003f0000800003f */
[----:B------:R-:W-:Y:S05]  /*e850*/  @!P1 BRA `(.L_x_1650) ;  /* 0x0000000000049947 */ /* 0x000fea0003800000 */
[----:B------:R-:W-:Y:S01]  /*e860*/  BPT.TRAP 0x1 ;  /* 0x000000040000795c */ /* 0x000fe20000300000 */
.L_x_1650:
        /* <DEDUP_REMOVED lines=47> */
.L_x_1664:
[----:B------:R-:W-:Y:S01]  /*eb60*/  LOP3.LUT R13, R13, 0x1, RZ, 0x3c, !PT ;  /* 0x000000010d0d7812 */ /* 0x000fe200078e3cff */
[----:B------:R-:W-:Y:S06]  /*eb70*/  @P2 BRA `(.L_x_1652) ;  /* 0x0000000000142947 */ /* 0x000fec0003800000 */
[----:B------:R-:W-:Y:S01]  /*eb80*/  ISETP.NE.AND P1, PT, R16, RZ, PT ;  /* 0x000000ff1000720c */ /* 0x000fe20003f25270 */
[----:B0-----:R-:W-:-:S04]  /*eb90*/  IMAD.MOV.U32 R2, RZ, RZ, 0x8100 ;  /* 0x00008100ff027424 */ /* 0x001fc800078e00ff */
[----:B------:R1:W-:Y:S08]  /*eba0*/  SYNCS.ARRIVE.TRANS64 RZ, [R20+URZ+0x31610], R2 ;  /* 0x0316100214ff79a7 */ /* 0x0003f0000800003f */
[----:B------:R-:W-:Y:S05]  /*ebb0*/  @!P1 BRA `(.L_x_1652) ;  /* 0x0000000000049947 */ /* 0x000fea0003800000 */
[----:B------:R-:W-:Y:S01]  /*ebc0*/  BPT.TRAP 0x1 ;  /* 0x000000040000795c */ /* 0x000fe20000300000 */
.L_x_1652:
        /* <DEDUP_REMOVED lines=53> */
.L_x_1648:
        /* <DEDUP_REMOVED lines=17> */
.L_x_1665:
[----:B------:R-:W-:Y:S01]  /*f030*/  IMAD.IADD R8, R9, 0x1, R3 ;  /* 0x0000000109087824 */ /* 0x000fe200078e0203 */
[----:B------:R-:W-:Y:S06]  /*f040*/  @P0 BRA `(.L_x_1655) ;  /* 0x0000000000140947 */ /* 0x000fec0003800000 */
[----:B------:R-:W-:Y:S01]  /*f050*/  LOP3.LUT P0, RZ, R21, 0x1f, RZ, 0xc0, !PT ;  /* 0x0000001f15ff7812 */ /* 0x000fe2000780c0ff */
[----:B------:R-:W-:-:S04]  /*f060*/  IMAD.MOV.U32 R9, RZ, RZ, 0x8100 ;  /* 0x00008100ff097424 */ /* 0x000fc800078e00ff */
[----:B------:R1:W-:Y:S08]  /*f070*/  SYNCS.ARRIVE.TRANS64 RZ, [R6+URZ+0x31630], R9 ;  /* 0x0316300906ff79a7 */ /* 0x0003f0000800003f */
[----:B------:R-:W-:Y:S05]  /*f080*/  @!P0 BRA `(.L_x_1655) ;  /* 0x0000000000048947 */ /* 0x000fea0003800000 */
[----:B------:R-:W-:Y:S01]  /*f090*/  BPT.TRAP 0x1 ;  /* 0x000000040000795c */ /* 0x000fe20000300000 */
.L_x_1655:
        /* <DEDUP_REMOVED lines=53> */
.L_x_1641:
        /* <DEDUP_REMOVED lines=10> */
.L_x_1656:
        /* <DEDUP_REMOVED lines=8> */
.L_x_1666:
        /* <DEDUP_REMOVED lines=9> */
.L_x_1667:
[----:B------:R-:W-:Y:S05]  /*f5a0*/  @!P1 BRA `(.L_x_1659) ;  /* 0x0000000000049947 */ /* 0x000fea0003800000 */
[----:B--2---:R-:W-:Y:S01]  /*f5b0*/  BPT.TRAP 0x1 ;  /* 0x000000040000795c */ /* 0x004fe20000300000 */
.L_x_1659:
[----:B------:R-:W-:-:S07]  /*f5c0*/  SHF.L.U32 R13, R13, 0x1f, RZ ;  /* 0x0000001f0d0d7819 */ /* 0x000fce00000006ff */
.L_x_1660:
[----:B----4-:R4:W0:Y:S02]  /*f5d0*/  SYNCS.PHASECHK.TRANS64.TRYWAIT P0, [R2+URZ+0x31638], R13 ;  /* 0x0316380d020075a7 */ /* 0x010824000800017f */
[----:B0-----:R-:W-:Y:S05]  /*f5e0*/  @!P0 NANOSLEEP.SYNCS 0x989680 ;  /* 0x009896800000895d */ /* 0x001fea0003900000 */
[----:B------:R-:W0:Y:S02]  /*f5f0*/  @!P0 SYNCS.PHASECHK.TRANS64 P0, [R2+URZ+0x31638], R13 ;  /* 0x0316380d020085a7 */ /* 0x000e24000800007f */
[----:B0-----:R-:W-:Y:S05]  /*f600*/  @!P0 BRA `(.L_x_1660) ;  /* 0xfffffffc00f08947 */ /* 0x001fea000383ffff */
.L_x_1532:
[----:B--2---:R-:W-:Y:S05]  /*f610*/  BSYNC B0 ;  /* 0x0000000000007941 */ /* 0x004fea0003800000 */
.L_x_1526:
[----:B------:R-:W-:Y:S05]  /*f620*/  EXIT ;  /* 0x000000000000794d */ /* 0x000fea0003800000 */
.L_x_1539:
[----:B0-----:R0:W1:Y:S02]  /*f630*/  SYNCS.PHASECHK.TRANS64.TRYWAIT P0, [R17+URZ+0x31600], R12 ;  /* 0x0316000c110075a7 */ /* 0x001064000800017f */
[----:B-1----:R-:W-:Y:S05]  /*f640*/  @!P0 NANOSLEEP.SYNCS 0x989680 ;  /* 0x009896800000895d */ /* 0x002fea0003900000 */
[----:B------:R-:W1:Y:S02]  /*f650*/  @!P0 SYNCS.PHASECHK.TRANS64 P0, [R17+URZ+0x31600], R12 ;  /* 0x0316000c110085a7 */ /* 0x000e64000800007f */
[----:B-1----:R-:W-:Y:S05]  /*f660*/  @!P0 BRA `(.L_x_1539) ;  /* 0xfffffffc00f08947 */ /* 0x002fea000383ffff */
[----:B------:R-:W-:Y:S05]  /*f670*/  BRA `(.L_x_1538) ;  /* 0xffffff1800e87947 */ /* 0x000fea000383ffff */
.L_x_1543:
[----:B-1----:R1:W2:Y:S02]  /*f680*/  SYNCS.PHASECHK.TRANS64.TRYWAIT P0, [R16+URZ+0x31610], R9 ;  /* 0x03161009100075a7 */ /* 0x0022a4000800017f */
[----:B--2---:R-:W-:Y:S05]  /*f690*/  @!P0 NANOSLEEP.SYNCS 0x989680 ;  /* 0x009896800000895d */ /* 0x004fea0003900000 */
[----:B------:R-:W2:Y:S02]  /*f6a0*/  @!P0 SYNCS.PHASECHK.TRANS64 P0, [R16+URZ+0x31610], R9 ;  /* 0x03161009100085a7 */ /* 0x000ea4000800007f */
[----:B--2---:R-:W-:Y:S05]  /*f6b0*/  @!P0 BRA `(.L_x_1543) ;  /* 0xfffffffc00f08947 */ /* 0x004fea000383ffff */
[----:B------:R-:W-:Y:S05]  /*f6c0*/  BRA `(.L_x_1542) ;  /* 0xffffff24007c7947 */ /* 0x000fea000383ffff */
.L_x_1547:
[----:B---3--:R3:W4:Y:S02]  /*f6d0*/  SYNCS.PHASECHK.TRANS64.TRYWAIT P0, [R17+URZ+0x31630], R8 ;  /* 0x03163008110075a7 */ /* 0x008724000800017f */
[----:B----4-:R-:W-:Y:S05]  /*f6e0*/  @!P0 NANOSLEEP.SYNCS 0x989680 ;  /* 0x009896800000895d */ /* 0x010fea0003900000 */
[----:B------:R-:W4:Y:S02]  /*f6f0*/  @!P0 SYNCS.PHASECHK.TRANS64 P0, [R17+URZ+0x31630], R8 ;  /* 0x03163008110085a7 */ /* 0x000f24000800007f */
[----:B----4-:R-:W-:Y:S05]  /*f700*/  @!P0 BRA `(.L_x_1547) ;  /* 0xfffffffc00f08947 */ /* 0x010fea000383ffff */
[----:B------:R-:W-:Y:S05]  /*f710*/  BRA `(.L_x_1546) ;  /* 0xffffff4000887947 */ /* 0x000fea000383ffff */
.L_x_1646:
[----:B0-----:R0:W1:Y:S02]  /*f720*/  SYNCS.PHASECHK.TRANS64.TRYWAIT P1, [R6+URZ+0x31620], R3 ;  /* 0x03162003060075a7 */ /* 0x001064000802017f */
[----:B-1----:R-:W-:Y:S05]  /*f730*/  @!P1 NANOSLEEP.SYNCS 0x989680 ;  /* 0x009896800000995d */ /* 0x002fea0003900000 */
[----:B------:R-:W1:Y:S02]  /*f740*/  @!P1 SYNCS.PHASECHK.TRANS64 P1, [R6+URZ+0x31620], R3 ;  /* 0x03162003060095a7 */ /* 0x000e64000802007f */
[----:B-1----:R-:W-:Y:S05]  /*f750*/  @!P1 BRA `(.L_x_1646) ;  /* 0xfffffffc00f09947 */ /* 0x002fea000383ffff */
[----:B------:R-:W-:Y:S05]  /*f760*/  BRA `(.L_x_1661) ;  /* 0xffffffe400987947 */ /* 0x000fea000383ffff */
.L_x_1649:
[----:B0-----:R0:W1:Y:S02]  /*f770*/  SYNCS.PHASECHK.TRANS64.TRYWAIT P1, [R6+URZ+0x31638], R5 ;  /* 0x03163805060075a7 */ /* 0x001064000802017f */
[----:B-1----:R-:W-:Y:S05]  /*f780*/  @!P1 NANOSLEEP.SYNCS 0x989680 ;  /* 0x009896800000995d */ /* 0x002fea0003900000 */
[----:B------:R-:W1:Y:S02]  /*f790*/  @!P1 SYNCS.PHASECHK.TRANS64 P1, [R6+URZ+0x31638], R5 ;  /* 0x03163805060095a7 */ /* 0x000e64000802007f */
[----:B-1----:R-:W-:Y:S05]  /*f7a0*/  @!P1 BRA `(.L_x_1649) ;  /* 0xfffffffc00f09947 */ /* 0x002fea000383ffff */
[----:B------:R-:W-:Y:S05]  /*f7b0*/  BRA `(.L_x_1662) ;  /* 0xfffffff000147947 */ /* 0x000fea000383ffff */
.L_x_1651:
[----:B------:R-:W-:-:S07]  /*f7c0*/  SHF.L.U32 R2, R4, 0x1f, RZ ;  /* 0x0000001f04027819 */ /* 0x000fce00000006ff */
.L_x_1663:
[----:B0-----:R0:W1:Y:S02]  /*f7d0*/  SYNCS.PHASECHK.TRANS64.TRYWAIT P1, [R20+URZ+0x31620], R2 ;  /* 0x03162002140075a7 */ /* 0x001064000802017f */
[----:B-1----:R-:W-:Y:S05]  /*f7e0*/  @!P1 NANOSLEEP.SYNCS 0x989680 ;  /* 0x009896800000995d */ /* 0x002fea0003900000 */
[----:B------:R-:W1:Y:S02]  /*f7f0*/  @!P1 SYNCS.PHASECHK.TRANS64 P1, [R20+URZ+0x31620], R2 ;  /* 0x03162002140095a7 */ /* 0x000e64000802007f */
[----:B-1----:R-:W-:Y:S05]  /*f800*/  @!P1 BRA `(.L_x_1663) ;  /* 0xfffffffc00f09947 */ /* 0x002fea000383ffff */
[----:B------:R-:W-:Y:S05]  /*f810*/  BRA `(.L_x_1664) ;  /* 0xfffffff000d07947 */ /* 0x000fea000383ffff */
.L_x_1654:
[----:B0-----:R0:W1:Y:S02]  /*f820*/  SYNCS.PHASECHK.TRANS64.TRYWAIT P1, [R6+URZ+0x31638], R16 ;  /* 0x03163810060075a7 */ /* 0x001064000802017f */
[----:B-1----:R-:W-:Y:S05]  /*f830*/  @!P1 NANOSLEEP.SYNCS 0x989680 ;  /* 0x009896800000995d */ /* 0x002fea0003900000 */
[----:B------:R-:W1:Y:S02]  /*f840*/  @!P1 SYNCS.PHASECHK.TRANS64 P1, [R6+URZ+0x31638], R16 ;  /* 0x03163810060095a7 */ /* 0x000e64000802007f */
[----:B-1----:R-:W-:Y:S05]  /*f850*/  @!P1 BRA `(.L_x_1654) ;  /* 0xfffffffc00f09947 */ /* 0x002fea000383ffff */
[----:B------:R-:W-:Y:S05]  /*f860*/  BRA `(.L_x_1665) ;  /* 0xfffffff400f07947 */ /* 0x000fea000383ffff */
.L_x_1657:
[----:B---3--:R3:W4:Y:S02]  /*f870*/  SYNCS.PHASECHK.TRANS64.TRYWAIT P0, [R5+URZ], R0 ;  /* 0x00000000050075a7 */ /* 0x008724000800017f */
[----:B----4-:R-:W-:Y:S05]  /*f880*/  @!P0 NANOSLEEP.SYNCS 0x989680 ;  /* 0x009896800000895d */ /* 0x010fea0003900000 */
[----:B------:R-:W4:Y:S02]  /*f890*/  @!P0 SYNCS.PHASECHK.TRANS64 P0, [R5+URZ], R0 ;  /* 0x00000000050085a7 */ /* 0x000f24000800007f */
[----:B----4-:R-:W-:Y:S05]  /*f8a0*/  @!P0 BRA `(.L_x_1657) ;  /* 0xfffffffc00f08947 */ /* 0x010fea000383ffff */
[----:B------:R-:W-:Y:S05]  /*f8b0*/  BRA `(.L_x_1666) ;  /* 0xfffffffc00147947 */ /* 0x000fea000383ffff */
.L_x_1658:
[----:B---3--:R3:W4:Y:S02]  /*f8c0*/  SYNCS.PHASECHK.TRANS64.TRYWAIT P0, [R3+URZ], R0 ;  /* 0x00000000030075a7 */ /* 0x008724000800017f */
[----:B----4-:R-:W-:Y:S05]  /*f8d0*/  @!P0 NANOSLEEP.SYNCS 0x989680 ;  /* 0x009896800000895d */ /* 0x010fea0003900000 */
[----:B------:R-:W4:Y:S02]  /*f8e0*/  @!P0 SYNCS.PHASECHK.TRANS64 P0, [R3+URZ], R0 ;  /* 0x00000000030085a7 */ /* 0x000f24000800007f */
[----:B----4-:R-:W-:Y:S05]  /*f8f0*/  @!P0 BRA `(.L_x_1658) ;  /* 0xfffffffc00f08947 */ /* 0x010fea000383ffff */
[----:B------:R-:W-:Y:S05]  /*f900*/  BRA `(.L_x_1667) ;  /* 0xfffffffc00247947 */ /* 0x000fea000383ffff */
.L_x_1668:
        /* <DEDUP_REMOVED lines=15> */
.L_x_2215:


//--------------------- .text._ZN7cutlass13device_kernelIN5flash11enable_sm90INS1_16FlashAttnBwdSm90INS1_25CollectiveMainloopBwdSm90ILi2ELi1ELi1EN4cute5tupleIJNS5_1CILi1EEES8_S8_EEENS6_IJNS7_ILi64EEENS7_ILi80EEENS7_ILi256EEEEEENS_6half_tEfNS_4arch4Sm90ELb0ELb1ELb0ELb1ELb0ELb0ELb1ELb1ELi2ELi1ELi1ELi1ELb0EEENS1_24CollectiveEpilogueBwdGQAISD_fSG_Li256ELb1ELb0EEENS1_19SingleTileSchedulerILb1ELb0ELb0ELi80EEEEEEEEEvNT_6ParamsE --------------------------
	.section	.text._ZN7cutlass13device_kernelIN5flash11enable_sm90INS1_16FlashAttnBwdSm90INS1_25CollectiveMainloopBwdSm90ILi2ELi1ELi1EN4cute5tupleIJNS5_1CILi1EEES8_S8_EEENS6_IJNS7_ILi64EEENS7_ILi80EEENS7_ILi256EEEEEENS_6half_tEfNS_4arch4Sm90ELb0ELb1ELb0ELb1ELb0ELb0ELb1ELb1ELi2ELi1ELi1ELi1ELb0EEENS1_24CollectiveEpilogueBwdGQAISD_fSG_Li256ELb1ELb0EEENS1_19SingleTileSchedulerILb1ELb0ELb0ELi80EEEEEEEEEvNT_6ParamsE,"ax",@progbits
	.align	128
.text._ZN7cutlass13device_kernelIN5flash11enable_sm90INS1_16FlashAttnBwdSm90INS1_25CollectiveMainloopBwdSm90ILi2ELi1ELi1EN4cute5tupleIJNS5_1CILi1EEES8_S8_EEENS6_IJNS7_ILi64EEENS7_ILi80EEENS7_ILi256EEEEEENS_6half_tEfNS_4arch4Sm90ELb0ELb1ELb0ELb1ELb0ELb0ELb1ELb1ELi2ELi1ELi1ELi1ELb0EEENS1_24CollectiveEpilogueBwdGQAISD_fSG_Li256ELb1ELb0EEENS1_19SingleTileSchedulerILb1ELb0ELb0ELi80EEEEEEEEEvNT_6ParamsE:
        .type           _ZN7cutlass13device_kernelIN5flash11enable_sm90INS1_16FlashAttnBwdSm90INS1_25CollectiveMainloopBwdSm90ILi2ELi1ELi1EN4cute5tupleIJNS5_1CILi1EEES8_S8_EEENS6_IJNS7_ILi64EEENS7_ILi80EEENS7_ILi256EEEEEENS_6half_tEfNS_4arch4Sm90ELb0ELb1ELb0ELb1ELb0ELb0ELb1ELb1ELi2ELi1ELi1ELi1ELb0EEENS1_24CollectiveEpilogueBwdGQAISD_fSG_Li256ELb1ELb0EEENS1_19SingleTileSchedulerILb1ELb0ELb0ELi80EEEEEEEEEvNT_6ParamsE,@function
        .size           _ZN7cutlass13device_kernelIN5flash11enable_sm90INS1_16FlashAttnBwdSm90INS1_25CollectiveMainloopBwdSm90ILi2ELi1ELi1EN4cute5tupleIJNS5_1CILi1EEES8_S8_EEENS6_IJNS7_ILi64EEENS7_ILi80EEENS7_ILi256EEEEEENS_6half_tEfNS_4arch4Sm90ELb0ELb1ELb0ELb1ELb0ELb0ELb1ELb1ELi2ELi1ELi1ELi1ELb0EEENS1_24CollectiveEpilogueBwdGQAISD_fSG_Li256ELb1ELb0EEENS1_19SingleTileSchedulerILb1ELb0ELb0ELi80EEEEEEEEEvNT_6ParamsE,(.L_x_2216 - _ZN7cutlass13device_kernelIN5flash11enable_sm90INS1_16FlashAttnBwdSm90INS1_25CollectiveMainloopBwdSm90ILi2ELi1ELi1EN4cute5tupleIJNS5_1CILi1EEES8_S8_EEENS6_IJNS7_ILi64EEENS7_ILi80EEENS7_ILi256EEEEEENS_6half_tEfNS_4arch4Sm90ELb0ELb1ELb0ELb1ELb0ELb0ELb1ELb1ELi2ELi1ELi1ELi1ELb0EEENS1_24CollectiveEpilogueBwdGQAISD_fSG_Li256ELb1ELb0EEENS1_19SingleTileSchedulerILb1ELb0ELb0ELi80EEEEEEEEEvNT_6ParamsE)
        .other          _ZN7cutlass13device_kernelIN5flash11enable_sm90INS1_16FlashAttnBwdSm90INS1_25CollectiveMainloopBwdSm90ILi2ELi1ELi1EN4cute5tupleIJNS5_1CILi1EEES8_S8_EEENS6_IJNS7_ILi64EEENS7_ILi80EEENS7_ILi256EEEEEENS_6half_tEfNS_4arch4Sm90ELb0ELb1ELb0ELb1ELb0ELb0ELb1ELb1ELi2ELi1ELi1ELi1ELb0EEENS1_24CollectiveEpilogueBwdGQAISD_fSG_Li256ELb1ELb0EEENS1_19SingleTileSchedulerILb1ELb0ELb0ELi80EEEEEEEEEvNT_6ParamsE,@"STO_CUDA_ENTRY STV_DEFAULT"
_ZN7cutlass13device_kernelIN5flash11enable_sm90INS1_16FlashAttnBwdSm90INS1_25CollectiveMainloopBwdSm90ILi2ELi1ELi1EN4cute5tupleIJNS5_1CILi1EEES8_S8_EEENS6_IJNS7_ILi64EEENS7_ILi80EEENS7_ILi256EEEEEENS_6half_tEfNS_4arch4Sm90ELb0ELb1ELb0ELb1ELb0ELb0ELb1ELb1ELi2ELi1ELi1ELi1ELb0EEENS1_24CollectiveEpilogueBwdGQAISD_fSG_Li256ELb1ELb0EEENS1_19SingleTileSchedulerILb1ELb0ELb0ELi80EEEEEEEEEvNT_6ParamsE:
        /* <DEDUP_REMOVED lines=24> */
.L_x_1670:
[----:B------:R-:W-:Y:S05]  /*0180*/  BSYNC B0 ;  /* 0x0000000000007941 */ /* 0x000fea0003800000 */
.L_x_1669:
        /* <DEDUP_REMOVED lines=39> */
.L_x_1671:
        /* <DEDUP_REMOVED lines=20> */
.L_x_1672:
[----:B------:R-:W-:Y:S01]  /*0540*/  PLOP3.LUT P0, PT, PT, PT, UP0, 0x80, 0x0 ;  /* 0x000000000000781c */ /* 0x000fe20003f0f008 */
[----:B------:R-:W-:Y:S01]  /*0550*/  NOP ;  /* 0x0000000000007918 */ /* 0x000fe20000000000 */
[----:B------:R-:W-:Y:S01]  /*0560*/  BSSY B0, `(.L_x_1673) ;  /* 0x0000b76000007945 */ /* 0x000fe20003800000 */
[----:B------:R-:W-:Y:S01]  /*0570*/  LOP3.LUT R11, R18, 0x7f, RZ, 0xc0, !PT ;  /* 0x0000007f120b7812 */ /* 0x000fe200078ec0ff */
[----:B-1234-:R-:W-:Y:S09]  /*0580*/  BAR.SYNC.DEFER_BLOCKING 0x0 ;  /* 0x0000000000007b1d */ /* 0x01eff20000010000 */
[----:B------:R-:W-:Y:S05]  /*0590*/  @!P0 BRA `(.L_x_1674) ;  /* 0x0000009000f88947 */ /* 0x000fea0003800000 */
.L_x_1675:
        /* <DEDUP_REMOVED lines=15> */
.L_x_1676:
        /* <DEDUP_REMOVED lines=11> */
.L_x_1678:
[----:B------:R-:W3:Y:S02]  /*0740*/  LDC R0, c[0x0][0x8c4] ;  /* 0x00023100ff007b82 */ /* 0x000ee40000000800 */
.L_x_1677:
[----:B-1----:R-:W-:-:S05]  /*0750*/  IMAD R11, R236, 0x50, RZ ;  /* 0x00000050ec0b7824 */ /* 0x002fca00078e02ff */
[----:B---3-5:R-:W-:-:S04]  /*0760*/  ISETP.GE.AND P0, PT, R11, R0, PT ;  /* 0x000000000b00720c */ /* 0x028fc80003f06270 */
[----:B--2---:R-:W-:-:S04]  /*0770*/  SEL R10, R7, 0xffffffff, !P0 ;  /* 0xffffffff070a7807 */ /* 0x004fc80004000000 */
        /* <DEDUP_REMOVED lines=35> */
.L_x_1680:
        /* <DEDUP_REMOVED lines=8> */
.L_x_1681:
        /* <DEDUP_REMOVED lines=10> */
.L_x_1682:
        /* <DEDUP_REMOVED lines=22> */
.L_x_1683:
        /* <DEDUP_REMOVED lines=99> */
.L_x_1685:
[----:B------:R-:W2:Y:S04]  /*1260*/  LDL R7, [R1+0x4] ;  /* 0x0000040001077983 */ /* 0x000ea80000100800 */
[----:B------:R-:W3:Y:S01]  /*1270*/  LDL R16, [R1] ;  /* 0x0000000001107983 */ /* 0x000ee20000100800 */
[----:B------:R-:W4:Y:S01]  /*1280*/  S2UR UR4, SR_CTAID.Y ;  /* 0x00000000000479c3 */ /* 0x000f220000002600 */
[----:B------:R-:W-:-:S07]  /*1290*/  LOP3.LUT R15, R11, 0xffffff0, RZ, 0xc0, !PT ;  /* 0x0ffffff00b0f7812 */ /* 0x000fce00078ec0ff */
[----:B------:R-:W5:Y:S01]  /*12a0*/  LDC.64 R20, c[0x0][0x2d8] ;  /* 0x0000b600ff147b82 */ /* 0x000f620000000a00 */
[----:B------:R-:W-:Y:S01]  /*12b0*/  IMAD.IADD R15, R18, 0x1, -R15 ;  /* 0x00000001120f7824 */ /* 0x000fe200078e0a0f */
[--C-:B-1----:R-:W-:Y:S02]  /*12c0*/  SHF.R.S32.HI R12, RZ, 0x5, R10.reuse ;  /* 0x00000005ff0c7819 */ /* 0x102fe4000001140a */
[----:B------:R-:W-:Y:S01]  /*12d0*/  SHF.R.S32.HI R13, RZ, 0x1f, R10 ;  /* 0x0000001fff0d7819 */ /* 0x000fe2000001140a */
[----:B------:R-:W-:-:S03]  /*12e0*/  IMAD R14, R6, 0x40, R15 ;  /* 0x00000040060e7824 */ /* 0x000fc600078e020f */
[----:B------:R-:W-:-:S04]  /*12f0*/  LEA.HI R13, R13, R12, RZ, 0x2 ;  /* 0x0000000c0d0d7211 */ /* 0x000fc800078f10ff */
[----:B------:R-:W-:Y:S01]  /*1300*/  LOP3.LUT R13, R13, 0xfffffc, RZ, 0xc0, !PT ;  /* 0x00fffffc0d0d7812 */ /* 0x000fe200078ec0ff */
[----:B----4-:R-:W-:-:S04]  /*1310*/  USHF.R.S32.HI UR5, URZ, 0x1f, UR4 ;  /* 0x0000001f3f057899 */ /* 0x010fc80008011404 */
[----:B------:R-:W-:Y:S02]  /*1320*/  IMAD.IADD R13, R12, 0x1, -R13 ;  /* 0x000000010c0d7824 */ /* 0x000fe400078e0a0d */
[----:B------:R-:W-:Y:S02]  /*1330*/  IMAD R236, R236, -0x50, RZ ;  /* 0xffffffb0ecec7824 */ /* 0x000fe400078e02ff */
[----:B-----5:R-:W-:Y:S02]  /*1340*/  IMAD R12, R20, UR5, RZ ;  /* 0x00000005140c7c24 */ /* 0x020fe4000f8e02ff */
[----:B------:R-:W-:Y:S02]  /*1350*/  IMAD.IADD R230, R5, 0x1, -R0 ;  /* 0x0000000105e67824 */ /* 0x000fe400078e0a00 */
[----:B------:R-:W-:Y:S02]  /*1360*/  IMAD.IADD R5, R236, 0x1, R5 ;  /* 0x00000001ec057824 */ /* 0x000fe400078e0205 */
[----:B------:R-:W-:Y:S01]  /*1370*/  IMAD R13, R13, 0x10, R14 ;  /* 0x000000100d0d7824 */ /* 0x000fe200078e020e */
        /* <DEDUP_REMOVED lines=80> */
[----:B------:R-:W-:Y:S01]  /*1880*/  UMOV UR60, URZ ;  /* 0x0000003f003c7c82 */ /* 0x000fe20008000000 */
[----:B--2---:R-:W-:Y:S02]  /*1890*/  R2UR UR6, R7 ;  /* 0x00000000070672ca */ /* 0x004fe400000e0000 */
[----:B------:R-:W-:Y:S02]  /*18a0*/  LOP3.LUT R7, R4, 0xffffff80, RZ, 0xc0, !PT ;  /* 0xffffff8004077812 */ /* 0x000fe400078ec0ff */
[----:B------:R-:W-:-:S03]  /*18b0*/  LEA.HI R4, R6, R6, RZ, 0x1 ;  /* 0x0000000606047211 */ /* 0x000fc600078f08ff */
[----:B------:R-:W-:Y:S01]  /*18c0*/  IMAD.IADD R11, R18, 0x1, -R7 ;  /* 0x00000001120b7824 */ /* 0x000fe200078e0a07 */
[----:B------:R-:W-:Y:S02]  /*18d0*/  LOP3.LUT R7, R4, 0x1ffffffe, RZ, 0xc0, !PT ;  /* 0x1ffffffe04077812 */ /* 0x000fe400078ec0ff */
[----:B------:R-:W-:Y:S02]  /*18e0*/  LEA.HI R4, R8, R8, RZ, 0x1 ;  /* 0x0000000808047211 */ /* 0x000fe400078f08ff */
[----:B------:R-:W-:Y:S01]  /*18f0*/  SHF.R.S32.HI R10, RZ, 0x1f, R11 ;  /* 0x0000001fff0a7819 */ /* 0x000fe2000001140b */
[----:B------:R-:W-:Y:S01]  /*1900*/  IMAD.IADD R15, R6, 0x1, -R7 ;  /* 0x00000001060f7824 */ /* 0x000fe200078e0a07 */
[----:B------:R-:W-:Y:S01]  /*1910*/  LOP3.LUT R7, R4, 0xfffffffe, RZ, 0xc0, !PT ;  /* 0xfffffffe04077812 */ /* 0x000fe200078ec0ff */
[----:B------:R-:W-:Y:S01]  /*1920*/  IMAD R19, R6, 0x800, R11 ;  /* 0x0000080006137824 */ /* 0x000fe200078e020b */
[----:B------:R-:W-:-:S03]  /*1930*/  LEA.HI R6, R10, R11, RZ, 0x2 ;  /* 0x0000000b0a067211 */ /* 0x000fc600078f10ff */
[----:B------:R-:W-:Y:S02]  /*1940*/  IMAD.SHL.U32 R19, R19, 0x4, RZ ;  /* 0x0000000413137824 */ /* 0x000fe400078e00ff */
[----:B------:R-:W-:Y:S01]  /*1950*/  IMAD.IADD R4, R8, 0x1, -R7 ;  /* 0x0000000108047824 */ /* 0x000fe200078e0a07 */
[--C-:B------:R-:W-:Y:S02]  /*1960*/  SHF.R.S32.HI R7, RZ, 0x2, R6.reuse ;  /* 0x00000002ff077819 */ /* 0x100fe40000011406 */
[----:B------:R-:W-:Y:S02]  /*1970*/  SHF.R.S32.HI R8, RZ, 0x1f, R6 ;  /* 0x0000001fff087819 */ /* 0x000fe40000011406 */
[----:B------:R-:W-:Y:S02]  /*1980*/  LOP3.LUT R6, R6, 0x7ffffffc, RZ, 0xc0, !PT ;  /* 0x7ffffffc06067812 */ /* 0x000fe400078ec0ff */
[----:B------:R-:W-:Y:S02]  /*1990*/  IADD3 R2, P0, R19, R2, RZ ;  /* 0x0000000213027210 */ /* 0x000fe40007f1e0ff */
[----:B------:R-:W-:Y:S01]  /*19a0*/  LEA.HI R10, R10, R11, RZ, 0x5 ;  /* 0x0000000b0a0a7211 */ /* 0x000fe200078f28ff */
[----:B------:R-:W-:Y:S01]  /*19b0*/  IMAD.IADD R6, R11, 0x1, -R6 ;  /* 0x000000010b067824 */ /* 0x000fe200078e0a06 */
[----:B------:R-:W-:-:S02]  /*19c0*/  LEA.HI R8, R8, R7, RZ, 0x3 ;  /* 0x0000000708087211 */ /* 0x000fc400078f18ff */
[----:B---3--:R-:W-:Y:S02]  /*19d0*/  SHF.R.S32.HI R11, RZ, 0x1f, R16 ;  /* 0x0000001fff0b7819 */ /* 0x008fe40000011410 */
[----:B------:R-:W-:Y:S02]  /*19e0*/  LEA.HI.X.SX32 R3, R19, R3, 0x1, P0 ;  /* 0x0000000313037211 */ /* 0x000fe400000f0eff */
[----:B------:R-:W-:Y:S02]  /*19f0*/  LOP3.LUT R8, R8, 0xfffffff8, RZ, 0xc0, !PT ;  /* 0xfffffff808087812 */ /* 0x000fe400078ec0ff */
[----:B------:R-:W-:Y:S01]  /*1a00*/  SEL R11, R11, RZ, !P1 ;  /* 0x000000ff0b0b7207 */ /* 0x000fe20004800000 */
[----:B------:R-:W-:Y:S01]  /*1a10*/  IMAD.WIDE.U32 R2, R20, UR4, R2 ;  /* 0x0000000414027c25 */ /* 0x000fe2000f8e0002 */
[----:B------:R-:W-:-:S03]  /*1a20*/  SHF.R.S32.HI R10, RZ, 0x5, R10 ;  /* 0x00000005ff0a7819 */ /* 0x000fc6000001140a */
[----:B------:R-:W-:Y:S01]  /*1a30*/  IMAD R19, R21, UR4, R12 ;  /* 0x0000000415137c24 */ /* 0x000fe2000f8e020c */
[----:B------:R-:W-:Y:S01]  /*1a40*/  ULDC.64 UR4, c[0x0][0x2e0] ;  /* 0x0000b80000047ab9 */ /* 0x000fe20000000a00 */
[----:B------:R-:W-:Y:S01]  /*1a50*/  IMAD.IADD R7, R7, 0x1, -R8 ;  /* 0x0000000107077824 */ /* 0x000fe200078e0a08 */
[----:B------:R-:W-:Y:S01]  /*1a60*/  SEL R229, R16, RZ, !P1 ;  /* 0x000000ff10e57207 */ /* 0x000fe20004800000 */
[----:B------:R-:W-:Y:S02]  /*1a70*/  IMAD R8, R11, UR4, RZ ;  /* 0x000000040b087c24 */ /* 0x000fe4000f8e02ff */
[----:B------:R-:W-:Y:S02]  /*1a80*/  IMAD.IADD R3, R3, 0x1, R19 ;  /* 0x0000000103037824 */ /* 0x000fe400078e0213 */
[----:B------:R-:W-:Y:S02]  /*1a90*/  IMAD R15, R15, 0x4, R6 ;  /* 0x000000040f0f7824 */ /* 0x000fe400078e0206 */
[----:B------:R-:W-:-:S02]  /*1aa0*/  IMAD R18, R10, 0x10, R7 ;  /* 0x000000100a127824 */ /* 0x000fc400078e0207 */
[C---:B------:R-:W-:Y:S01]  /*1ab0*/  IMAD R7, R229.reuse, UR5, R8 ;  /* 0x00000005e5077c24 */ /* 0x040fe2000f8e0208 */
[----:B------:R-:W-:Y:S01]  /*1ac0*/  IADD3 R8, -R0, 0x1, R5 ;  /* 0x0000000100087810 */ /* 0x000fe20007ffe105 */
[----:B------:R-:W-:Y:S01]  /*1ad0*/  IMAD.WIDE.U32 R228, R229, UR4, R2 ;  /* 0x00000004e5e47c25 */ /* 0x000fe2000f8e0002 */
[----:B------:R-:W-:-:S03]  /*1ae0*/  ULOP3.LUT UR4, UR6, 0x1, URZ, 0xfc, !UPT ;  /* 0x0000000106047892 */ /* 0x000fc6000f8efc3f */
[----:B------:R-:W-:Y:S02]  /*1af0*/  IMAD.SHL.U32 R233, R15, 0x2, RZ ;  /* 0x000000020fe97824 */ /* 0x000fe400078e00ff */
[----:B------:R-:W-:Y:S02]  /*1b00*/  IMAD.SHL.U32 R6, R13, 0x8, RZ ;  /* 0x000000080d067824 */ /* 0x000fe400078e00ff */
        /* <DEDUP_REMOVED lines=9> */
.L_x_1705:
[----:B------:R-:W-:-:S13]  /*1ba0*/  R2UR UR4, R235 ;  /* 0x00000000eb0472ca */ /* 0x000fda00000e0000 */
[----:B------:R-:W-:-:S06]  /*1bb0*/  UISETP.NE.AND UP0, UPT, UR4, 0x3, UPT ;  /* 0x000000030400788c */ /* 0x000fcc000bf05270 */
[----:B------:R-:W-:-:S13]  /*1bc0*/  PLOP3.LUT P0, PT, PT, PT, UP0, 0x40, 0x0 ;  /* 0x000000000000781c */ /* 0x000fda0003f0e808 */
[----:B-1----:R-:W-:Y:S05]  /*1bd0*/  @P0 BRA `(.L_x_1687) ;  /* 0x0000000000040947 */ /* 0x002fea0003800000 */
[----:B------:R-:W-:Y:S01]  /*1be0*/  BPT.TRAP 0x1 ;  /* 0x000000040000795c */ /* 0x000fe20000300000 */
.L_x_1687:
[----:B------:R-:W-:Y:S01]  /*1bf0*/  PLOP3.LUT P1, PT, PT, PT, UP0, 0x40, 0x0 ;  /* 0x000000000000781c */ /* 0x000fe20003f2e808 */
[----:B------:R-:W-:Y:S01]  /*1c00*/  IMAD R16, R2, 0x8, R17 ;  /* 0x0000000802107824 */ /* 0x000fe200078e0211 */
[----:B------:R-:W-:-:S04]  /*1c10*/  SHF.L.U32 R9, R19, 0x1f, RZ ;  /* 0x0000001f13097819 */ /* 0x000fc800000006ff */
[----:B------:R1:W2:Y:S07]  /*1c20*/  SYNCS.PHASECHK.TRANS64.TRYWAIT P0, [R16+URZ+0x31810], R9 ;  /* 0x03181009100075a7 */ /* 0x0002ae000800017f */
[----:B------:R-:W-:Y:S05]  /*1c30*/  @P1 BRA `(.L_x_1688) ;  /* 0x0000000000041947 */ /* 0x000fea0003800000 */
[----:B------:R-:W-:Y:S01]  /*1c40*/  BPT.TRAP 0x1 ;  /* 0x000000040000795c */ /* 0x000fe20000300000 */
.L_x_1688:
        /* <DEDUP_REMOVED lines=11> */
.L_x_1689:
        /* <DEDUP_REMOVED lines=439> */
.L_x_1691:
[----:B------:R-:W-:Y:S01]  /*3870*/  PLOP3.LUT P1, PT, PT, PT, UP0, 0x40, 0x0 ;  /* 0x000000000000781c */ /* 0x000fe20003f2e808 */
[----:B------:R-:W-:-:S05]  /*3880*/  IMAD.U32 R8, RZ, RZ, UR60 ;  /* 0x0000003cff087e24 */ /* 0x000fca000f8e00ff */
[----:B------:R-:W-:-:S04]  /*3890*/  SHF.L.U32 R8, R8, 0x1f, RZ ;  /* 0x0000001f08087819 */ /* 0x000fc800000006ff */
[----:B------:R1:W4:Y:S03]  /*38a0*/  SYNCS.PHASECHK.TRANS64.TRYWAIT P0, [R17+URZ+0x31830], R8 ;  /* 0x03183008110075a7 */ /* 0x000326000800017f */
[----:B------:R-:W-:Y:S05]  /*38b0*/  @P1 BRA `(.L_x_1692) ;  /* 0x0000000000041947 */ /* 0x000fea0003800000 */
[----:B------:R-:W-:Y:S01]  /*38c0*/  BPT.TRAP 0x1 ;  /* 0x000000040000795c */ /* 0x000fe20000300000 */
.L_x_1692:
        /* <DEDUP_REMOVED lines=11> */
.L_x_1693:
        /* <DEDUP_REMOVED lines=456> */
.L_x_1697:
[----:B------:R-:W-:-:S06]  /*5600*/  UISETP.NE.AND UP1, UPT, UR6, 0x1, UPT ;  /* 0x000000010600788c */ /* 0x000fcc000bf25270 */
[----:B------:R-:W-:-:S05]  /*5610*/  PLOP3.LUT P0, PT, PT, PT, UP1, 0x80, 0x0 ;  /* 0x000000000000781c */ /* 0x000fca0003f0f018 */
[----:B------:R-:W-:-:S08]  /*5620*/  @UP1 ULDC UR4, c[0x0][0x754] ;  /* 0x0001d50000041ab9 */ /* 0x000fd00000000800 */
[----:B------:R-:W-:Y:S01]  /*5630*/  @P0 IMAD.HI.U32 R8, R6, UR4, RZ ;  /* 0x0000000406080c27 */ /* 0x000fe2000f8e00ff */
[----:B------:R-:W-:-:S04]  /*5640*/  @UP1 ULDC UR4, c[0x0][0x758] ;  /* 0x0001d60000041ab9 */ /* 0x000fc80000000800 */
[----:B------:R-:W-:-:S07]  /*5650*/  @P0 SHF.R.U32.HI R6, RZ, UR4, R8 ;  /* 0x00000004ff060c19 */ /* 0x000fce0008011608 */
.L_x_1698:
[----:B------:R-:W-:Y:S05]  /*5660*/  BSYNC B1 ;  /* 0x0000000000017941 */ /* 0x000fea0003800000 */
.L_x_1696:
[----:B------:R-:W-:-:S05]  /*5670*/  IMAD R6, R6, UR6, R233 ;  /* 0x0000000606067c24 */ /* 0x000fca000f8e02e9 */
[----:B------:R-:W-:Y:S02]  /*5680*/  VIMNMX R11, R11, R6, !PT ;  /* 0x000000060b0b7248 */ /* 0x000fe40007fe0100 */
[----:B------:R-:W-:-:S07]  /*5690*/  VIADDMNMX R15, R6, UR6, R15, PT ;  /* 0x00000006060f7c46 */ /* 0x000fce000b80010f */
.L_x_1695:
[----:B------:R-:W-:Y:S01]  /*56a0*/  ISETP.GE.AND P0, PT, R236, 0x1, PT ;  /* 0x00000001ec00780c */ /* 0x000fe20003f06270 */
[----:B------:R-:W-:Y:S01]  /*56b0*/  VIADD R10, R10, 0x8 ;  /* 0x000000080a0a7836 */ /* 0x000fe20000000000 */
[C---:B------:R-:W-:Y:S02]  /*56c0*/  ISETP.GE.AND P1, PT, R236.reuse, 0x2, PT ;  /* 0x00000002ec00780c */ /* 0x040fe40003f26270 */
[C---:B------:R-:W-:Y:S02]  /*56d0*/  ISETP.GT.AND P4, PT, R11.reuse, RZ, !P0 ;  /* 0x000000ff0b00720c */ /* 0x040fe40004784270 */
[----:B------:R-:W-:Y:S02]  /*56e0*/  ISETP.GE.AND P2, PT, R236, 0x11, PT ;  /* 0x00000011ec00780c */ /* 0x000fe40003f46270 */
[----:B------:R-:W-:Y:S02]  /*56f0*/  ISETP.GT.AND P5, PT, R11, 0x1, !P1 ;  /* 0x000000010b00780c */ /* 0x000fe40004fa4270 */
[----:B------:R-:W-:-:S02]  /*5700*/  ISETP.LT.OR P4, PT, R15, 0x1, P4 ;  /* 0x000000010f00780c */ /* 0x000fc40002781670 */
[----:B------:R-:W-:Y:S02]  /*5710*/  ISETP.GT.AND P6, PT, R11, 0x10, !P2 ;  /* 0x000000100b00780c */ /* 0x000fe400057c4270 */
[C---:B------:R-:W-:Y:S02]  /*5720*/  ISETP.LT.OR P5, PT, R15.reuse, 0x2, P5 ;  /* 0x000000020f00780c */ /* 0x040fe40002fa1670 */
        /* <DEDUP_REMOVED lines=13> */
[----:B------:R-:W-:Y:S02]  /*5800*/  ISETP.GT.AND P6, PT, R11, 0x21, !P5 ;  /* 0x000000210b00780c */ /* 0x000fe40006fc4270 */
[----:B------:R-:W-:Y:S02]  /*5810*/  VIADDMNMX R20, R10, R9, R232, PT ;  /* 0x000000090a147246 */ /* 0x000fe400038001e8 */
        /* <DEDUP_REMOVED lines=35> */
.L_x_1701:
[----:B------:R-:W-:-:S06]  /*5a50*/  UISETP.NE.AND UP1, UPT, UR6, 0x1, UPT ;  /* 0x000000010600788c */ /* 0x000fcc000bf25270 */
[----:B------:R-:W-:-:S05]  /*5a60*/  PLOP3.LUT P6, PT, PT, PT, UP1, 0x80, 0x0 ;  /* 0x000000000000781c */ /* 0x000fca0003fcf018 */
[----:B------:R-:W-:-:S08]  /*5a70*/  @UP1 ULDC UR4, c[0x0][0x754] ;  /* 0x0001d50000041ab9 */ /* 0x000fd00000000800 */
[----:B------:R-:W-:Y:S01]  /*5a80*/  @P6 IMAD.HI.U32 R7, R10, UR4, RZ ;  /* 0x000000040a076c27 */ /* 0x000fe2000f8e00ff */
[----:B------:R-:W-:Y:S01]  /*5a90*/  PLOP3.LUT P6, PT, PT, PT, UP1, 0x80, 0x0 ;  /* 0x000000000000781c */ /* 0x000fe20003fcf018 */
[----:B------:R-:W-:-:S12]  /*5aa0*/  @UP1 ULDC UR4, c[0x0][0x758] ;  /* 0x0001d60000041ab9 */ /* 0x000fd80000000800 */
[----:B------:R-:W-:-:S07]  /*5ab0*/  @P6 SHF.R.U32.HI R10, RZ, UR4, R7 ;  /* 0x00000004ff0a6c19 */ /* 0x000fce0008011607 */
.L_x_1702:
[----:B------:R-:W-:Y:S05]  /*5ac0*/  BSYNC B1 ;  /* 0x0000000000017941 */ /* 0x000fea0003800000 */
.L_x_1700:
[----:B------:R-:W-:-:S05]  /*5ad0*/  IMAD R10, R10, UR6, R233 ;  /* 0x000000060a0a7c24 */ /* 0x000fca000f8e02e9 */
[----:B------:R-:W-:Y:S02]  /*5ae0*/  VIMNMX R15, R15, R10, !PT ;  /* 0x0000000a0f0f7248 */ /* 0x000fe40007fe0100 */
[----:B------:R-:W-:-:S07]  /*5af0*/  VIADDMNMX R20, R10, UR6, R20, PT ;  /* 0x000000060a147c46 */ /* 0x000fce000b800114 */
.L_x_1699:
[C---:B------:R-:W-:Y:S01]  /*5b00*/  ISETP.GT.AND P3, PT, R15.reuse, 0x11, !P3 ;  /* 0x000000110f00780c */ /* 0x040fe20005f64270 */
[----:B------:R-:W-:Y:S01]  /*5b10*/  IMAD R29, R18, 0x4, R17 ;  /* 0x00000004121d7824 */ /* 0x000fe200078e0211 */
[C---:B------:R-:W-:Y:S01]  /*5b20*/  ISETP.GT.AND P2, PT, R15.reuse, 0x10, !P2 ;  /* 0x000000100f00780c */ /* 0x040fe20005744270 */
[----:B------:R-:W-:Y:S01]  /*5b30*/  ULDC UR4, c[0x0][0x744] ;  /* 0x0001d10000047ab9 */ /* 0x000fe20000000800 */
[----:B------:R-:W-:Y:S01]  /*5b40*/  ISETP.GT.AND P4, PT, R15, 0x20, !P4 ;  /* 0x000000200f00780c */ /* 0x000fe20006784270 */
[--C-:B--2---:R-:W-:Y:S01]  /*5b50*/  FFMA.FTZ R10, R6, UR4, -R13.reuse ;  /* 0x00000004060a7c23 */ /* 0x104fe2000801080d */
[C---:B------:R-:W-:Y:S01]  /*5b60*/  ISETP.LT.OR P3, PT, R20.reuse, 0x12, P3 ;  /* 0x000000121400780c */ /* 0x040fe20001f61670 */
[----:B------:R-:W1:Y:S01]  /*5b70*/  LDS R21, [R29+0x2c300] ;  /* 0x02c300001d157984 */ /* 0x000e620000000800 */
        /* <DEDUP_REMOVED lines=11> */
[----:B------:R-:W-:Y:S01]  /*5c30*/  FFMA.FTZ R14, R14, UR4, -R13 ;  /* 0x000000040e0e7c23 */ /* 0x000fe2000801080d */
[C---:B------:R-:W-:Y:S01]  /*5c40*/  ISETP.GT.AND P3, PT, R15.reuse, 0x31, !P6 ;  /* 0x000000310f00780c */ /* 0x040fe20007764270 */
[--C-:B---3--:R-:W-:Y:S01]  /*5c50*/  FFMA.FTZ R31, R30, UR4, -R5.reuse ;  /* 0x000000041e1f7c23 */ /* 0x108fe20008010805 */
[----:B------:R-:W-:Y:S01]  /*5c60*/  ISETP.GE.AND P2, PT, R236, 0x31, PT ;  /* 0x00000031ec00780c */ /* 0x000fe20003f46270 */
[--C-:B------:R-:W-:Y:S01]  /*5c70*/  FFMA.FTZ R224, R224, UR4, -R5.reuse ;  /* 0x00000004e0e07c23 */ /* 0x100fe20008010805 */
[----:B------:R-:W-:Y:S01]  /*5c80*/  ISETP.GE.AND P4, PT, R236, 0x41, PT ;  /* 0x00000041ec00780c */ /* 0x000fe20003f86270 */
[----:B------:R-:W-:Y:S01]  /*5c90*/  FFMA.FTZ R37, R34, UR4, -R5 ;  /* 0x0000000422257c23 */ /* 0x000fe20008010805 */
[----:B------:R-:W-:Y:S01]  /*5ca0*/  ISETP.GE.AND P6, PT, R236, 0x42, PT ;  /* 0x00000042ec00780c */ /* 0x000fe20003fc6270 */
[--C-:B------:R-:W-:Y:S01]  /*5cb0*/  FFMA.FTZ R40, R40, UR4, -R13.reuse ;  /* 0x0000000428287c23 */ /* 0x100fe2000801080d */
[C---:B------:R-:W-:Y:S01]  /*5cc0*/  ISETP.GT.AND P1, PT, R15.reuse, 0x1, !P1 ;  /* 0x000000010f00780c */ /* 0x040fe20004f24270 */
[--C-:B------:R-:W-:Y:S01]  /*5cd0*/  FFMA.FTZ R11, R12, UR4, -R13.reuse ;  /* 0x000000040c0b7c23 */ /* 0x100fe2000801080d */
        /* <DEDUP_REMOVED lines=27> */
[----:B------:R-:W3:Y:S01]  /*5e90*/  MUFU.EX2 R10, R10 ;  /* 0x0000000a000a7308 */ /* 0x000ee20000000800 */
[----:B------:R-:W-:Y:S01]  /*5ea0*/  FSEL R24, R35, -INF , !P5 ;  /* 0xff80000023187808 */ /* 0x000fe20006800000 */
[--C-:B------:R-:W-:Y:S01]  /*5eb0*/  FFMA.FTZ R27, R20, UR4, -R5.reuse ;  /* 0x00000004141b7c23 */ /* 0x100fe20008010805 */
[----:B------:R-:W-:Y:S01]  /*5ec0*/  FSEL R38, R38, -INF , !P2 ;  /* 0xff80000026267808 */ /* 0x000fe20005000000 */
[----:B------:R4:W5:Y:S01]  /*5ed0*/  LDS R20, [R29+0x2c320] ;  /* 0x02c320001d147984 */ /* 0x0009620000000800 */
        /* <DEDUP_REMOVED lines=8> */
[----:B------:R-:W3:Y:S01]  /*5f60*/  MUFU.EX2 R13, R40 ;  /* 0x00000028000d7308 */ /* 0x000ee20000000800 */
[----:B------:R-:W-:Y:S01]  /*5f70*/  FFMA.FTZ R25, R32, UR4, -R5 ;  /* 0x0000000420197c23 */ /* 0x000fe20008010805 */
[----:B------:R-:W-:Y:S01]  /*5f80*/  VIADD R5, R17, 0x2c500 ;  /* 0x0002c50011057836 */ /* 0x000fe20000000000 */
[----:B------:R-:W-:-:S02]  /*5f90*/  WARPGROUP.DEPBAR.LE gsb0, 0x0 ;  /* 0x00008000000079c5 */ /* 0x000fc40000010000 */
[--C-:B-1----:R-:W-:Y:S01]  /*5fa0*/  FADD.FTZ R44, R44, -R21.reuse ;  /* 0x800000152c2c7221 */ /* 0x102fe20000010000 */
[----:B------:R-:W-:Y:S01]  /*5fb0*/  FADD.FTZ R45, R45, -R21 ;  /* 0x800000152d2d7221 */ /* 0x000fe20000010000 */
[----:B--2---:R-:W-:Y:S01]  /*5fc0*/  SHF.R.U32.HI R23, RZ, 0x4, R5 ;  /* 0x00000004ff177819 */ /* 0x004fe20000011605 */
[----:B------:R-:W-:Y:S01]  /*5fd0*/  MUFU.EX2 R27, R27 ;  /* 0x0000001b001b7308 */ /* 0x000fe20000000800 */
[--C-:B----4-:R-:W-:Y:S01]  /*5fe0*/  FADD.FTZ R29, R48, -R21.reuse ;  /* 0x80000015301d7221 */ /* 0x110fe20000010000 */
        /* <DEDUP_REMOVED lines=9> */
[----:B---3--:R-:W-:Y:S01]  /*6080*/  FMUL.FTZ R45, R10, R45 ;  /* 0x0000002d0a2d7220 */ /* 0x008fe20000410000 */
[----:B------:R-:W-:Y:S01]  /*6090*/  FMUL.FTZ R44, R7, R44 ;  /* 0x0000002c072c7220 */ /* 0x000fe20000410000 */
[----:B------:R-:W-:Y:S01]  /*60a0*/  FMUL.FTZ R220, R13, R220 ;  /* 0x000000dc0ddc7220 */ /* 0x000fe20000410000 */
        /* <DEDUP_REMOVED lines=9> */
[----:B-----5:R-:W-:Y:S01]  /*6140*/  FADD.FTZ R41, R46, -R20 ;  /* 0x800000142e297221 */ /* 0x020fe20000010000 */
[----:B------:R2:W3:Y:S01]  /*6150*/  MUFU.EX2 R23, R37 ;  /* 0x0000002500177308 */ /* 0x0004e20000000800 */
[----:B-1----:R-:W-:Y:S01]  /*6160*/  FADD.FTZ R31, R52, -R21 ;  /* 0x80000015341f7221 */ /* 0x002fe20000010000 */
[----:B------:R-:W-:-:S02]  /*6170*/  VIADD R21, R24, 0x80 ;  /* 0x0000008018157836 */ /* 0x000fc40000000000 */
[--C-:B------:R-:W-:Y:S01]  /*6180*/  FADD.FTZ R42, R47, -R20.reuse ;  /* 0x800000142f2a7221 */ /* 0x100fe20000010000 */
[--C-:B------:R-:W-:Y:S01]  /*6190*/  FADD.FTZ R38, R51, -R20.reuse ;  /* 0x8000001433267221 */ /* 0x100fe20000010000 */
[--C-:B------:R-:W-:Y:S01]  /*61a0*/  FADD.FTZ R54, R54, -R20.reuse ;  /* 0x8000001436367221 */ /* 0x100fe20000010000 */
[--C-:B------:R-:W-:Y:S01]  /*61b0*/  FADD.FTZ R55, R55, -R20.reuse ;  /* 0x8000001437377221 */ /* 0x100fe20000010000 */
[----:B------:R-:W-:Y:S01]  /*61c0*/  R2UR UR4, R21 ;  /* 0x00000000150472ca */ /* 0x000fe200000e0000 */
[C---:B------:R-:W-:Y:S01]  /*61d0*/  VIADD R21, R24.reuse, 0x100 ;  /* 0x0000010018157836 */ /* 0x040fe20000000000 */
[----:B------:R-:W1:Y:S01]  /*61e0*/  MUFU.EX2 R6, R6 ;  /* 0x0000000600067308 */ /* 0x000e620000000800 */
[----:B--2---:R-:W-:Y:S02]  /*61f0*/  VIADD R37, R24, 0x180 ;  /* 0x0000018018257836 */ /* 0x004fe40000000000 */
[--C-:B------:R-:W-:Y:S01]  /*6200*/  FADD.FTZ R218, R218, -R20.reuse ;  /* 0x80000014dada7221 */ /* 0x100fe20000010000 */
[--C-:B------:R-:W-:Y:S01]  /*6210*/  FADD.FTZ R219, R219, -R20.reuse ;  /* 0x80000014dbdb7221 */ /* 0x100fe20000010000 */
[--C-:B------:R-:W-:Y:S01]  /*6220*/  FADD.FTZ R222, R222, -R20.reuse ;  /* 0x80000014dede7221 */ /* 0x100fe20000010000 */
[--C-:B------:R-:W-:Y:S01]  /*6230*/  FADD.FTZ R223, R223, -R20.reuse ;  /* 0x80000014dfdf7221 */ /* 0x100fe20000010000 */
[----:B------:R-:W-:Y:S01]  /*6240*/  R2UR UR6, R37 ;  /* 0x00000000250672ca */ /* 0x000fe200000e0000 */
[----:B------:R-:W-:Y:S01]  /*6250*/  FADD.FTZ R37, R50, -R20 ;  /* 0x8000001432257221 */ /* 0x000fe20000010000 */
[----:B------:R-:W2:Y:S01]  /*6260*/  MUFU.EX2 R9, R9 ;  /* 0x0000000900097308 */ /* 0x000ea20000000800 */
[----:B------:R-:W-:Y:S01]  /*6270*/  R2UR UR5, R21 ;  /* 0x00000000150572ca */ /* 0x000fe200000e0000 */
[----:B---3--:R-:W-:Y:S01]  /*6280*/  FMUL.FTZ R54, R23, R54 ;  /* 0x0000003617367220 */ /* 0x008fe20000410000 */
[----:B------:R-:W-:Y:S01]  /*6290*/  F2FP.F16.F32.PACK_AB R20, R10, R7 ;  /* 0x000000070a14723e */ /* 0x000fe200000000ff */
[----:B------:R-:W-:Y:S01]  /*62a0*/  FMUL.FTZ R10, R40, R41 ;  /* 0x00000029280a7220 */ /* 0x000fe20000410000 */
[C---:B------:R-:W-:Y:S01]  /*62b0*/  F2FP.F16.F32.PACK_AB R21, R27.reuse, R40 ;  /* 0x000000281b15723e */ /* 0x040fe200000000ff */
[----:B------:R-:W-:Y:S01]  /*62c0*/  BAR.SYNC.DEFER_BLOCKING 0x9, 0x100 ;  /* 0x0244000000007b1d */ /* 0x000fe20000010000 */
[----:B------:R-:W-:Y:S01]  /*62d0*/  FMUL.FTZ R37, R22, R37 ;  /* 0x0000002516257220 */ /* 0x000fe20000410000 */
[----:B------:R-:W-:Y:S01]  /*62e0*/  FMUL.FTZ R27, R27, R42 ;  /* 0x0000002a1b1b7220 */ /* 0x000fe20000410000 */
[----:B-1----:R-:W-:-:S03]  /*62f0*/  FMUL.FTZ R29, R6, R29 ;  /* 0x0000001d061d7220 */ /* 0x002fc60000410000 */
[----:B------:R-:W1:Y:S01]  /*6300*/  MUFU.EX2 R8, R8 ;  /* 0x0000000800087308 */ /* 0x000e620000000800 */
[----:B------:R-:W-:Y:S01]  /*6310*/  F2FP.F16.F32.PACK_AB R27, R27, R10 ;  /* 0x0000000a1b1b723e */ /* 0x000fe200000000ff */
[----:B------:R-:W-:Y:S01]  /*6320*/  UMOV UR10, UR4 ;  /* 0x00000004000a7c82 */ /* 0x000fe20008000000 */
[----:B------:R-:W-:Y:S01]  /*6330*/  UMOV UR18, UR6 ;  /* 0x0000000600127c82 */ /* 0x000fe20008000000 */
[----:B------:R-:W-:Y:S01]  /*6340*/  UMOV UR12, UR10 ;  /* 0x0000000a000c7c82 */ /* 0x000fe20008000000 */
[C---:B--2---:R-:W-:Y:S01]  /*6350*/  FMUL.FTZ R32, R9.reuse, R32 ;  /* 0x0000002009207220 */ /* 0x044fe20000410000 */
[----:B------:R-:W-:Y:S01]  /*6360*/  F2FP.F16.F32.PACK_AB R6, R9, R6 ;  /* 0x000000060906723e */ /* 0x000fe200000000ff */
[----:B------:R-:W-:Y:S01]  /*6370*/  UMOV UR47, 0x40 ;  /* 0x00000040002f7882 */ /* 0x000fe20000000000 */
[----:B------:R-:W2:Y:S01]  /*6380*/  MUFU.EX2 R5, R224 ;  /* 0x000000e000057308 */ /* 0x000ea20000000800 */
[----:B------:R-:W-:Y:S01]  /*6390*/  UMOV UR29, 0x40000040 ;  /* 0x40000040001d7882 */ /* 0x000fe20000000000 */
[----:B------:R-:W-:Y:S01]  /*63a0*/  F2FP.F16.F32.PACK_AB R32, R32, R29 ;  /* 0x0000001d2020723e */ /* 0x000fe200000000ff */
[----:B------:R-:W-:Y:S01]  /*63b0*/  UMOV UR31, 0x40 ;  /* 0x00000040001f7882 */ /* 0x000fe20000000000 */
[----:B------:R-:W-:Y:S01]  /*63c0*/  UMOV UR41, UR29 ;  /* 0x0000001d00297c82 */ /* 0x000fe20008000000 */
[----:B------:R-:W-:Y:S01]  /*63d0*/  UMOV UR43, 0x40 ;  /* 0x00000040002b7882 */ /* 0x000fe20000000000 */
[----:B------:R-:W-:Y:S01]  /*63e0*/  UMOV UR37, UR29 ;  /* 0x0000001d00257c82 */ /* 0x000fe20008000000 */
[----:B------:R-:W-:Y:S01]  /*63f0*/  UMOV UR39, 0x40 ;  /* 0x0000004000277882 */ /* 0x000fe20000000000 */
[----:B------:R-:W3:Y:S01]  /*6400*/  MUFU.EX2 R11, R11 ;  /* 0x0000000b000b7308 */ /* 0x000ee20000000800 */
[----:B-1----:R-:W-:Y:S01]  /*6410*/  FMUL.FTZ R31, R8, R31 ;  /* 0x0000001f081f7220 */ /* 0x002fe20000410000 */
[----:B------:R-:W-:Y:S01]  /*6420*/  STSM.16.M88.2 [R0+0x2c500], R20 ;  /* 0x02c5001400007844 */ /* 0x000fe20000000100 */
[----:B------:R-:W-:Y:S01]  /*6430*/  UMOV UR33, UR29 ;  /* 0x0000001d00217c82 */ /* 0x000fe20008000000 */
[----:B------:R-:W-:Y:S01]  /*6440*/  UMOV UR35, 0x40 ;  /* 0x0000004000237882 */ /* 0x000fe20000000000 */
[----:B------:R-:W-:Y:S01]  /*6450*/  UMOV UR25, UR29 ;  /* 0x0000001d00197c82 */ /* 0x000fe20008000000 */
[----:B------:R-:W-:Y:S01]  /*6460*/  UMOV UR27, 0x40 ;  /* 0x00000040001b7882 */ /* 0x000fe20000000000 */
[----:B------:R-:W-:Y:S01]  /*6470*/  UMOV UR23, 0x40 ;  /* 0x0000004000177882 */ /* 0x000fe20000000000 */
[----:B------:R-:W1:Y:S01]  /*6480*/  MUFU.EX2 R12, R12 ;  /* 0x0000000c000c7308 */ /* 0x000e620000000800 */
[----:B--2---:R-:W-:Y:S01]  /*6490*/  F2FP.F16.F32.PACK_AB R7, R5, R22 ;  /* 0x000000160507723e */ /* 0x004fe200000000ff */
[----:B------:R-:W-:-:S02]  /*64a0*/  IMAD R22, R4, 0x2000, R17 ;  /* 0x0000200004167824 */ /* 0x000fc400078e0211 */
[----:B------:R-:W-:Y:S01]  /*64b0*/  FMUL.FTZ R38, R5, R38 ;  /* 0x0000002605267220 */ /* 0x000fe20000410000 */
[----:B------:R-:W-:Y:S01]  /*64c0*/  UMOV UR15, 0x40 ;  /* 0x00000040000f7882 */ /* 0x000fe20000000000 */
[----:B------:R2:W-:Y:S01]  /*64d0*/  STSM.16.M88.2 [R0+0x2cd00], R6 ;  /* 0x02cd000600007844 */ /* 0x0005e20000000100 */
[----:B------:R-:W-:Y:S01]  /*64e0*/  VIADD R5, R22, 0x24100 ;  /* 0x0002410016057836 */ /* 0x000fe20000000000 */
[----:B------:R-:W4:Y:S01]  /*64f0*/  MUFU.EX2 R30, R30 ;  /* 0x0000001e001e7308 */ /* 0x000f220000000800 */
[C---:B---3--:R-:W-:Y:S01]  /*6500*/  F2FP.F16.F32.PACK_AB R8, R11.reuse, R8 ;  /* 0x000000080b08723e */ /* 0x048fe200000000ff */
[----:B------:R-:W-:Y:S02]  /*6510*/  FMUL.FTZ R34, R11, R34 ;  /* 0x000000220b227220 */ /* 0x000fe40000410000 */
[----:B------:R-:W-:-:S03]  /*6520*/  SHF.R.U32.HI R5, RZ, 0x4, R5 ;  /* 0x00000004ff057819 */ /* 0x000fc60000011605 */
[----:B------:R-:W-:Y:S01]  /*6530*/  F2FP.F16.F32.PACK_AB R34, R34, R31 ;  /* 0x0000001f2222723e */ /* 0x000fe200000000ff */
[----:B------:R-:W3:Y:S01]  /*6540*/  MUFU.EX2 R35, R35 ;  /* 0x0000002300237308 */ /* 0x000ee20000000800 */
[----:B-1----:R-:W-:Y:S01]  /*6550*/  FMUL.FTZ R33, R12, R33 ;  /* 0x000000210c217220 */ /* 0x002fe20000410000 */
[----:B------:R-:W-:Y:S01]  /*6560*/  F2FP.F16.F32.PACK_AB R12, R15, R12 ;  /* 0x0000000c0f0c723e */ /* 0x000fe200000000ff */
[----:B--2---:R-:W-:-:S03]  /*6570*/  VIADD R6, R24, 0x10 ;  /* 0x0000001018067836 */ /* 0x004fc60000000000 */
[----:B------:R-:W-:Y:S02]  /*6580*/  F2FP.F16.F32.PACK_AB R20, R36, R33 ;  /* 0x000000212414723e */ /* 0x000fe400000000ff */
[----:B------:R-:W1:Y:S01]  /*6590*/  MUFU.EX2 R28, R28 ;  /* 0x0000001c001c7308 */ /* 0x000e620000000800 */
[C---:B----4-:R-:W-:Y:S01]  /*65a0*/  F2FP.F16.F32.PACK_AB R9, R30.reuse, R23 ;  /* 0x000000171e09723e */ /* 0x050fe200000000ff */
[----:B------:R-:W-:Y:S01]  /*65b0*/  FMUL.FTZ R55, R30, R55 ;  /* 0x000000371e377220 */ /* 0x000fe20000410000 */
[----:B------:R-:W-:Y:S01]  /*65c0*/  LOP3.LUT R23, R5, 0x3fff, RZ, 0xc0, !PT ;  /* 0x00003fff05177812 */ /* 0x000fe200078ec0ff */
[----:B------:R-:W-:Y:S01]  /*65d0*/  VIADD R5, R24, 0x200 ;  /* 0x0000020018057836 */ /* 0x000fe20000000000 */
[----:B------:R-:W-:Y:S01]  /*65e0*/  F2FP.F16.F32.PACK_AB R33, R38, R37 ;  /* 0x000000252621723e */ /* 0x000fe200000000ff */
[----:B------:R2:W-:Y:S01]  /*65f0*/  STSM.16.M88.2 [R0+0x2d500], R8 ;  /* 0x02d5000800007844 */ /* 0x0005e20000000100 */
[----:B------:R-:W-:Y:S01]  /*6600*/  R2UR UR56, R23 ;  /* 0x00000000173872ca */ /* 0x000fe200000e0000 */
[----:B------:R4:W5:Y:S01]  /*6610*/  MUFU.EX2 R39, R26 ;  /* 0x0000001a00277308 */ /* 0x0009620000000800 */
[----:B---3--:R-:W-:Y:S01]  /*6620*/  FMUL.FTZ R21, R35, R218 ;  /* 0x000000da23157220 */ /* 0x008fe20000410000 */
[----:B------:R-:W-:Y:S01]  /*6630*/  R2UR UR7, R5 ;  /* 0x00000000050772ca */ /* 0x000fe200000e0000 */
[----:B------:R-:W-:Y:S01]  /*6640*/  VIADD R5, R23, 0x80 ;  /* 0x0000008017057836 */ /* 0x000fe20000000000 */
[----:B------:R-:W-:Y:S01]  /*6650*/  R2UR UR50, R6 ;  /* 0x00000000063272ca */ /* 0x000fe200000e0000 */
[----:B------:R-:W-:-:S03]  /*6660*/  VIADD R6, R24, 0x110 ;  /* 0x0000011018067836 */ /* 0x000fc60000000000 */
[----:B------:R-:W3:Y:S01]  /*6670*/  MUFU.EX2 R40, R25 ;  /* 0x0000001900287308 */ /* 0x000ee20000000800 */
[C---:B-1----:R-:W-:Y:S01]  /*6680*/  F2FP.F16.F32.PACK_AB R13, R28.reuse, R35 ;  /* 0x000000231c0d723e */ /* 0x042fe200000000ff */
[----:B------:R-:W-:Y:S01]  /*6690*/  FMUL.FTZ R30, R28, R219 ;  /* 0x000000db1c1e7220 */ /* 0x000fe20000410000 */
[----:B----4-:R-:W-:Y:S01]  /*66a0*/  F2FP.F16.F32.PACK_AB R26, R45, R44 ;  /* 0x0000002c2d1a723e */ /* 0x010fe200000000ff */
[----:B------:R-:W-:Y:S01]  /*66b0*/  UMOV UR8, UR56 ;  /* 0x0000003800087c82 */ /* 0x000fe20008000000 */
[----:B------:R-:W-:Y:S01]  /*66c0*/  F2FP.F16.F32.PACK_AB R35, R55, R54 ;  /* 0x000000363723723e */ /* 0x000fe200000000ff */
[----:B------:R-:W-:Y:S01]  /*66d0*/  STSM.16.M88.2 [R0+0x2dd00], R12 ;  /* 0x02dd000c00007844 */ /* 0x000fe20000000100 */
[----:B------:R-:W-:Y:S01]  /*66e0*/  F2FP.F16.F32.PACK_AB R21, R30, R21 ;  /* 0x000000151e15723e */ /* 0x000fe200000000ff */
[----:B------:R-:W-:Y:S01]  /*66f0*/  UMOV UR16, UR56 ;  /* 0x0000003800107c82 */ /* 0x000fe20008000000 */
[----:B-----5:R-:W-:Y:S01]  /*6700*/  FMUL.FTZ R222, R39, R222 ;  /* 0x000000de27de7220 */ /* 0x020fe20000410000 */
[----:B------:R-:W-:Y:S01]  /*6710*/  R2UR UR48, R5 ;  /* 0x00000000053072ca */ /* 0x000fe200000e0000 */
[----:B------:R-:W-:Y:S01]  /*6720*/  VIADD R5, R24, 0x90 ;  /* 0x0000009018057836 */ /* 0x000fe20000000000 */
[----:B--2---:R-:W-:-:S02]  /*6730*/  MOV R8, UR58 ;  /* 0x0000003a00087c02 */ /* 0x004fc40008000f00 */
[----:B------:R-:W-:Y:S02]  /*6740*/  MOV R9, UR59 ;  /* 0x0000003b00097c02 */ /* 0x000fe40008000f00 */
[----:B------:R-:W-:Y:S01]  /*6750*/  R2UR UR4, R5 ;  /* 0x00000000050472ca */ /* 0x000fe200000e0000 */
[C---:B---3--:R-:W-:Y:S01]  /*6760*/  FMUL.FTZ R223, R40.reuse, R223 ;  /* 0x000000df28df7220 */ /* 0x048fe20000410000 */
        /* <DEDUP_REMOVED lines=8> */
[----:B--2---:R-:W2:Y:S01]  /*67f0*/  FENCE.VIEW.ASYNC.S ;  /* 0x00000000000073c6 */ /* 0x004ea20000000000 */
[----:B------:R-:W-:Y:S01]  /*6800*/  UMOV UR44, UR48 ;  /* 0x00000030002c7c82 */ /* 0x000fe20008000000 */
[----:B------:R-:W-:Y:S01]  /*6810*/  R2UR UR46, R5 ;  /* 0x00000000052e72ca */ /* 0x000fe200000e0000 */
[----:B------:R-:W-:-:S02]  /*6820*/  VIADD R5, R23, 0x100 ;  /* 0x0000010017057836 */ /* 0x000fc40000000000 */
[----:B-1----:R-:W-:-:S03]  /*6830*/  VIADD R14, R23, 0x180 ;  /* 0x00000180170e7836 */ /* 0x002fc60000000000 */
        /* <DEDUP_REMOVED lines=8> */
[----:B--2---:R-:W-:Y:S03]  /*68c0*/  BAR.SYNC.DEFER_BLOCKING 0x9, 0x100 ;  /* 0x0244000000007b1d */ /* 0x004fe60000010000 */
        /* <DEDUP_REMOVED lines=90> */
[----:B--2---:R-:W-:Y:S01]  /*6e70*/  MOV R220, UR58 ;  /* 0x0000003a00dc7c02 */ /* 0x004fe20008000f00 */
        /* <DEDUP_REMOVED lines=330> */
.L_x_1703:
        /* <DEDUP_REMOVED lines=113> */
.L_x_1704:
        /* <DEDUP_REMOVED lines=94> */
.L_x_1684:
        /* <DEDUP_REMOVED lines=103> */
.L_x_1708:
[----:B------:R-:W-:Y:S01]  /*9680*/  @P0 ELECT P1, URZ, PT ;  /* 0x00000000003f082f */ /* 0x000fe20003820000 */
[----:B------:R1:W-:-:S12]  /*9690*/  UBLKRED.G.S.ADD.F32.RN [UR6], [UR4], UR5, desc[UR8] ;  /* 0x00000806040073bb */ /* 0x0003d800080a1405 */
[----:B------:R-:W-:Y:S02]  /*96a0*/  @P1 PLOP3.LUT P0, PT, P1, PT, PT, 0x8, 0x0 ;  /* 0x000000000000181c */ /* 0x000fe40000f0e170 */
[----:B------:R-:W-:-:S11]  /*96b0*/  PLOP3.LUT P1, PT, PT, PT, PT, 0x8, 0x0 ;  /* 0x000000000000781c */ /* 0x000fd60003f2e170 */
[----:B-1----:R-:W-:Y:S05]  /*96c0*/  @P0 BRA.U.ANY `(.L_x_1708) ;  /* 0xfffffffd00ec0947 */ /* 0x002fea000393ffff */
[----:B------:R0:W-:Y:S01]  /*96d0*/  UTMACMDFLUSH ;  /* 0x00000000000079b7 */ /* 0x0001e20000000000 */
[----:B------:R-:W-:-:S04]  /*96e0*/  DEPBAR.LE SB0, 0x0 ;  /* 0x000080000000791a */ /* 0x000fc80000000000 */
.L_x_1707:
[----:B------:R-:W-:Y:S05]  /*96f0*/  BSYNC B1 ;  /* 0x0000000000017941 */ /* 0x000fea0003800000 */
.L_x_1706:
        /* <DEDUP_REMOVED lines=32> */
.L_x_1709:
        /* <DEDUP_REMOVED lines=8> */
.L_x_1674:
        /* <DEDUP_REMOVED lines=21> */
.L_x_1710:
        /* <DEDUP_REMOVED lines=15> */
.L_x_1712:
[----:B------:R-:W-:-:S05]  /*9bc0*/  ULDC UR5, c[0x0][0x8c4] ;  /* 0x0002310000057ab9 */ /* 0x000fca0000000800 */
.L_x_1711:
        /* <DEDUP_REMOVED lines=62> */
.L_x_1714:
        /* <DEDUP_REMOVED lines=14> */
.L_x_1715:
        /* <DEDUP_REMOVED lines=9> */
.L_x_1716:
        /* <DEDUP_REMOVED lines=22> */
.L_x_1717:
        /* <DEDUP_REMOVED lines=32> */
.L_x_1733:
        /* <DEDUP_REMOVED lines=8> */
.L_x_1719:
        /* <DEDUP_REMOVED lines=153> */
.L_x_1725:
[----:B------:R-:W-:-:S04]  /*ae90*/  SHF.L.U32 R5, R13, 0x1f, RZ ;  /* 0x0000001f0d057819 */ /* 0x000fc800000006ff */
[----:B------:R-:W1:Y:S02]  /*aea0*/  SYNCS.PHASECHK.TRANS64.TRYWAIT P1, [R6+URZ+0x31838], R5 ;  /* 0x03183805060075a7 */ /* 0x000e64000802017f */
[----:B-1----:R-:W-:Y:S05]  /*aeb0*/  @!P1 BRA `(.L_x_1721) ;  /* 0x0000000c00d89947 */ /* 0x002fea0003800000 */
.L_x_1734:
[----:B------:R-:W-:Y:S05]  /*aec0*/  @P0 BRA `(.L_x_1722) ;  /* 0x0000000000140947 */ /* 0x000fea0003800000 */
[----:B------:R-:W-:Y:S01]  /*aed0*/  ISETP.NE.AND P1, PT, R16, RZ, PT ;  /* 0x000000ff1000720c */ /* 0x000fe20003f25270 */
[----:B-1----:R-:W-:-:S04]  /*aee0*/  IMAD.MOV.U32 R5, RZ, RZ, 0x8100 ;  /* 0x00008100ff057424 */ /* 0x002fc800078e00ff */
[----:B------:R2:W-:Y:S08]  /*aef0*/  SYNCS.ARRIVE.TRANS64 RZ, [R6+URZ+0x31830], R5 ;  /* 0x0318300506ff79a7 */ /* 0x0005f0000800003f */
[----:B------:R-:W-:Y:S05]  /*af00*/  @!P1 BRA `(.L_x_1722) ;  /* 0x0000000000049947 */ /* 0x000fea0003800000 */
[----:B------:R-:W-:Y:S01]  /*af10*/  BPT.TRAP 0x1 ;  /* 0x000000040000795c */ /* 0x000fe20000300000 */
.L_x_1722:
        /* <DEDUP_REMOVED lines=47> */
.L_x_1736:
[----:B------:R-:W-:Y:S01]  /*b210*/  LOP3.LUT R13, R13, 0x1, RZ, 0x3c, !PT ;  /* 0x000000010d0d7812 */ /* 0x000fe200078e3cff */
[----:B------:R-:W-:Y:S06]  /*b220*/  @P2 BRA `(.L_x_1724) ;  /* 0x0000000000142947 */ /* 0x000fec0003800000 */
[----:B------:R-:W-:Y:S01]  /*b230*/  ISETP.NE.AND P1, PT, R16, RZ, PT ;  /* 0x000000ff1000720c */ /* 0x000fe20003f25270 */
[----:B-1----:R-:W-:-:S04]  /*b240*/  IMAD.MOV.U32 R2, RZ, RZ, 0x8100 ;  /* 0x00008100ff027424 */ /* 0x002fc800078e00ff */
[----:B------:R2:W-:Y:S08]  /*b250*/  SYNCS.ARRIVE.TRANS64 RZ, [R20+URZ+0x31810], R2 ;  /* 0x0318100214ff79a7 */ /* 0x0005f0000800003f */
[----:B------:R-:W-:Y:S05]  /*b260*/  @!P1 BRA `(.L_x_1724) ;  /* 0x0000000000049947 */ /* 0x000fea0003800000 */
[----:B------:R-:W-:Y:S01]  /*b270*/  BPT.TRAP 0x1 ;  /* 0x000000040000795c */ /* 0x000fe20000300000 */
.L_x_1724:
        /* <DEDUP_REMOVED lines=53> */
.L_x_1720:
        /* <DEDUP_REMOVED lines=17> */
.L_x_1737:
[----:B------:R-:W-:Y:S01]  /*b6e0*/  IMAD.IADD R8, R9, 0x1, R3 ;  /* 0x0000000109087824 */ /* 0x000fe200078e0203 */
[----:B------:R-:W-:Y:S06]  /*b6f0*/  @P0 BRA `(.L_x_1727) ;  /* 0x0000000000140947 */ /* 0x000fec0003800000 */
[----:B------:R-:W-:Y:S01]  /*b700*/  LOP3.LUT P0, RZ, R18, 0x1f, RZ, 0xc0, !PT ;  /* 0x0000001f12ff7812 */ /* 0x000fe2000780c0ff */
[----:B------:R-:W-:-:S04]  /*b710*/  IMAD.MOV.U32 R9, RZ, RZ, 0x8100 ;  /* 0x00008100ff097424 */ /* 0x000fc800078e00ff */
[----:B------:R2:W-:Y:S08]  /*b720*/  SYNCS.ARRIVE.TRANS64 RZ, [R6+URZ+0x31830], R9 ;  /* 0x0318300906ff79a7 */ /* 0x0005f0000800003f */
[----:B------:R-:W-:Y:S05]  /*b730*/  @!P0 BRA `(.L_x_1727) ;  /* 0x0000000000048947 */ /* 0x000fea0003800000 */
[----:B------:R-:W-:Y:S01]  /*b740*/  BPT.TRAP 0x1 ;  /* 0x000000040000795c */ /* 0x000fe20000300000 */
.L_x_1727:
        /* <DEDUP_REMOVED lines=53> */
.L_x_1713:
[----:B------:R-:W-:Y:S05]  /*baa0*/  WARPSYNC.ALL ;  /* 0x0000000000007948 */ /* 0x000fea0003800000 */
[----:B------:R-:W-:-:S13]  /*bab0*/  ELECT P0, URZ, PT ;  /* 0x00000000003f782f */ /* 0x000fda0003800000 */
[----:B------:R-:W-:Y:S05]  /*bac0*/  @!P0 BRA `(.L_x_1679) ;  /* 0x00000000007c8947 */ /* 0x000fea0003800000 */
[----:B------:R-:W4:Y:S02]  /*bad0*/  LDL R0, [R1+0x4] ;  /* 0x0000040001007983 */ /* 0x000f240000100800 */
[----:B----4-:R-:W-:-:S13]  /*bae0*/  R2UR UR4, R0 ;  /* 0x00000000000472ca */ /* 0x010fda00000e0000 */
[----:B------:R-:W-:-:S06]  /*baf0*/  ULOP3.LUT UR4, UR4, 0x2, URZ, 0xfc, !UPT ;  /* 0x0000000204047892 */ /* 0x000fcc000f8efc3f */
[----:B------:R-:W-:-:S05]  /*bb00*/  IMAD.U32 R0, RZ, RZ, UR4 ;  /* 0x00000004ff007e24 */ /* 0x000fca000f8e00ff */
[----:B------:R-:W-:-:S13]  /*bb10*/  ISETP.NE.AND P1, PT, R0, 0x3, PT ;  /* 0x000000030000780c */ /* 0x000fda0003f25270 */
[----:B------:R-:W-:Y:S05]  /*bb20*/  @!P1 BRA `(.L_x_1728) ;  /* 0x0000000000049947 */ /* 0x000fea0003800000 */
[----:B---3--:R-:W-:Y:S01]  /*bb30*/  BPT.TRAP 0x1 ;  /* 0x000000040000795c */ /* 0x008fe20000300000 */
.L_x_1728:
        /* <DEDUP_REMOVED lines=8> */
.L_x_1738:
        /* <DEDUP_REMOVED lines=9> */
.L_x_1739:
[----:B------:R-:W-:Y:S05]  /*bc50*/  @!P1 BRA `(.L_x_1731) ;  /* 0x0000000000049947 */ /* 0x000fea0003800000 */
[----:B---3--:R-:W-:Y:S01]  /*bc60*/  BPT.TRAP 0x1 ;  /* 0x000000040000795c */ /* 0x008fe20000300000 */
.L_x_1731:
[----:B------:R-:W-:-:S07]  /*bc70*/  SHF.L.U32 R13, R13, 0x1f, RZ ;  /* 0x0000001f0d0d7819 */ /* 0x000fce00000006ff */
.L_x_1732:
[----:B------:R1:W1:Y:S02]  /*bc80*/  SYNCS.PHASECHK.TRANS64.TRYWAIT P0, [R2+URZ+0x31838], R13 ;  /* 0x0318380d020075a7 */ /* 0x000264000800017f */
[----:B-1----:R-:W-:Y:S05]  /*bc90*/  @!P0 NANOSLEEP.SYNCS 0x989680 ;  /* 0x009896800000895d */ /* 0x002fea0003900000 */
[----:B------:R-:W1:Y:S02]  /*bca0*/  @!P0 SYNCS.PHASECHK.TRANS64 P0, [R2+URZ+0x31838], R13 ;  /* 0x0318380d020085a7 */ /* 0x000e64000800007f */
[----:B-1----:R-:W-:Y:S05]  /*bcb0*/  @!P0 BRA `(.L_x_1732) ;  /* 0xfffffffc00f08947 */ /* 0x002fea000383ffff */
.L_x_1679:
[----:B---3--:R-:W-:Y:S05]  /*bcc0*/  BSYNC B0 ;  /* 0x0000000000007941 */ /* 0x008fea0003800000 */
.L_x_1673:
[----:B------:R-:W-:Y:S05]  /*bcd0*/  EXIT ;  /* 0x000000000000794d */ /* 0x000fea0003800000 */
.L_x_1686:
[----:B-1----:R1:W2:Y:S02]  /*bce0*/  SYNCS.PHASECHK.TRANS64.TRYWAIT P0, [R17+URZ+0x31800], R12 ;  /* 0x0318000c110075a7 */ /* 0x0022a4000800017f */
[----:B--2---:R-:W-:Y:S05]  /*bcf0*/  @!P0 NANOSLEEP.SYNCS 0x989680 ;  /* 0x009896800000895d */ /* 0x004fea0003900000 */
[----:B------:R-:W2:Y:S02]  /*bd00*/  @!P0 SYNCS.PHASECHK.TRANS64 P0, [R17+URZ+0x31800], R12 ;  /* 0x0318000c110085a7 */ /* 0x000ea4000800007f */
[----:B--2---:R-:W-:Y:S05]  /*bd10*/  @!P0 BRA `(.L_x_1686) ;  /* 0xfffffffc00f08947 */ /* 0x004fea000383ffff */
[----:B------:R-:W-:Y:S05]  /*bd20*/  BRA `(.L_x_1685) ;  /* 0xffffff54004c7947 */ /* 0x000fea000383ffff */
.L_x_1690:
[----:B--2---:R2:W3:Y:S02]  /*bd30*/  SYNCS.PHASECHK.TRANS64.TRYWAIT P0, [R16+URZ+0x31810], R9 ;  /* 0x03181009100075a7 */ /* 0x0044e4000800017f */
[----:B---3--:R-:W-:Y:S05]  /*bd40*/  @!P0 NANOSLEEP.SYNCS 0x989680 ;  /* 0x009896800000895d */ /* 0x008fea0003900000 */
[----:B------:R-:W3:Y:S02]  /*bd50*/  @!P0 SYNCS.PHASECHK.TRANS64 P0, [R16+URZ+0x31810], R9 ;  /* 0x03181009100085a7 */ /* 0x000ee4000800007f */
[----:B---3--:R-:W-:Y:S05]  /*bd60*/  @!P0 BRA `(.L_x_1690) ;  /* 0xfffffffc00f08947 */ /* 0x008fea000383ffff */
[----:B------:R-:W-:Y:S05]  /*bd70*/  BRA `(.L_x_1689) ;  /* 0xffffff5c00e07947 */ /* 0x000fea000383ffff */
.L_x_1694:
[----:B----4-:R4:W1:Y:S02]  /*bd80*/  SYNCS.PHASECHK.TRANS64.TRYWAIT P0, [R17+URZ+0x31830], R8 ;  /* 0x03183008110075a7 */ /* 0x010864000800017f */
[----:B-1----:R-:W-:Y:S05]  /*bd90*/  @!P0 NANOSLEEP.SYNCS 0x989680 ;  /* 0x009896800000895d */ /* 0x002fea0003900000 */
[----:B------:R-:W1:Y:S02]  /*bda0*/  @!P0 SYNCS.PHASECHK.TRANS64 P0, [R17+URZ+0x31830], R8 ;  /* 0x03183008110085a7 */ /* 0x000e64000800007f */
[----:B-1----:R-:W-:Y:S05]  /*bdb0*/  @!P0 BRA `(.L_x_1694) ;  /* 0xfffffffc00f08947 */ /* 0x002fea000383ffff */
[----:B------:R-:W-:Y:S05]  /*bdc0*/  BRA `(.L_x_1693) ;  /* 0xffffff7800ec7947 */ /* 0x000fea000383ffff */
.L_x_1718:
[----:B-1----:R1:W2:Y:S02]  /*bdd0*/  SYNCS.PHASECHK.TRANS64.TRYWAIT P1, [R6+URZ+0x31820], R3 ;  /* 0x03182003060075a7 */ /* 0x0022a4000802017f */
[----:B--2---:R-:W-:Y:S05]  /*bde0*/  @!P1 NANOSLEEP.SYNCS 0x989680 ;  /* 0x009896800000995d */ /* 0x004fea0003900000 */
[----:B------:R-:W2:Y:S02]  /*bdf0*/  @!P1 SYNCS.PHASECHK.TRANS64 P1, [R6+URZ+0x31820], R3 ;  /* 0x03182003060095a7 */ /* 0x000ea4000802007f */
[----:B--2---:R-:W-:Y:S05]  /*be00*/  @!P1 BRA `(.L_x_1718) ;  /* 0xfffffffc00f09947 */ /* 0x004fea000383ffff */
[----:B------:R-:W-:Y:S05]  /*be10*/  BRA `(.L_x_1733) ;  /* 0xffffffe400987947 */ /* 0x000fea000383ffff */
.L_x_1721:
[----:B-1----:R1:W2:Y:S02]  /*be20*/  SYNCS.PHASECHK.TRANS64.TRYWAIT P1, [R6+URZ+0x31838], R5 ;  /* 0x03183805060075a7 */ /* 0x0022a4000802017f */
[----:B--2---:R-:W-:Y:S05]  /*be30*/  @!P1 NANOSLEEP.SYNCS 0x989680 ;  /* 0x009896800000995d */ /* 0x004fea0003900000 */
[----:B------:R-:W2:Y:S02]  /*be40*/  @!P1 SYNCS.PHASECHK.TRANS64 P1, [R6+URZ+0x31838], R5 ;  /* 0x03183805060095a7 */ /* 0x000ea4000802007f */
[----:B--2---:R-:W-:Y:S05]  /*be50*/  @!P1 BRA `(.L_x_1721) ;  /* 0xfffffffc00f09947 */ /* 0x004fea000383ffff */
[----:B------:R-:W-:Y:S05]  /*be60*/  BRA `(.L_x_1734) ;  /* 0xfffffff000147947 */ /* 0x000fea000383ffff */
.L_x_1723:
[----:B------:R-:W-:-:S07]  /*be70*/  SHF.L.U32 R2, R4, 0x1f, RZ ;  /* 0x0000001f04027819 */ /* 0x000fce00000006ff */
.L_x_1735:
[----:B-1----:R1:W2:Y:S02]  /*be80*/  SYNCS.PHASECHK.TRANS64.TRYWAIT P1, [R20+URZ+0x31820], R2 ;  /* 0x03182002140075a7 */ /* 0x0022a4000802017f */
[----:B--2---:R-:W-:Y:S05]  /*be90*/  @!P1 NANOSLEEP.SYNCS 0x989680 ;  /* 0x009896800000995d */ /* 0x004fea0003900000 */
[----:B------:R-:W2:Y:S02]  /*bea0*/  @!P1 SYNCS.PHASECHK.TRANS64 P1, [R20+URZ+0x31820], R2 ;  /* 0x03182002140095a7 */ /* 0x000ea4000802007f */
[----:B--2---:R-:W-:Y:S05]  /*beb0*/  @!P1 BRA `(.L_x_1735) ;  /* 0xfffffffc00f09947 */ /* 0x004fea000383ffff */
[----:B------:R-:W-:Y:S05]  /*bec0*/  BRA `(.L_x_1736) ;  /* 0xfffffff000d07947 */ /* 0x000fea000383ffff */
.L_x_1726:
[----:B-1----:R1:W2:Y:S02]  /*bed0*/  SYNCS.PHASECHK.TRANS64.TRYWAIT P1, [R6+URZ+0x31838], R16 ;  /* 0x03183810060075a7 */ /* 0x0022a4000802017f */
[----:B--2---:R-:W-:Y:S05]  /*bee0*/  @!P1 NANOSLEEP.SYNCS 0x989680 ;  /* 0x009896800000995d */ /* 0x004fea0003900000 */
[----:B------:R-:W2:Y:S02]  /*bef0*/  @!P1 SYNCS.PHASECHK.TRANS64 P1, [R6+URZ+0x31838], R16 ;  /* 0x03183810060095a7 */ /* 0x000ea4000802007f */
[----:B--2---:R-:W-:Y:S05]  /*bf00*/  @!P1 BRA `(.L_x_1726) ;  /* 0xfffffffc00f09947 */ /* 0x004fea000383ffff */
[----:B------:R-:W-:Y:S05]  /*bf10*/  BRA `(.L_x_1737) ;  /* 0xfffffff400f07947 */ /* 0x000fea000383ffff */
.L_x_1729:
[----:B----4-:R4:W1:Y:S02]  /*bf20*/  SYNCS.PHASECHK.TRANS64.TRYWAIT P0, [R5+URZ], R0 ;  /* 0x00000000050075a7 */ /* 0x010864000800017f */
[----:B-1----:R-:W-:Y:S05]  /*bf30*/  @!P0 NANOSLEEP.SYNCS 0x989680 ;  /* 0x009896800000895d */ /* 0x002fea0003900000 */
[----:B------:R-:W1:Y:S02]  /*bf40*/  @!P0 SYNCS.PHASECHK.TRANS64 P0, [R5+URZ], R0 ;  /* 0x00000000050085a7 */ /* 0x000e64000800007f */
[----:B-1----:R-:W-:Y:S05]  /*bf50*/  @!P0 BRA `(.L_x_1729) ;  /* 0xfffffffc00f08947 */ /* 0x002fea000383ffff */
[----:B------:R-:W-:Y:S05]  /*bf60*/  BRA `(.L_x_1738) ;  /* 0xfffffffc00147947 */ /* 0x000fea000383ffff */
.L_x_1730:
[----:B----4-:R4:W1:Y:S02]  /*bf70*/  SYNCS.PHASECHK.TRANS64.TRYWAIT P0, [R3+URZ], R0 ;  /* 0x00000000030075a7 */ /* 0x010864000800017f */
[----:B-1----:R-:W-:Y:S05]  /*bf80*/  @!P0 NANOSLEEP.SYNCS 0x989680 ;  /* 0x009896800000895d */ /* 0x002fea0003900000 */
[----:B------:R-:W1:Y:S02]  /*bf90*/  @!P0 SYNCS.PHASECHK.TRANS64 P0, [R3+URZ], R0 ;  /* 0x00000000030085a7 */ /* 0x000e64000800007f */
[----:B-1----:R-:W-:Y:S05]  /*bfa0*/  @!P0 BRA `(.L_x_1730) ;  /* 0xfffffffc00f08947 */ /* 0x002fea000383ffff */
[----:B------:R-:W-:Y:S05]  /*bfb0*/  BRA `(.L_x_1739) ;  /* 0xfffffffc00247947 */ /* 0x000fea000383ffff */
.L_x_1740:
        /* <DEDUP_REMOVED lines=12> */
.L_x_2216:


//--------------------- .text._ZN7cutlass13device_kernelIN5flash11enable_sm90INS1_16FlashAttnBwdSm90INS1_25CollectiveMainloopBwdSm90ILi2ELi1ELi1EN4cute5tupleIJNS5_1CILi1EEES8_S8_EEENS6_IJNS7_ILi64EEENS7_ILi80EEENS7_ILi256EEEEEENS_6half_tEfNS_4arch4Sm90ELb1ELb0ELb0ELb0ELb0ELb0ELb1ELb1ELi2ELi1ELi1ELi1ELb0EEENS1_21CollectiveEpilogueBwdISD_SE_SG_Li256ELb0ELb1ELi2EEENS1_25SingleTileBwdLPTSchedulerILb0ELi80ELb0EEEEEEEEEvNT_6ParamsE --------------------------
	.section	.text._ZN7cutlass13device_kernelIN5flash11enable_sm90INS1_16FlashAttnBwdSm90INS1_25CollectiveMainloopBwdSm90ILi2ELi1ELi1EN4cute5tupleIJNS5_1CILi1EEES8_S8_EEENS6_IJNS7_ILi64EEENS7_ILi80EEENS7_ILi256EEEEEENS_6half_tEfNS_4arch4Sm90ELb1ELb0ELb0ELb0ELb0ELb0ELb1ELb1ELi2ELi1ELi1ELi1ELb0EEENS1_21CollectiveEpilogueBwdISD_SE_SG_Li256ELb0ELb1ELi2EEENS1_25SingleTileBwdLPTSchedulerILb0ELi80ELb0EEEEEEEEEvNT_6ParamsE,"ax",@progbits
	.align	128
.text._ZN7cutlass13device_kernelIN5flash11enable_sm90INS1_16FlashAttnBwdSm90INS1_25CollectiveMainloopBwdSm90ILi2ELi1ELi1EN4cute5tupleIJNS5_1CILi1EEES8_S8_EEENS6_IJNS7_ILi64EEENS7_ILi80EEENS7_ILi256EEEEEENS_6half_tEfNS_4arch4Sm90ELb1ELb0ELb0ELb0ELb0ELb0ELb1ELb1ELi2ELi1ELi1ELi1ELb0EEENS1_21CollectiveEpilogueBwdISD_SE_SG_Li256ELb0ELb1ELi2EEENS1_25SingleTileBwdLPTSchedulerILb0ELi80ELb0EEEEEEEEEvNT_6ParamsE:
        .type           _ZN7cutlass13device_kernelIN5flash11enable_sm90INS1_16FlashAttnBwdSm90INS1_25CollectiveMainloopBwdSm90ILi2ELi1ELi1EN4cute5tupleIJNS5_1CILi1EEES8_S8_EEENS6_IJNS7_ILi64EEENS7_ILi80EEENS7_ILi256EEEEEENS_6half_tEfNS_4arch4Sm90ELb1ELb0ELb0ELb0ELb0ELb0ELb1ELb1ELi2ELi1ELi1ELi1ELb0EEENS1_21CollectiveEpilogueBwdISD_SE_SG_Li256ELb0ELb1ELi2EEENS1_25SingleTileBwdLPTSchedulerILb0ELi80ELb0EEEEEEEEEvNT_6ParamsE,@function
        .size           _ZN7cutlass13device_kernelIN5flash11enable_sm90INS1_16FlashAttnBwdSm90INS1_25CollectiveMainloopBwdSm90ILi2ELi1ELi1EN4cute5tupleIJNS5_1CILi1EEES8_S8_EEENS6_IJNS7_ILi64EEENS7_ILi80EEENS7_ILi256EEEEEENS_6half_tEfNS_4arch4Sm90ELb1ELb0ELb0ELb0ELb0ELb0ELb1ELb1ELi2ELi1ELi1ELi1ELb0EEENS1_21CollectiveEpilogueBwdISD_SE_SG_Li256ELb0ELb1ELi2EEENS1_25SingleTileBwdLPTSchedulerILb0ELi80ELb0EEEEEEEEEvNT_6ParamsE,(.L_x_2217 - _ZN7cutlass13device_kernelIN5flash11enable_sm90INS1_16FlashAttnBwdSm90INS1_25CollectiveMainloopBwdSm90ILi2ELi1ELi1EN4cute5tupleIJNS5_1CILi1EEES8_S8_EEENS6_IJNS7_ILi64EEENS7_ILi80EEENS7_ILi256EEEEEENS_6half_tEfNS_4arch4Sm90ELb1ELb0ELb0ELb0ELb0ELb0ELb1ELb1ELi2ELi1ELi1ELi1ELb0EEENS1_21CollectiveEpilogueBwdISD_SE_SG_Li256ELb0ELb1ELi2EEENS1_25SingleTileBwdLPTSchedulerILb0ELi80ELb0EEEEEEEEEvNT_6ParamsE)
        .other          _ZN7cutlass13device_kernelIN5flash11enable_sm90INS1_16FlashAttnBwdSm90INS1_25CollectiveMainloopBwdSm90ILi2ELi1ELi1EN4cute5tupleIJNS5_1CILi1EEES8_S8_EEENS6_IJNS7_ILi64EEENS7_ILi80EEENS7_ILi256EEEEEENS_6half_tEfNS_4arch4Sm90ELb1ELb0ELb0ELb0ELb0ELb0ELb1ELb1ELi2ELi1ELi1ELi1ELb0EEENS1_21CollectiveEpilogueBwdISD_SE_SG_Li256ELb0ELb1ELi2EEENS1_25SingleTileBwdLPTSchedulerILb0ELi80ELb0EEEEEEEEEvNT_6ParamsE,@"STO_CUDA_ENTRY STV_DEFAULT"
_ZN7cutlass13device_kernelIN5flash11enable_sm90INS1_16FlashAttnBwdSm90INS1_25CollectiveMainloopBwdSm90ILi2ELi1ELi1EN4cute5tupleIJNS5_1CILi1EEES8_S8_EEENS6_IJNS7_ILi64EEENS7_ILi80EEENS7_ILi256EEEEEENS_6half_tEfNS_4arch4Sm90ELb1ELb0ELb0ELb0ELb0ELb0ELb1ELb1ELi2ELi1ELi1ELi1ELb0EEENS1_21CollectiveEpilogueBwdISD_SE_SG_Li256ELb0ELb1ELi2EEENS1_25SingleTileBwdLPTSchedulerILb0ELi80ELb0EEEEEEEEEvNT_6ParamsE:
        /* <DEDUP_REMOVED lines=29> */
.L_x_1742:
[----:B------:R-:W-:Y:S05]  /*01d0*/  BSYNC B0 ;  /* 0x0000000000007941 */ /* 0x000fea0003800000 */
.L_x_1741:
        /* <DEDUP_REMOVED lines=34> */
.L_x_1743:
        /* <DEDUP_REMOVED lines=20> */
.L_x_1744:
[----:B-1----:R-:W-:Y:S01]  /*0540*/  ISETP.NE.AND P0, PT, R0, RZ, PT ;  /* 0x000000ff0000720c */ /* 0x002fe20003f05270 */
[----:B------:R-:W-:Y:S01]  /*0550*/  IMAD.MOV.U32 R0, RZ, RZ, 0x1 ;  /* 0x00000001ff007424 */ /* 0x000fe200078e00ff */
[----:B------:R-:W-:Y:S01]  /*0560*/  NOP ;  /* 0x0000000000007918 */ /* 0x000fe20000000000 */
[----:B------:R-:W-:-:S03]  /*0570*/  LOP3.LUT R21, R4, 0x7f, RZ, 0xc0, !PT ;  /* 0x0000007f04157812 */ /* 0x000fc600078ec0ff */
[----:B------:R-:W-:Y:S01]  /*0580*/  SEL R0, R0, 0x2, !P0 ;  /* 0x0000000200007807 */ /* 0x000fe20004000000 */
[----:B--23--:R-:W-:Y:S06]  /*0590*/  BAR.SYNC.DEFER_BLOCKING 0x0 ;  /* 0x0000000000007b1d */ /* 0x00cfec0000010000 */
[----:B------:R-:W-:Y:S05]  /*05a0*/  @!P0 BRA `(.L_x_1745) ;  /* 0x000000c800cc8947 */ /* 0x000fea0003800000 */
.L_x_1746:
        /* <DEDUP_REMOVED lines=25> */
.L_x_1747:
[----:B------:R-:W-:Y:S01]  /*0740*/  ULDC UR7, c[0x0][0xb44] ;  /* 0x0002d10000077ab9 */ /* 0x000fe20000000800 */
[----:B------:R-:W-:Y:S01]  /*0750*/  UMOV UR45, UR10 ;  /* 0x0000000a002d7c82 */ /* 0x000fe20008000000 */
[----:B------:R-:W-:-:S11]  /*0760*/  UISETP.NE.AND UP0, UPT, UR7, 0x1, UPT ;  /* 0x000000010700788c */ /* 0x000fd6000bf05270 */
[----:B------:R-:W-:Y:S02]  /*0770*/  @UP0 ULDC.64 UR8, c[0x0][0xb48] ;  /* 0x0002d20000080ab9 */ /* 0x000fe40000000a00 */
[----:B------:R-:W-:-:S04]  /*0780*/  UIMAD.WIDE.U32 UR4, UR10, UR8, URZ ;  /* 0x000000080a0472a5 */ /* 0x000fc8000f8e003f */
[----:B------:R-:W-:-:S04]  /*0790*/  @UP0 USHF.R.U32.HI UR45, URZ, UR9, UR5 ;  /* 0x000000093f2d0299 */ /* 0x000fc80008011605 */
[----:B------:R-:W-:-:S12]  /*07a0*/  UIMAD UR4, UR45, UR7, URZ ;  /* 0x000000072d0472a4 */ /* 0x000fd8000f8e023f */
.L_x_1748:
        /* <DEDUP_REMOVED lines=135> */
.L_x_1750:
[----:B------:R-:W2:Y:S01]  /*1020*/  LDC.64 R234, c[0x0][0x2e0] ;  /* 0x0000b800ffea7b82 */ /* 0x000ea20000000a00 */
[----:B------:R-:W-:Y:S01]  /*1030*/  LOP3.LUT R13, R2, 0x1ffffffe, RZ, 0xc0, !PT ;  /* 0x1ffffffe020d7812 */ /* 0x000fe200078ec0ff */
[C---:B------:R-:W-:Y:S01]  /*1040*/  IMAD R14, R6.reuse, 0x40, R11 ;  /* 0x00000040060e7824 */ /* 0x040fe200078e020b */
[--C-:B------:R-:W-:Y:S01]  /*1050*/  SHF.R.S32.HI R8, RZ, 0x1f, R9.reuse ;  /* 0x0000001fff087819 */ /* 0x100fe20000011409 */
[C---:B-1----:R-:W-:Y:S01]  /*1060*/  IMAD R10, R6.reuse, 0x800, R9 ;  /* 0x00000800060a7824 */ /* 0x042fe200078e0209 */
[----:B----4-:R-:W-:Y:S01]  /*1070*/  LEA.HI R2, R7, R7, RZ, 0x1 ;  /* 0x0000000707027211 */ /* 0x010fe200078f08ff */
[----:B------:R-:W-:Y:S01]  /*1080*/  IMAD.IADD R15, R6, 0x1, -R13 ;  /* 0x00000001060f7824 */ /* 0x000fe200078e0a0d */
[----:B------:R-:W-:Y:S01]  /*1090*/  LEA.HI R6, R8, R9, RZ, 0x2 ;  /* 0x0000000908067211 */ /* 0x000fe200078f10ff */
[----:B------:R-:W-:Y:S01]  /*10a0*/  USHF.R.S32.HI UR4, URZ, 0x1f, UR43 ;  /* 0x0000001f3f047899 */ /* 0x000fe2000801142b */
[----:B------:R-:W-:Y:S01]  /*10b0*/  LEA.HI R3, R3, R12, RZ, 0x2 ;  /* 0x0000000c03037211 */ /* 0x000fe200078f10ff */
[----:B------:R-:W-:Y:S01]  /*10c0*/  IMAD.MOV.U32 R232, RZ, RZ, RZ ;  /* 0x000000ffffe87224 */ /* 0x000fe200078e00ff */
[----:B------:R-:W-:Y:S01]  /*10d0*/  LOP3.LUT R4, R2, 0xfffffffe, RZ, 0xc0, !PT ;  /* 0xfffffffe02047812 */ /* 0x000fe200078ec0ff */
[----:B------:R-:W-:Y:S01]  /*10e0*/  IMAD.SHL.U32 R2, R10, 0x4, RZ ;  /* 0x000000040a027824 */ /* 0x000fe200078e00ff */
[--C-:B------:R-:W-:Y:S01]  /*10f0*/  SHF.R.S32.HI R10, RZ, 0x2, R6.reuse ;  /* 0x00000002ff0a7819 */ /* 0x100fe20000011406 */
[----:B------:R-:W-:Y:S01]  /*1100*/  IMAD.MOV.U32 R230, RZ, RZ, RZ ;  /* 0x000000ffffe67224 */ /* 0x000fe200078e00ff */
[----:B------:R-:W-:Y:S01]  /*1110*/  SHF.R.S32.HI R11, RZ, 0x1f, R6 ;  /* 0x0000001fff0b7819 */ /* 0x000fe20000011406 */
[----:B------:R-:W-:Y:S01]  /*1120*/  IMAD.IADD R4, R7, 0x1, -R4 ;  /* 0x0000000107047824 */ /* 0x000fe200078e0a04 */
[----:B------:R-:W-:-:S02]  /*1130*/  LOP3.LUT R13, R3, 0xfffffc, RZ, 0xc0, !PT ;  /* 0x00fffffc030d7812 */ /* 0x000fc400078ec0ff */
[----:B------:R-:W-:Y:S02]  /*1140*/  CS2R R134, SRZ ;  /* 0x0000000000867805 */ /* 0x000fe4000001ff00 */
[----:B------:R-:W-:Y:S02]  /*1150*/  LEA.HI R11, R11, R10, RZ, 0x3 ;  /* 0x0000000a0b0b7211 */ /* 0x000fe400078f18ff */
[----:B------:R-:W-:Y:S02]  /*1160*/  CS2R R132, SRZ ;  /* 0x0000000000847805 */ /* 0x000fe4000001ff00 */
[----:B------:R-:W-:Y:S01]  /*1170*/  LOP3.LUT R6, R6, 0x7ffffffc, RZ, 0xc0, !PT ;  /* 0x7ffffffc06067812 */ /* 0x000fe200078ec0ff */
[----:B------:R-:W-:Y:S01]  /*1180*/  IMAD.IADD R13, R12, 0x1, -R13 ;  /* 0x000000010c0d7824 */ /* 0x000fe200078e0a0d */
[----:B------:R-:W-:Y:S01]  /*1190*/  SHF.R.S32.HI R3, RZ, 0x1f, R2 ;  /* 0x0000001fff037819 */ /* 0x000fe20000011402 */
[----:B------:R-:W-:Y:S01]  /*11a0*/  IMAD R12, R18, UR4, RZ ;  /* 0x00000004120c7c24 */ /* 0x000fe2000f8e02ff */
[----:B------:R-:W-:Y:S01]  /*11b0*/  LOP3.LUT R11, R11, 0xfffffff8, RZ, 0xc0, !PT ;  /* 0xfffffff80b0b7812 */ /* 0x000fe200078ec0ff */
[----:B------:R-:W-:Y:S01]  /*11c0*/  USHF.R.S32.HI UR4, URZ, 0x1f, UR44 ;  /* 0x0000001f3f047899 */ /* 0x000fe2000801142c */
[----:B------:R-:W-:Y:S01]  /*11d0*/  IMAD.IADD R6, R9, 0x1, -R6 ;  /* 0x0000000109067824 */ /* 0x000fe200078e0a06 */
[----:B------:R-:W-:Y:S01]  /*11e0*/  LEA.HI R8, R8, R9, RZ, 0x5 ;  /* 0x0000000908087211 */ /* 0x000fe200078f28ff */
[----:B------:R-:W-:Y:S01]  /*11f0*/  IMAD.WIDE.U32 R2, R18, UR43, R2 ;  /* 0x0000002b12027c25 */ /* 0x000fe2000f8e0002 */
[----:B------:R-:W-:-:S02]  /*1200*/  LOP3.LUT R233, R0, 0x1, RZ, 0xfc, !PT ;  /* 0x0000000100e97812 */ /* 0x000fc400078efcff */
[----:B------:R-:W-:Y:S02]  /*1210*/  CS2R R130, SRZ ;  /* 0x0000000000827805 */ /* 0x000fe4000001ff00 */
[----:B------:R-:W-:Y:S01]  /*1220*/  SHF.R.S32.HI R8, RZ, 0x5, R8 ;  /* 0x00000005ff087819 */ /* 0x000fe20000011408 */
[----:B------:R-:W-:Y:S01]  /*1230*/  IMAD R7, R19, UR43, R12 ;  /* 0x0000002b13077c24 */ /* 0x000fe2000f8e020c */
[----:B------:R-:W-:Y:S01]  /*1240*/  CS2R R128, SRZ ;  /* 0x0000000000807805 */ /* 0x000fe2000001ff00 */
[----:B------:R-:W-:Y:S01]  /*1250*/  IMAD.IADD R11, R10, 0x1, -R11 ;  /* 0x000000010a0b7824 */ /* 0x000fe200078e0a0b */
[----:B------:R-:W-:Y:S01]  /*1260*/  CS2R R126, SRZ ;  /* 0x00000000007e7805 */ /* 0x000fe2000001ff00 */
[----:B------:R-:W-:Y:S01]  /*1270*/  IMAD R6, R15, 0x4, R6 ;  /* 0x000000040f067824 */ /* 0x000fe200078e0206 */
[----:B------:R-:W-:Y:S01]  /*1280*/  CS2R R124, SRZ ;  /* 0x00000000007c7805 */ /* 0x000fe2000001ff00 */
[----:B--2---:R-:W-:Y:S01]  /*1290*/  IMAD R10, R234, UR4, RZ ;  /* 0x00000004ea0a7c24 */ /* 0x004fe2000f8e02ff */
[----:B------:R-:W-:Y:S01]  /*12a0*/  UIMAD UR4, UR45, -0x50, UR9 ;  /* 0xffffffb02d0478a4 */ /* 0x000fe2000f8e0209 */
[----:B------:R-:W-:Y:S01]  /*12b0*/  IMAD.IADD R3, R3, 0x1, R7 ;  /* 0x0000000103037824 */ /* 0x000fe200078e0207 */
[----:B------:R-:W-:Y:S01]  /*12c0*/  CS2R R122, SRZ ;  /* 0x00000000007a7805 */ /* 0x000fe2000001ff00 */
[----:B------:R-:W-:Y:S01]  /*12d0*/  IMAD.SHL.U32 R236, R6, 0x2, RZ ;  /* 0x0000000206ec7824 */ /* 0x000fe200078e00ff */
[----:B------:R-:W-:Y:S01]  /*12e0*/  UIADD3 UR5, UR4, 0x1, -UR8 ;  /* 0x0000000104057890 */ /* 0x000fe2000fffe808 */
[----:B------:R-:W-:Y:S01]  /*12f0*/  IMAD R7, R235, UR44, R10 ;  /* 0x0000002ceb077c24 */ /* 0x000fe2000f8e020a */
[----:B------:R-:W-:Y:S01]  /*1300*/  CS2R R120, SRZ ;  /* 0x0000000000787805 */ /* 0x000fe2000001ff00 */
[----:B------:R-:W-:Y:S01]  /*1310*/  IMAD.WIDE.U32 R234, R234, UR44, R2 ;  /* 0x0000002ceaea7c25 */ /* 0x000fe2000f8e0002 */
[----:B------:R-:W-:-:S02]  /*1320*/  IADD3 R6, -R236, UR4, RZ ;  /* 0x00000004ec067c10 */ /* 0x000fc4000fffe1ff */
[----:B------:R-:W-:Y:S02]  /*1330*/  CS2R R118, SRZ ;  /* 0x0000000000767805 */ /* 0x000fe4000001ff00 */
[----:B------:R-:W-:Y:S01]  /*1340*/  CS2R R116, SRZ ;  /* 0x0000000000747805 */ /* 0x000fe2000001ff00 */
[----:B------:R-:W-:Y:S01]  /*1350*/  IMAD.MOV.U32 R3, RZ, RZ, R5 ;  /* 0x000000ffff037224 */ /* 0x000fe200078e0005 */
[----:B------:R-:W-:Y:S01]  /*1360*/  CS2R R114, SRZ ;  /* 0x0000000000727805 */ /* 0x000fe2000001ff00 */
[----:B------:R-:W-:Y:S01]  /*1370*/  IMAD.IADD R5, R235, 0x1, R7 ;  /* 0x00000001eb057824 */ /* 0x000fe200078e0207 */
[----:B------:R1:W-:Y:S01]  /*1380*/  STL [R1], R6 ;  /* 0x0000000601007387 */ /* 0x0003e20000100800 */
[----:B------:R-:W-:Y:S01]  /*1390*/  IMAD R13, R13, 0x10, R14 ;  /* 0x000000100d0d7824 */ /* 0x000fe200078e020e */
[----:B------:R-:W-:Y:S01]  /*13a0*/  CS2R R112, SRZ ;  /* 0x0000000000707805 */ /* 0x000fe2000001ff00 */
[----:B------:R-:W-:Y:S01]  /*13b0*/  IMAD R231, R8, 0x10, R11 ;  /* 0x0000001008e77824 */ /* 0x000fe200078e020b */
[----:B------:R1:W-:Y:S01]  /*13c0*/  STL [R1+0x4], R5 ;  /* 0x0000040501007387 */ /* 0x0003e20000100800 */
[----:B------:R-:W-:Y:S01]  /*13d0*/  IMAD.SHL.U32 R0, R13, 0x8, RZ ;  /* 0x000000080d007824 */ /* 0x000fe200078e00ff */
        /* <DEDUP_REMOVED lines=69> */
[----:B------:R-:W-:Y:S01]  /*1830*/  IMAD R0, R0, 0x2, R17 ;  /* 0x0000000200007824 */ /* 0x000fe200078e0211 */
[----:B-1----:R-:W-:-:S07]  /*1840*/  IADD3 R236, -R236, UR5, RZ ;  /* 0x00000005ecec7c10 */ /* 0x002fce000fffe1ff */
.L_x_1762:
[----:B------:R-:W-:-:S13]  /*1850*/  ISETP.NE.AND P0, PT, R233, 0x3, PT ;  /* 0x00000003e900780c */ /* 0x000fda0003f05270 */
[----:B-1----:R-:W-:Y:S05]  /*1860*/  @!P0 BRA `(.L_x_1752) ;  /* 0x0000000000048947 */ /* 0x002fea0003800000 */
[----:B------:R-:W-:Y:S01]  /*1870*/  BPT.TRAP 0x1 ;  /* 0x000000040000795c */ /* 0x000fe20000300000 */
.L_x_1752:
[----:B------:R-:W-:Y:S01]  /*1880*/  IMAD R16, R2, 0x8, R17 ;  /* 0x0000000802107824 */ /* 0x000fe200078e0211 */
[----:B------:R-:W-:-:S04]  /*1890*/  SHF.L.U32 R9, R232, 0x1f, RZ ;  /* 0x0000001fe8097819 */ /* 0x000fc800000006ff */
[----:B------:R1:W2:Y:S01]  /*18a0*/  SYNCS.PHASECHK.TRANS64.TRYWAIT P1, [R16+URZ+0x31810], R9 ;  /* 0x03181009100075a7 */ /* 0x0002a2000802017f */
[----:B------:R-:W-:Y:S05]  /*18b0*/  @!P0 BRA `(.L_x_1753) ;  /* 0x0000000000048947 */ /* 0x000fea0003800000 */
[----:B------:R-:W-:Y:S01]  /*18c0*/  BPT.TRAP 0x1 ;  /* 0x000000040000795c */ /* 0x000fe20000300000 */
.L_x_1753:
        /* <DEDUP_REMOVED lines=12> */
.L_x_1754:
        /* <DEDUP_REMOVED lines=596> */
.L_x_1756:
[----:B------:R-:W-:-:S04]  /*3ed0*/  SHF.L.U32 R8, R230, 0x1f, RZ ;  /* 0x0000001fe6087819 */ /* 0x000fc800000006ff */
[----:B------:R4:W1:Y:S01]  /*3ee0*/  SYNCS.PHASECHK.TRANS64.TRYWAIT P1, [R17+URZ+0x31830], R8 ;  /* 0x03183008110075a7 */ /* 0x000862000802017f */
[----:B------:R-:W-:Y:S05]  /*3ef0*/  @!P0 BRA `(.L_x_1757) ;  /* 0x0000000000048947 */ /* 0x000fea0003800000 */
[----:B------:R-:W-:Y:S01]  /*3f00*/  BPT.TRAP 0x1 ;  /* 0x000000040000795c */ /* 0x000fe20000300000 */
.L_x_1757:
[----:B------:R-:W5:Y:S01]  /*3f10*/  LDL R7, [R1] ;  /* 0x0000000001077983 */ /* 0x000f620000100800 */
[----:B-1----:R-:W-:Y:S02]  /*3f20*/  VIADD R6, R5, 0xa000 ;  /* 0x0000a00005067836 */ /* 0x002fe40000000000 */
[----:B------:R-:W-:Y:S02]  /*3f30*/  VIADD R5, R17, 0x24100 ;  /* 0x0002410011057836 */ /* 0x000fe40000000000 */
[----:B------:R-:W-:Y:S01]  /*3f40*/  IMAD R11, R3, 0x40, R231 ;  /* 0x00000040030b7824 */ /* 0x000fe200078e02e7 */
[----:B------:R-:W-:Y:S02]  /*3f50*/  SHF.R.U32.HI R12, RZ, 0x4, R6 ;  /* 0x00000004ff0c7819 */ /* 0x000fe40000011606 */
[----:B------:R-:W-:Y:S02]  /*3f60*/  SHF.R.U32.HI R13, RZ, 0x4, R5 ;  /* 0x00000004ff0d7819 */ /* 0x000fe40000011605 */
[----:B-----5:R-:W-:Y:S01]  /*3f70*/  VIADDMNMX R14, R11, R236, R7, PT ;  /* 0x000000ec0b0e7246 */ /* 0x020fe20003800107 */
[----:B------:R-:W-:Y:S06]  /*3f80*/  @P1 BRA `(.L_x_1758) ;  /* 0x0000000000081947 */ /* 0x000fec0003800000 */
[----:B------:R-:W1:Y:S02]  /*3f90*/  SYNCS.PHASECHK.TRANS64.TRYWAIT P1, [R17+URZ+0x31830], R8 ;  /* 0x03183008110075a7 */ /* 0x000e64000802017f */
[----:B-1----:R-:W-:Y:S05]  /*3fa0*/  @!P1 BRA `(.L_x_1759) ;  /* 0x000000ac00a89947 */ /* 0x002fea0003800000 */
.L_x_1758:
[----:B------:R-:W-:Y:S01]  /*3fb0*/  LOP3.LUT R23, R12, 0x3fff, RZ, 0xc0, !PT ;  /* 0x00003fff0c177812 */ /* 0x000fe200078ec0ff */
[----:B------:R-:W5:Y:S01]  /*3fc0*/  LDL R224, [R1] ;  /* 0x0000000001e07983 */ /* 0x000f620000100800 */
[----:B------:R-:W-:Y:S01]  /*3fd0*/  LOP3.LUT R13, R13, 0x3fff, RZ, 0xc0, !PT ;  /* 0x00003fff0d0d7812 */ /* 0x000fe200078ec0ff */
[----:B------:R-:W-:Y:S01]  /*3fe0*/  WARPGROUP.ARRIVE ;  /* 0x00000000000079c5 */ /* 0x000fe20000000000 */
[----:B------:R-:W-:Y:S01]  /*3ff0*/  LOP3.LUT R23, R23, 0x10000, RZ, 0xfc, !PT ;  /* 0x0001000017177812 */ /* 0x000fe200078efcff */
[----:B------:R-:W-:Y:S01]  /*4000*/  UMOV UR5, 0x40000040 ;  /* 0x4000004000057882 */ /* 0x000fe20000000000 */
[----:B------:R-:W-:Y:S01]  /*4010*/  LOP3.LUT R18, R13, 0x10000, RZ, 0xfc, !PT ;  /* 0x000100000d127812 */ /* 0x000fe200078efcff */
[----:B------:R-:W-:Y:S01]  /*4020*/  UMOV UR7, 0x40000000 ;  /* 0x4000000000077882 */ /* 0x000fe20000000000 */
[C---:B------:R-:W-:Y:S01]  /*4030*/  R2UR UR6, R23.reuse ;  /* 0x00000000170672ca */ /* 0x040fe200000e0000 */
[C---:B------:R-:W-:Y:S01]  /*4040*/  VIADD R13, R23.reuse, 0x80 ;  /* 0x00000080170d7836 */ /* 0x040fe20000000000 */
[----:B------:R-:W-:Y:S01]  /*4050*/  R2UR UR4, R18 ;  /* 0x00000000120472ca */ /* 0x000fe200000e0000 */
[----:B------:R-:W-:Y:S01]  /*4060*/  VIADD R19, R23, 0x2 ;  /* 0x0000000217137836 */ /* 0x000fe20000000000 */
[----:B------:R-:W-:-:S02]  /*4070*/  ISETP.GT.AND P3, PT, R14, RZ, PT ;  /* 0x000000ff0e00720c */ /* 0x000fc40003f64270 */
[----:B------:R-:W-:Y:S01]  /*4080*/  R2UR UR8, R13 ;  /* 0x000000000d0872ca */ /* 0x000fe200000e0000 */
[----:B------:R-:W-:Y:S01]  /*4090*/  VIADD R13, R23, 0x180 ;  /* 0x00000180170d7836 */ /* 0x000fe20000000000 */
[C---:B------:R-:W-:Y:S02]  /*40a0*/  ISETP.GT.AND P2, PT, R14.reuse, 0x1, PT ;  /* 0x000000010e00780c */ /* 0x040fe40003f44270 */
[C---:B------:R-:W-:Y:S02]  /*40b0*/  ISETP.GT.AND P6, PT, R14.reuse, 0x10, PT ;  /* 0x000000100e00780c */ /* 0x040fe40003fc4270 */
[----:B------:R-:W-:Y:S02]  /*40c0*/  ISETP.GT.AND P5, PT, R14, 0x11, PT ;  /* 0x000000110e00780c */ /* 0x000fe40003fa4270 */
[----:B------:R-:W-:Y:S01]  /*40d0*/  FSEL R24, R24, -INF , P3 ;  /* 0xff80000018187808 */ /* 0x000fe20001800000 */
[----:B------:R-:W-:Y:S01]  /*40e0*/  HGMMA.64x8x16.F32 R44, gdesc[UR4], RZ, !UPT, gsb0 ;  /* 0x00000000042c79f0 */ /* 0x000fe2000c0008ff */
[----:B------:R-:W-:Y:S01]  /*40f0*/  UMOV UR7, 0x40000000 ;  /* 0x4000000000077882 */ /* 0x000fe20000000000 */
[----:B------:R-:W-:Y:S01]  /*4100*/  FSEL R12, R25, -INF , P2 ;  /* 0xff800000190c7808 */ /* 0x000fe20001000000 */
[----:B------:R-:W-:Y:S01]  /*4110*/  VIADD R25, R18, 0x2 ;  /* 0x0000000212197836 */ /* 0x000fe20000000000 */
[----:B------:R-:W-:Y:S01]  /*4120*/  UMOV UR6, UR8 ;  /* 0x0000000800067c82 */ /* 0x000fe20008000000 */
[----:B------:R-:W-:-:S02]  /*4130*/  FSEL R28, R28, -INF , P6 ;  /* 0xff8000001c1c7808 */ /* 0x000fc40003000000 */
[----:B------:R-:W-:Y:S02]  /*4140*/  FSEL R22, R29, -INF , P5 ;  /* 0xff8000001d167808 */ /* 0x000fe40002800000 */
[C---:B------:R-:W-:Y:S02]  /*4150*/  ISETP.GT.AND P1, PT, R14.reuse, 0x20, PT ;  /* 0x000000200e00780c */ /* 0x040fe40003f24270 */
[C---:B------:R-:W-:Y:S02]  /*4160*/  ISETP.GT.AND P4, PT, R14.reuse, 0x21, PT ;  /* 0x000000210e00780c */ /* 0x040fe40003f84270 */
[C---:B------:R-:W-:Y:S02]  /*4170*/  ISETP.GT.AND P3, PT, R14.reuse, 0x30, PT ;  /* 0x000000300e00780c */ /* 0x040fe40003f64270 */
[C---:B------:R-:W-:Y:S02]  /*4180*/  ISETP.GT.AND P2, PT, R14.reuse, 0x31, PT ;  /* 0x000000310e00780c */ /* 0x040fe40003f44270 */
[----:B------:R-:W-:-:S02]  /*4190*/  ISETP.GT.AND P6, PT, R14, 0x40, PT ;  /* 0x000000400e00780c */ /* 0x000fc40003fc4270 */
[----:B------:R-:W-:Y:S01]  /*41a0*/  ISETP.GT.AND P5, PT, R14, 0x41, PT ;  /* 0x000000410e00780c */ /* 0x000fe20003fa4270 */
[----:B------:R-:W-:Y:S01]  /*41b0*/  VIADD R14, R23, 0x100 ;  /* 0x00000100170e7836 */ /* 0x000fe20000000000 */
[----:B------:R-:W-:Y:S01]  /*41c0*/  R2UR UR10, R13 ;  /* 0x000000000d0a72ca */ /* 0x000fe200000e0000 */
[----:B------:R-:W-:Y:S01]  /*41d0*/  VIADD R13, R23, 0x82 ;  /* 0x00000082170d7836 */ /* 0x000fe20000000000 */
[----:B------:R-:W-:Y:S02]  /*41e0*/  R2UR UR12, R19 ;  /* 0x00000000130c72ca */ /* 0x000fe400000e0000 */
[----:B------:R-:W-:Y:S01]  /*41f0*/  R2UR UR9, R14 ;  /* 0x000000000e0972ca */ /* 0x000fe200000e0000 */
[----:B------:R-:W-:Y:S01]  /*4200*/  VIADD R14, R23, 0x200 ;  /* 0x00000200170e7836 */ /* 0x000fe20000000000 */
[----:B------:R-:W-:Y:S02]  /*4210*/  R2UR UR13, R25 ;  /* 0x00000000190d72ca */ /* 0x000fe400000e0000 */
[----:B------:R-:W-:Y:S01]  /*4220*/  R2UR UR14, R13 ;  /* 0x000000000d0e72ca */ /* 0x000fe200000e0000 */
[----:B------:R-:W-:Y:S01]  /*4230*/  VIADD R13, R23, 0x102 ;  /* 0x00000102170d7836 */ /* 0x000fe20000000000 */
[----:B------:R-:W-:-:S02]  /*4240*/  R2UR UR11, R14 ;  /* 0x000000000e0b72ca */ /* 0x000fc400000e0000 */
[----:B------:R-:W-:Y:S02]  /*4250*/  IADD3 R14, R236, 0x8, R11 ;  /* 0x00000008ec0e7810 */ /* 0x000fe40007ffe00b */
[----:B------:R-:W-:Y:S01]  /*4260*/  R2UR UR8, R13 ;  /* 0x000000000d0872ca */ /* 0x000fe200000e0000 */
[----:B------:R-:W-:Y:S01]  /*4270*/  VIADD R13, R23, 0x182 ;  /* 0x00000182170d7836 */ /* 0x000fe20000000000 */
[----:B------:R-:W-:Y:S02]  /*4280*/  MOV R7, UR45 ;  /* 0x0000002d00077c02 */ /* 0x000fe40008000f00 */
[----:B------:R-:W-:Y:S02]  /*4290*/  MOV R6, UR44 ;  /* 0x0000002c00067c02 */ /* 0x000fe40008000f00 */
[----:B------:R-:W-:Y:S02]  /*42a0*/  MOV R21, UR43 ;  /* 0x0000002b00157c02 */ /* 0x000fe40008000f00 */
[----:B------:R-:W-:-:S02]  /*42b0*/  MOV R20, UR40 ;  /* 0x0000002800147c02 */ /* 0x000fc40008000f00 */
[----:B----4-:R-:W-:Y:S02]  /*42c0*/  MOV R8, UR46 ;  /* 0x0000002e00087c02 */ /* 0x010fe40008000f00 */
[----:B------:R-:W-:Y:S01]  /*42d0*/  MOV R9, UR47 ;  /* 0x0000002f00097c02 */ /* 0x000fe20008000f00 */
        /* <DEDUP_REMOVED lines=35> */
[----:B------:R-:W-:Y:S01]  /*4510*/  WARPGROUP.ARRIVE ;  /* 0x00000000000079c5 */ /* 0x000fe20000000000 */
[----:B------:R-:W-:Y:S01]  /*4520*/  VIADD R11, R23, 0x904 ;  /* 0x00000904170b7836 */ /* 0x000fe20000000000 */
[----:B-----5:R-:W-:-:S04]  /*4530*/  VIMNMX R14, R224, R14, PT ;  /* 0x0000000ee00e7248 */ /* 0x020fc80003fe0100 */
[----:B------:R-:W-:Y:S01]  /*4540*/  HGMMA.64x8x16.F32 R44, gdesc[UR4], R44, gsb0 ;  /* 0x00000000042c79f0 */ /* 0x000fe2000800082c */
[----:B------:R-:W-:Y:S01]  /*4550*/  UMOV UR6, UR14 ;  /* 0x0000000e00067c82 */ /* 0x000fe20008000000 */
[----:B------:R-:W-:Y:S01]  /*4560*/  UMOV UR7, 0x40000000 ;  /* 0x4000000000077882 */ /* 0x000fe20000000000 */
[----:B------:R-:W-:Y:S01]  /*4570*/  FSEL R32, R32, -INF , P1 ;  /* 0xff80000020207808 */ /* 0x000fe20000800000 */
[----:B------:R-:W-:Y:S01]  /*4580*/  UMOV UR57, 0x40000040 ;  /* 0x4000004000397882 */ /* 0x000fe20000000000 */
[----:B------:R-:W-:Y:S01]  /*4590*/  FSEL R36, R36, -INF , P3 ;  /* 0xff80000024247808 */ /* 0x000fe20001800000 */
[----:B------:R-:W-:Y:S01]  /*45a0*/  UMOV UR59, 0x40 ;  /* 0x00000040003b7882 */ /* 0x000fe20000000000 */
[----:B------:R-:W-:Y:S01]  /*45b0*/  FSEL R40, R40, -INF , P6 ;  /* 0xff80000028287808 */ /* 0x000fe20003000000 */
        /* <DEDUP_REMOVED lines=10> */
[----:B------:R-:W4:Y:S01]  /*4660*/  LDL R224, [R1+0x4] ;  /* 0x0000040001e07983 */ /* 0x000f220000100800 */
[----:B------:R-:W-:-:S02]  /*4670*/  WARPGROUP.DEPBAR.LE gsb0, 0x0 ;  /* 0x00008000000079c5 */ /* 0x000fc40000010000 */
        /* <DEDUP_REMOVED lines=454> */
[----:B------:R-:W-:Y:S02]  /*62e0*/  WARPGROUP.DEPBAR.LE gsb0, 0x0 ;  /* 0x00008000000079c5 */ /* 0x000fe40000010000 */
[----:B------:R-:W-:-:S06]  /*62f0*/  WARPGROUP.ARRIVE ;  /* 0x00000000000079c5 */ /* 0x000fcc0000000000 */
[----:B------:R-:W-:Y:S01]  /*6300*/  HGMMA.64x8x16.F32 R220, gdesc[UR4], R220, gsb0 ;  /* 0x0000000004dc79f0 */ /* 0x000fe200080008dc */
[----:B------:R-:W-:Y:S01]  /*6310*/  UMOV UR6, UR10 ;  /* 0x0000000a00067c82 */ /* 0x000fe20008000000 */
[----:B------:R-:W-:Y:S01]  /*6320*/  UMOV UR7, 0x40000000 ;  /* 0x4000000000077882 */ /* 0x000fe20000000000 */
[----:B------:R-:W-:Y:S01]  /*6330*/  UMOV UR4, UR12 ;  /* 0x0000000c00047c82 */ /* 0x000fe20008000000 */
[----:B------:R-:W-:Y:S01]  /*6340*/  UMOV UR5, 0x40000040 ;  /* 0x4000004000057882 */ /* 0x000fe20000000000 */
[----:B------:R-:W-:Y:S01]  /*6350*/  VIADD R13, R23, 0x984 ;  /* 0x00000984170d7836 */ /* 0x000fe20000000000 */
[----:B------:R-:W-:Y:S01]  /*6360*/  ISETP.GT.AND P1, PT, R14, RZ, PT ;  /* 0x000000ff0e00720c */ /* 0x000fe20003f24270 */
[----:B------:R-:W-:Y:S01]  /*6370*/  VIADD R18, R18, 0x606 ;  /* 0x0000060612127836 */ /* 0x000fe20000000000 */
[----:B------:R-:W-:Y:S01]  /*6380*/  ULDC UR12, c[0x0][0x744] ;  /* 0x0001d100000c7ab9 */ /* 0x000fe20000000800 */
        /* <DEDUP_REMOVED lines=41> */
[----:B------:R-:W-:-:S12]  /*6620*/  UMOV UR7, 0x40000000 ;  /* 0x4000000000077882 */ /* 0x000fd80000000000 */
[----:B------:R-:W-:Y:S01]  /*6630*/  UMOV UR6, UR8 ;  /* 0x0000000800067c82 */ /* 0x000fe20008000000 */
        /* <DEDUP_REMOVED lines=10> */
[----:B------:R-:W-:-:S05]  /*66e0*/  VIADD R18, R23, 0x786 ;  /* 0x0000078617127836 */ /* 0x000fca0000000000 */
[----:B------:R-:W-:Y:S01]  /*66f0*/  R2UR UR6, R18 ;  /* 0x00000000120672ca */ /* 0x000fe200000e0000 */
[----:B------:R-:W-:Y:S01]  /*6700*/  UMOV UR5, 0x40000040 ;  /* 0x4000004000057882 */ /* 0x000fe20000000000 */
[----:B------:R-:W-:Y:S01]  /*6710*/  UMOV UR7, 0x40000000 ;  /* 0x4000000000077882 */ /* 0x000fe20000000000 */
[----:B------:R-:W-:Y:S01]  /*6720*/  FSEL R25, R26, -INF , P1 ;  /* 0xff8000001a197808 */ /* 0x000fe20000800000 */
[----:B--2---:R-:W-:Y:S01]  /*6730*/  FFMA.FTZ R11, R24, UR12, -R15 ;  /* 0x0000000c180b7c23 */ /* 0x004fe2000801080f */
[----:B------:R-:W-:Y:S01]  /*6740*/  ISETP.GT.AND P1, PT, R14, 0x1, PT ;  /* 0x000000010e00780c */ /* 0x000fe20003f24270 */
[----:B------:R-:W-:Y:S02]  /*6750*/  WARPGROUP.DEPBAR.LE gsb0, 0x0 ;  /* 0x00008000000079c5 */ /* 0x000fe40000010000 */
[----:B------:R-:W-:-:S06]  /*6760*/  WARPGROUP.ARRIVE ;  /* 0x00000000000079c5 */ /* 0x000fcc0000000000 */
[----:B------:R-:W-:Y:S01]  /*6770*/  HGMMA.64x8x16.F32 R44, gdesc[UR4], R44, gsb0 ;  /* 0x00000000042c79f0 */ /* 0x000fe2000800082c */
[----:B------:R-:W-:Y:S02]  /*6780*/  FSEL R24, R33, -INF , P4 ;  /* 0xff80000021187808 */ /* 0x000fe40002000000 */
[----:B------:R-:W-:-:S03]  /*6790*/  FSEL R29, R27, -INF , P1 ;  /* 0xff8000001b1d7808 */ /* 0x000fc60000800000 */
[----:B------:R-:W-:Y:S01]  /*67a0*/  FFMA.FTZ R27, R24, UR12, -R15 ;  /* 0x0000000c181b7c23 */ /* 0x000fe2000801080f */
[----:B------:R-:W-:-:S05]  /*67b0*/  VIADD R24, R23, 0x806 ;  /* 0x0000080617187836 */ /* 0x000fca0000000000 */
[----:B------:R-:W-:Y:S01]  /*67c0*/  R2UR UR8, R24 ;  /* 0x00000000180872ca */ /* 0x000fe200000e0000 */
[----:B------:R-:W-:-:S12]  /*67d0*/  UMOV UR7, 0x40000000 ;  /* 0x4000000000077882 */ /* 0x000fd80000000000 */
[----:B------:R-:W-:Y:S01]  /*67e0*/  UMOV UR6, UR8 ;  /* 0x0000000800067c82 */ /* 0x000fe20008000000 */
[----:B------:R-:W-:Y:S02]  /*67f0*/  WARPGROUP.DEPBAR.LE gsb0, 0x0 ;  /* 0x00008000000079c5 */ /* 0x000fe40000010000 */
[----:B------:R-:W-:-:S06]  /*6800*/  WARPGROUP.ARRIVE ;  /* 0x00000000000079c5 */ /* 0x000fcc0000000000 */
[----:B------:R-:W-:Y:S01]  /*6810*/  HGMMA.64x8x16.F32 R48, gdesc[UR4], R48, gsb0 ;  /* 0x00000000043079f0 */ /* 0x000fe20008000830 */
[----:B------:R-:W-:-:S05]  /*6820*/  VIADD R24, R23, 0x886 ;  /* 0x0000088617187836 */ /* 0x000fca0000000000 */
[----:B------:R-:W-:Y:S01]  /*6830*/  R2UR UR9, R24 ;  /* 0x00000000180972ca */ /* 0x000fe200000e0000 */
[----:B------:R-:W-:-:S12]  /*6840*/  UMOV UR7, 0x40000000 ;  /* 0x4000000000077882 */ /* 0x000fd80000000000 */
[----:B------:R-:W-:Y:S01]  /*6850*/  UMOV UR6, UR9 ;  /* 0x0000000900067c82 */ /* 0x000fe20008000000 */
[----:B------:R-:W-:Y:S02]  /*6860*/  WARPGROUP.DEPBAR.LE gsb0, 0x0 ;  /* 0x00008000000079c5 */ /* 0x000fe40000010000 */
[----:B------:R-:W-:-:S06]  /*6870*/  WARPGROUP.ARRIVE ;  /* 0x00000000000079c5 */ /* 0x000fcc0000000000 */
[----:B------:R-:W-:Y:S01]  /*6880*/  HGMMA.64x8x16.F32 R52, gdesc[UR4], R52, gsb0 ;  /* 0x00000000043479f0 */ /* 0x000fe20008000834 */
[----:B------:R-:W-:Y:S02]  /*6890*/  ISETP.GT.AND P1, PT, R14, 0x10, PT ;  /* 0x000000100e00780c */ /* 0x000fe40003f24270 */
        /* <DEDUP_REMOVED lines=17> */
[--C-:B------:R-:W-:Y:S01]  /*69b0*/  FFMA.FTZ R19, R28, UR12, -R15.reuse ;  /* 0x0000000c1c137c23 */ /* 0x100fe2000801080f */
[----:B------:R-:W-:Y:S01]  /*69c0*/  FSEL R28, R41, -INF , P5 ;  /* 0xff800000291c7808 */ /* 0x000fe20002800000 */
[----:B------:R-:W-:Y:S01]  /*69d0*/  FFMA.FTZ R13, R32, UR12, -R15 ;  /* 0x0000000c200d7c23 */ /* 0x000fe2000801080f */
[----:B------:R-:W-:Y:S01]  /*69e0*/  ISETP.GT.AND P1, PT, R14, 0x11, PT ;  /* 0x000000110e00780c */ /* 0x000fe20003f24270 */
[----:B------:R-:W-:Y:S02]  /*69f0*/  IMAD R32, R231, 0x4, R17 ;  /* 0x00000004e7207824 */ /* 0x000fe400078e0211 */
[----:B------:R-:W-:Y:S01]  /*6a00*/  FFMA.FTZ R28, R28, UR12, -R15 ;  /* 0x0000000c1c1c7c23 */ /* 0x000fe2000801080f */
[----:B------:R-:W-:Y:S02]  /*6a10*/  FSEL R31, R31, -INF , P1 ;  /* 0xff8000001f1f7808 */ /* 0x000fe40000800000 */
[C---:B------:R-:W-:Y:S01]  /*6a20*/  ISETP.GT.AND P1, PT, R14.reuse, 0x20, PT ;  /* 0x000000200e00780c */ /* 0x040fe20003f24270 */
[----:B------:R3:W-:Y:S01]  /*6a30*/  MUFU.EX2 R24, R28 ;  /* 0x0000001c00187308 */ /* 0x0007e20000000800 */
[----:B------:R-:W-:-:S02]  /*6a40*/  ISETP.GT.AND P2, PT, R14, 0x21, PT ;  /* 0x000000210e00780c */ /* 0x000fc40003f44270 */
[C---:B------:R-:W-:Y:S02]  /*6a50*/  ISETP.GT.AND P3, PT, R14.reuse, 0x30, PT ;  /* 0x000000300e00780c */ /* 0x040fe40003f64270 */
[C---:B------:R-:W-:Y:S02]  /*6a60*/  ISETP.GT.AND P4, PT, R14.reuse, 0x31, PT ;  /* 0x000000310e00780c */ /* 0x040fe40003f84270 */
[C---:B------:R-:W-:Y:S02]  /*6a70*/  ISETP.GT.AND P5, PT, R14.reuse, 0x40, PT ;  /* 0x000000400e00780c */ /* 0x040fe40003fa4270 */
[----:B------:R-:W-:Y:S01]  /*6a80*/  ISETP.GT.AND P6, PT, R14, 0x41, PT ;  /* 0x000000410e00780c */ /* 0x000fe20003fc4270 */
[----:B---3--:R-:W-:Y:S01]  /*6a90*/  FFMA.FTZ R28, R29, UR12, -R10 ;  /* 0x0000000c1d1c7c23 */ /* 0x008fe2000801080a */
[----:B------:R1:W-:Y:S01]  /*6aa0*/  MUFU.EX2 R14, R27 ;  /* 0x0000001b000e7308 */ /* 0x0003e20000000800 */
[----:B------:R-:W-:-:S05]  /*6ab0*/  VIADD R26, R17, 0x2c500 ;  /* 0x0002c500111a7836 */ /* 0x000fca0000000000 */
[----:B------:R-:W-:Y:S01]  /*6ac0*/  SHF.R.U32.HI R26, RZ, 0x4, R26 ;  /* 0x00000004ff1a7819 */ /* 0x000fe2000001161a */
[----:B------:R-:W-:Y:S02]  /*6ad0*/  WARPGROUP.DEPBAR.LE gsb0, 0x0 ;  /* 0x00008000000079c5 */ /* 0x000fe40000010000 */
[----:B-1----:R-:W1:Y:S04]  /*6ae0*/  LDS R27, [R32+0x2c300] ;  /* 0x02c30000201b7984 */ /* 0x002e680000000800 */
[----:B------:R-:W2:Y:S01]  /*6af0*/  LDS R29, [R32+0x2c320] ;  /* 0x02c32000201d7984 */ /* 0x000ea20000000800 */
[----:B------:R-:W-:Y:S01]  /*6b00*/  LOP3.LUT R26, R26, 0x3fff, RZ, 0xc0, !PT ;  /* 0x00003fff1a1a7812 */ /* 0x000fe200078ec0ff */
[--C-:B------:R-:W-:Y:S01]  /*6b10*/  FFMA.FTZ R36, R36, UR12, -R15.reuse ;  /* 0x0000000c24247c23 */ /* 0x100fe2000801080f */
[----:B------:R-:W-:Y:S01]  /*6b20*/  FSEL R35, R35, -INF , P2 ;  /* 0xff80000023237808 */ /* 0x000fe20001000000 */
[--C-:B------:R-:W-:Y:S01]  /*6b30*/  FFMA.FTZ R40, R40, UR12, -R15.reuse ;  /* 0x0000000c28287c23 */ /* 0x100fe2000801080f */
[----:B------:R-:W-:Y:S01]  /*6b40*/  FSEL R33, R34, -INF , P1 ;  /* 0xff80000022217808 */ /* 0x000fe20000800000 */
[----:B------:R-:W-:Y:S01]  /*6b50*/  FFMA.FTZ R12, R12, UR12, -R15 ;  /* 0x0000000c0c0c7c23 */ /* 0x000fe2000801080f */
[----:B------:R-:W-:-:S02]  /*6b60*/  FSEL R41, R38, -INF , P3 ;  /* 0xff80000026297808 */ /* 0x000fc40001800000 */
[----:B------:R-:W-:Y:S02]  /*6b70*/  FSEL R39, R39, -INF , P4 ;  /* 0xff80000027277808 */ /* 0x000fe40002000000 */
[----:B------:R-:W-:Y:S02]  /*6b80*/  FSEL R37, R42, -INF , P5 ;  /* 0xff8000002a257808 */ /* 0x000fe40002800000 */
[----:B------:R-:W-:Y:S01]  /*6b90*/  FSEL R43, R43, -INF , P6 ;  /* 0xff8000002b2b7808 */ /* 0x000fe20003000000 */
[--C-:B------:R-:W-:Y:S01]  /*6ba0*/  FFMA.FTZ R25, R25, UR12, -R10.reuse ;  /* 0x0000000c19197c23 */ /* 0x100fe2000801080a */
[----:B------:R-:W-:Y:S01]  /*6bb0*/  LOP3.LUT R26, R26, 0x80000, RZ, 0xfc, !PT ;  /* 0x000800001a1a7812 */ /* 0x000fe200078efcff */
[----:B------:R-:W-:Y:S01]  /*6bc0*/  FFMA.FTZ R22, R22, UR12, -R15 ;  /* 0x0000000c16167c23 */ /* 0x000fe2000801080f */
[--C-:B------:R-:W-:Y:S01]  /*6bd0*/  FFMA.FTZ R38, R31, UR12, -R10.reuse ;  /* 0x0000000c1f267c23 */ /* 0x100fe2000801080a */
[----:B------:R3:W-:Y:S01]  /*6be0*/  MUFU.EX2 R15, R36 ;  /* 0x00000024000f7308 */ /* 0x0007e20000000800 */
[--C-:B------:R-:W-:Y:S01]  /*6bf0*/  FFMA.FTZ R31, R35, UR12, -R10.reuse ;  /* 0x0000000c231f7c23 */ /* 0x100fe2000801080a */
[--C-:B------:R-:W-:Y:S01]  /*6c00*/  FFMA.FTZ R41, R41, UR12, -R10.reuse ;  /* 0x0000000c29297c23 */ /* 0x100fe2000801080a */
[--C-:B------:R-:W-:Y:S01]  /*6c10*/  FFMA.FTZ R35, R37, UR12, -R10.reuse ;  /* 0x0000000c25237c23 */ /* 0x100fe2000801080a */
[----:B------:R-:W-:-:S04]  /*6c20*/  FFMA.FTZ R34, R43, UR12, -R10 ;  /* 0x0000000c2b227c23 */ /* 0x000fc8000801080a */
[----:B------:R5:W-:Y:S01]  /*6c30*/  MUFU.EX2 R18, R30 ;  /* 0x0000001e00127308 */ /* 0x000be20000000800 */
[----:B---3--:R-:W-:-:S07]  /*6c40*/  FFMA.FTZ R36, R39, UR12, -R10 ;  /* 0x0000000c27247c23 */ /* 0x008fce000801080a */
[----:B------:R3:W-:Y:S01]  /*6c50*/  MUFU.EX2 R23, R40 ;  /* 0x0000002800177308 */ /* 0x0007e20000000800 */
[--C-:B-----5:R-:W-:Y:S01]  /*6c60*/  FFMA.FTZ R30, R225, UR12, -R10.reuse ;  /* 0x0000000ce11e7c23 */ /* 0x120fe2000801080a */
[----:B---3--:R-:W-:Y:S01]  /*6c70*/  FFMA.FTZ R40, R33, UR12, -R10 ;  /* 0x0000000c21287c23 */ /* 0x008fe2000801080a */
[----:B------:R-:W-:-:S05]  /*6c80*/  VIADD R10, R26, 0x80 ;  /* 0x000000801a0a7836 */ /* 0x000fca0000000000 */
[----:B------:R-:W3:Y:S01]  /*6c90*/  MUFU.EX2 R11, R11 ;  /* 0x0000000b000b7308 */ /* 0x000ee20000000800 */
[----:B------:R-:W-:-:S07]  /*6ca0*/  R2UR UR4, R10 ;  /* 0x000000000a0472ca */ /* 0x000fce00000e0000 */
[----:B------:R-:W5:Y:S01]  /*6cb0*/  MUFU.EX2 R12, R12 ;  /* 0x0000000c000c7308 */ /* 0x000f620000000800 */
[----:B------:R-:W-:-:S07]  /*6cc0*/  VIADD R10, R26, 0x100 ;  /* 0x000001001a0a7836 */ /* 0x000fce0000000000 */
[----:B------:R-:W-:Y:S08]  /*6cd0*/  MUFU.EX2 R25, R25 ;  /* 0x0000001900197308 */ /* 0x000ff00000000800 */
[----:B------:R-:W4:Y:S01]  /*6ce0*/  MUFU.EX2 R28, R28 ;  /* 0x0000001c001c7308 */ /* 0x000f220000000800 */
[----:B------:R-:W-:Y:S01]  /*6cf0*/  R2UR UR5, R10 ;  /* 0x000000000a0572ca */ /* 0x000fe200000e0000 */
[----:B------:R-:W-:-:S02]  /*6d00*/  VIADD R10, R26, 0x180 ;  /* 0x000001801a0a7836 */ /* 0x000fc40000000000 */
[----:B-1----:R-:W-:Y:S01]  /*6d10*/  FADD.FTZ R44, R44, -R27 ;  /* 0x8000001b2c2c7221 */ /* 0x002fe20000010000 */
[----:B--2---:R-:W-:Y:S01]  /*6d20*/  FADD.FTZ R46, R46, -R29 ;  /* 0x8000001d2e2e7221 */ /* 0x004fe20000010000 */
[--C-:B------:R-:W-:Y:S01]  /*6d30*/  FADD.FTZ R45, R45, -R27.reuse ;  /* 0x8000001b2d2d7221 */ /* 0x100fe20000010000 */
[--C-:B------:R-:W-:Y:S01]  /*6d40*/  FADD.FTZ R48, R48, -R27.reuse ;  /* 0x8000001b30307221 */ /* 0x100fe20000010000 */
[----:B------:R-:W-:Y:S01]  /*6d50*/  R2UR UR6, R10 ;  /* 0x000000000a0672ca */ /* 0x000fe200000e0000 */
[----:B------:R-:W1:Y:S01]  /*6d60*/  MUFU.EX2 R22, R22 ;  /* 0x0000001600167308 */ /* 0x000e620000000800 */
[--C-:B------:R-:W-:Y:S01]  /*6d70*/  FADD.FTZ R49, R49, -R27.reuse ;  /* 0x8000001b31317221 */ /* 0x100fe20000010000 */
[--C-:B------:R-:W-:Y:S01]  /*6d80*/  FADD.FTZ R52, R52, -R27.reuse ;  /* 0x8000001b34347221 */ /* 0x100fe20000010000 */
[--C-:B------:R-:W-:Y:S01]  /*6d90*/  FADD.FTZ R53, R53, -R27.reuse ;  /* 0x8000001b35357221 */ /* 0x100fe20000010000 */
[--C-:B------:R-:W-:Y:S01]  /*6da0*/  FADD.FTZ R216, R216, -R27.reuse ;  /* 0x8000001bd8d87221 */ /* 0x100fe20000010000 */
[--C-:B------:R-:W-:Y:S01]  /*6db0*/  FADD.FTZ R217, R217, -R27.reuse ;  /* 0x8000001bd9d97221 */ /* 0x100fe20000010000 */
[--C-:B------:R-:W-:Y:S01]  /*6dc0*/  FADD.FTZ R220, R220, -R27.reuse ;  /* 0x8000001bdcdc7221 */ /* 0x100fe20000010000 */
[----:B------:R-:W-:Y:S01]  /*6dd0*/  FADD.FTZ R221, R221, -R27 ;  /* 0x8000001bdddd7221 */ /* 0x000fe20000010000 */
[----:B------:R-:W2:Y:S01]  /*6de0*/  MUFU.EX2 R13, R13 ;  /* 0x0000000d000d7308 */ /* 0x000ea20000000800 */
[----:B---3--:R-:W-:Y:S01]  /*6df0*/  FMUL.FTZ R44, R11, R44 ;  /* 0x0000002c0b2c7220 */ /* 0x008fe20000410000 */
[----:B-----5:R-:W-:-:S02]  /*6e00*/  F2FP.F16.F32.PACK_AB R10, R12, R11 ;  /* 0x0000000b0c0a723e */ /* 0x020fc400000000ff */
[----:B----4-:R-:W-:Y:S01]  /*6e10*/  F2FP.F16.F32.PACK_AB R11, R28, R25 ;  /* 0x000000191c0b723e */ /* 0x010fe200000000ff */
[----:B------:R-:W-:Y:S06]  /*6e20*/  BAR.SYNC.DEFER_BLOCKING 0x9, 0x100 ;  /* 0x0244000000007b1d */ /* 0x000fec0000010000 */
[----:B------:R-:W3:Y:S08]  /*6e30*/  MUFU.EX2 R19, R19 ;  /* 0x0000001300137308 */ /* 0x000ef00000000800 */
[----:B------:R-:W-:Y:S08]  /*6e40*/  MUFU.EX2 R30, R30 ;  /* 0x0000001e001e7308 */ /* 0x000ff00000000800 */
[----:B------:R-:W4:Y:S08]  /*6e50*/  MUFU.EX2 R33, R38 ;  /* 0x0000002600217308 */ /* 0x000f300000000800 */
[----:B------:R5:W-:Y:S08]  /*6e60*/  MUFU.EX2 R27, R41 ;  /* 0x00000029001b7308 */ /* 0x000bf00000000800 */
[----:B------:R-:W-:Y:S01]  /*6e70*/  MUFU.EX2 R32, R40 ;  /* 0x0000002800207308 */ /* 0x000fe20000000800 */
[----:B-----5:R-:W-:-:S07]  /*6e80*/  FMUL.FTZ R41, R25, R46 ;  /* 0x0000002e19297220 */ /* 0x020fce0000410000 */
[----:B------:R-:W-:Y:S08]  /*6e90*/  MUFU.EX2 R31, R31 ;  /* 0x0000001f001f7308 */ /* 0x000ff00000000800 */
[----:B------:R-:W-:Y:S08]  /*6ea0*/  MUFU.EX2 R36, R36 ;  /* 0x0000002400247308 */ /* 0x000ff00000000800 */
[----:B------:R-:W5:Y:S08]  /*6eb0*/  MUFU.EX2 R25, R35 ;  /* 0x0000002300197308 */ /* 0x000f700000000800 */
[----:B------:R-:W5:Y:S01]  /*6ec0*/  MUFU.EX2 R34, R34 ;  /* 0x0000002200227308 */ /* 0x000f620000000800 */
[--C-:B------:R-:W-:Y:S01]  /*6ed0*/  FADD.FTZ R47, R47, -R29.reuse ;  /* 0x8000001d2f2f7221 */ /* 0x100fe20000010000 */
[----:B------:R-:W-:Y:S01]  /*6ee0*/  FMUL.FTZ R45, R12, R45 ;  /* 0x0000002d0c2d7220 */ /* 0x000fe20000410000 */
[----:B------:R-:W-:Y:S01]  /*6ef0*/  FADD.FTZ R222, R222, -R29 ;  /* 0x8000001ddede7221 */ /* 0x000fe20000010000 */
[----:B------:R-:W-:Y:S01]  /*6f00*/  FMUL.FTZ R53, R14, R53 ;  /* 0x000000350e357220 */ /* 0x000fe20000410000 */
[----:B------:R-:W-:Y:S01]  /*6f10*/  FMUL.FTZ R12, R28, R47 ;  /* 0x0000002f1c0c7220 */ /* 0x000fe20000410000 */
[----:B------:R-:W-:Y:S01]  /*6f20*/  FMUL.FTZ R221, R24, R221 ;  /* 0x000000dd18dd7220 */ /* 0x000fe20000410000 */
[----:B-1----:R-:W-:Y:S01]  /*6f30*/  FMUL.FTZ R49, R22, R49 ;  /* 0x0000003116317220 */ /* 0x002fe20000410000 */
[----:B--2---:R-:W-:Y:S01]  /*6f40*/  FMUL.FTZ R52, R13, R52 ;  /* 0x000000340d347220 */ /* 0x004fe20000410000 */
[----:B------:R-:W-:Y:S01]  /*6f50*/  F2FP.F16.F32.PACK_AB R14, R14, R13 ;  /* 0x0000000d0e0e723e */ /* 0x000fe200000000ff */
[----:B------:R-:W-:Y:S01]  /*6f60*/  FMUL.FTZ R28, R18, R217 ;  /* 0x000000d9121c7220 */ /* 0x000fe20000410000 */
[----:B------:R-:W-:Y:S01]  /*6f70*/  FMUL.FTZ R220, R23, R220 ;  /* 0x000000dc17dc7220 */ /* 0x000fe20000410000 */
[----:B------:R-:W-:Y:S01]  /*6f80*/  F2FP.F16.F32.PACK_AB R24, R24, R23 ;  /* 0x000000171818723e */ /* 0x000fe200000000ff */
[----:B------:R-:W-:Y:S01]  /*6f90*/  FMUL.FTZ R13, R15, R216 ;  /* 0x000000d80f0d7220 */ /* 0x000fe20000410000 */
[----:B---3--:R-:W-:Y:S01]  /*6fa0*/  F2FP.F16.F32.PACK_AB R22, R22, R19 ;  /* 0x000000131616723e */ /* 0x008fe200000000ff */
[----:B------:R-:W-:Y:S01]  /*6fb0*/  FMUL.FTZ R48, R19, R48 ;  /* 0x0000003013307220 */ /* 0x000fe20000410000 */
[----:B------:R-:W-:-:S02]  /*6fc0*/  F2FP.F16.F32.PACK_AB R18, R18, R15 ;  /* 0x0000000f1212723e */ /* 0x000fc400000000ff */
[----:B----4-:R-:W-:Y:S01]  /*6fd0*/  F2FP.F16.F32.PACK_AB R23, R33, R30 ;  /* 0x0000001e2117723e */ /* 0x010fe200000000ff */
[----:B-----5:R-:W-:Y:S01]  /*6fe0*/  FMUL.FTZ R222, R25, R222 ;  /* 0x000000de19de7220 */ /* 0x020fe20000410000 */
[----:B------:R-:W-:Y:S02]  /*6ff0*/  F2FP.F16.F32.PACK_AB R15, R31, R32 ;  /* 0x000000201f0f723e */ /* 0x000fe400000000ff */
[----:B------:R-:W-:Y:S01]  /*7000*/  F2FP.F16.F32.PACK_AB R19, R36, R27 ;  /* 0x0000001b2413723e */ /* 0x000fe200000000ff */
[----:B------:R1:W-:Y:S01]  /*7010*/  STSM.16.M88.2 [R0+0x2c500], R10 ;  /* 0x02c5000a00007844 */ /* 0x0003e20000000100 */
[----:B------:R-:W-:-:S03]  /*7020*/  F2FP.F16.F32.PACK_AB R25, R34, R25 ;  /* 0x000000192219723e */ /* 0x000fc600000000ff */
[----:B------:R-:W-:Y:S04]  /*7030*/  STSM.16.M88.2 [R0+0x2cd00], R22 ;  /* 0x02cd001600007844 */ /* 0x000fe80000000100 */
[----:B------:R2:W-:Y:S04]  /*7040*/  STSM.16.M88.2 [R0+0x2d500], R14 ;  /* 0x02d5000e00007844 */ /* 0x0005e80000000100 */
[----:B------:R-:W-:Y:S04]  /*7050*/  STSM.16.M88.2 [R0+0x2dd00], R18 ;  /* 0x02dd001200007844 */ /* 0x000fe80000000100 */
[----:B------:R-:W-:Y:S01]  /*7060*/  STSM.16.M88.2 [R0+0x2e500], R24 ;  /* 0x02e5001800007844 */ /* 0x000fe20000000100 */
[----:B------:R-:W-:Y:S01]  /*7070*/  @!PT LDS RZ, [RZ] ;  /* 0x00000000fffff984 */ /* 0x000fe20000000800 */
[----:B------:R-:W-:Y:S01]  /*7080*/  @!PT LDS RZ, [RZ] ;  /* 0x00000000fffff984 */ /* 0x000fe20000000800 */
[----:B------:R-:W-:Y:S01]  /*7090*/  @!PT LDS RZ, [RZ] ;  /* 0x00000000fffff984 */ /* 0x000fe20000000800 */
[----:B------:R-:W-:Y:S01]  /*70a0*/  @!PT LDS RZ, [RZ] ;  /* 0x00000000fffff984 */ /* 0x000fe20000000800 */
[----:B------:R3:W-:Y:S06]  /*70b0*/  MEMBAR.ALL.CTA ;  /* 0x0000000000007992 */ /* 0x0007ec0000008000 */
[----:B---3--:R-:W3:Y:S01]  /*70c0*/  FENCE.VIEW.ASYNC.S ;  /* 0x00000000000073c6 */ /* 0x008ee20000000000 */
[----:B------:R-:W-:-:S02]  /*70d0*/  VIADD R37, R26, 0x200 ;  /* 0x000002001a257836 */ /* 0x000fc40000000000 */
[----:B------:R-:W-:Y:S02]  /*70e0*/  IMAD R216, R4, 0x2000, R5 ;  /* 0x0000200004d87824 */ /* 0x000fe400078e0205 */
[--C-:B------:R-:W-:Y:S01]  /*70f0*/  FADD.FTZ R38, R51, -R29.reuse ;  /* 0x8000001d33267221 */ /* 0x100fe20000010000 */
[----:B------:R-:W-:Y:S01]  /*7100*/  R2UR UR7, R37 ;  /* 0x00000000250772ca */ /* 0x000fe200000e0000 */
[--C-:B------:R-:W-:Y:S01]  /*7110*/  FADD.FTZ R37, R50, -R29.reuse ;  /* 0x8000001d32257221 */ /* 0x100fe20000010000 */
[--C-:B------:R-:W-:Y:S01]  /*7120*/  FADD.FTZ R39, R54, -R29.reuse ;  /* 0x8000001d36277221 */ /* 0x100fe20000010000 */
[--C-:B------:R-:W-:Y:S01]  /*7130*/  FADD.FTZ R40, R55, -R29.reuse ;  /* 0x8000001d37287221 */ /* 0x100fe20000010000 */
[--C-:B------:R-:W-:Y:S01]  /*7140*/  FADD.FTZ R218, R218, -R29.reuse ;  /* 0x8000001ddada7221 */ /* 0x100fe20000010000 */
[--C-:B------:R-:W-:Y:S01]  /*7150*/  FADD.FTZ R219, R219, -R29.reuse ;  /* 0x8000001ddbdb7221 */ /* 0x100fe20000010000 */
[----:B------:R-:W-:Y:S01]  /*7160*/  FADD.FTZ R29, R223, -R29 ;  /* 0x8000001ddf1d7221 */ /* 0x000fe20000010000 */
[----:B------:R-:W-:Y:S01]  /*7170*/  SHF.R.U32.HI R217, RZ, 0x4, R216 ;  /* 0x00000004ffd97819 */ /* 0x000fe200000116d8 */
[----:B------:R-:W-:Y:S01]  /*7180*/  FMUL.FTZ R37, R30, R37 ;  /* 0x000000251e257220 */ /* 0x000fe20000410000 */
[----:B------:R-:W-:Y:S01]  /*7190*/  FMUL.FTZ R38, R33, R38 ;  /* 0x0000002621267220 */ /* 0x000fe20000410000 */
[----:B------:R-:W-:Y:S01]  /*71a0*/  FMUL.FTZ R39, R32, R39 ;  /* 0x0000002720277220 */ /* 0x000fe20000410000 */
[----:B-1----:R-:W-:Y:S01]  /*71b0*/  FMUL.FTZ R10, R31, R40 ;  /* 0x000000281f0a7220 */ /* 0x002fe20000410000 */
[----:B------:R-:W-:Y:S01]  /*71c0*/  FMUL.FTZ R218, R27, R218 ;  /* 0x000000da1bda7220 */ /* 0x000fe20000410000 */
[----:B------:R-:W-:Y:S01]  /*71d0*/  FMUL.FTZ R219, R36, R219 ;  /* 0x000000db24db7220 */ /* 0x000fe20000410000 */
[----:B------:R-:W-:Y:S01]  /*71e0*/  FMUL.FTZ R11, R34, R29 ;  /* 0x0000001d220b7220 */ /* 0x000fe20000410000 */
[----:B------:R-:W-:-:S02]  /*71f0*/  LOP3.LUT R217, R217, 0x3fff, RZ, 0xc0, !PT ;  /* 0x00003fffd9d97812 */ /* 0x000fc400078ec0ff */
[----:B------:R-:W-:Y:S02]  /*7200*/  F2FP.F16.F32.PACK_AB R40, R45, R44 ;  /* 0x0000002c2d28723e */ /* 0x000fe400000000ff */
[----:B------:R-:W-:Y:S02]  /*7210*/  F2FP.F16.F32.PACK_AB R48, R49, R48 ;  /* 0x000000303130723e */ /* 0x000fe400000000ff */
[----:B------:R-:W-:Y:S01]  /*7220*/  F2FP.F16.F32.PACK_AB R41, R12, R41 ;  /* 0x000000290c29723e */ /* 0x000fe200000000ff */
[----:B---3--:R-:W-:Y:S01]  /*7230*/  BAR.SYNC.DEFER_BLOCKING 0x9, 0x100 ;  /* 0x0244000000007b1d */ /* 0x008fe20000010000 */
[----:B------:R-:W-:Y:S02]  /*7240*/  F2FP.F16.F32.PACK_AB R52, R53, R52 ;  /* 0x000000343534723e */ /* 0x000fe400000000ff */
[----:B------:R-:W-:Y:S02]  /*7250*/  F2FP.F16.F32.PACK_AB R49, R38, R37 ;  /* 0x000000252631723e */ /* 0x000fe400000000ff */
[----:B------:R-:W-:-:S02]  /*7260*/  F2FP.F16.F32.PACK_AB R53, R10, R39 ;  /* 0x000000270a35723e */ /* 0x000fc400000000ff */
[----:B------:R-:W-:Y:S02]  /*7270*/  F2FP.F16.F32.PACK_AB R28, R28, R13 ;  /* 0x0000000d1c1c723e */ /* 0x000fe400000000ff */
[----:B------:R-:W-:Y:S02]  /*7280*/  F2FP.F16.F32.PACK_AB R220, R221, R220 ;  /* 0x000000dcdddc723e */ /* 0x000fe400000000ff */
[----:B------:R-:W-:Y:S02]  /*7290*/  R2UR UR56, R217 ;  /* 0x00000000d93872ca */ /* 0x000fe400000e0000 */
[----:B------:R-:W-:Y:S02]  /*72a0*/  R2UR UR58, R26 ;  /* 0x000000001a3a72ca */ /* 0x000fe400000e0000 */
[----:B------:R-:W-:Y:S02]  /*72b0*/  F2FP.F16.F32.PACK_AB R29, R219, R218 ;  /* 0x000000dadb1d723e */ /* 0x000fe400000000ff */
[----:B------:R-:W-:Y:S01]  /*72c0*/  F2FP.F16.F32.PACK_AB R221, R11, R222 ;  /* 0x000000de0bdd723e */ /* 0x000fe200000000ff */
[----:B------:R-:W-:Y:S04]  /*72d0*/  STSM.16.M88.2 [R0+0x2ed00], R40 ;  /* 0x02ed002800007844 */ /* 0x000fe80000000100 */
[----:B------:R-:W-:Y:S04]  /*72e0*/  STSM.16.M88.2 [R0+0x2f500], R48 ;  /* 0x02f5003000007844 */ /* 0x000fe80000000100 */
[----:B------:R-:W-:Y:S04]  /*72f0*/  STSM.16.M88.2 [R0+0x2fd00], R52 ;  /* 0x02fd003400007844 */ /* 0x000fe80000000100 */
[----:B------:R-:W-:Y:S04]  /*7300*/  STSM.16.M88.2 [R0+0x30500], R28 ;  /* 0x0305001c00007844 */ /* 0x000fe80000000100 */
[----:B------:R1:W-:Y:S01]  /*7310*/  STSM.16.M88.2 [R0+0x30d00], R220 ;  /* 0x030d00dc00007844 */ /* 0x0003e20000000100 */
[----:B------:R-:W-:-:S06]  /*7320*/  WARPGROUP.ARRIVE ;  /* 0x00000000000079c5 */ /* 0x000fcc0000000000 */
[----:B------:R-:W-:Y:S01]  /*7330*/  HGMMA.64x16x16.F32 R136, gdesc[UR56].tnspA.tnspB, R136, gsb0 ;  /* 0x60200000388879f0 */ /* 0x000fe20008000888 */
        /* <DEDUP_REMOVED lines=116> */
[----:B------:R-:W-:Y:S01]  /*7a80*/  VIADD R10, R26, 0x30 ;  /* 0x000000301a0a7836 */ /* 0x000fe20000000000 */
[----:B------:R-:W-:Y:S02]  /*7a90*/  UMOV UR46, UR22 ;  /* 0x00000016002e7c82 */ /* 0x000fe40008000000 */
[----:B------:R-:W-:Y:S02]  /*7aa0*/  R2UR UR20, R5 ;  /* 0x00000000051472ca */ /* 0x000fe400000e0000 */
[----:B------:R-:W-:Y:S01]  /*7ab0*/  R2UR UR22, R10 ;  /* 0x000000000a1672ca */ /* 0x000fe200000e0000 */
[----:B------:R-:W-:Y:S01]  /*7ac0*/  UMOV UR47, UR23 ;  /* 0x00000017002f7c82 */ /* 0x000fe20008000000 */
[----:B------:R-:W-:Y:S01]  /*7ad0*/  UMOV UR21, 0x40000040 ;  /* 0x4000004000157882 */ /* 0x000fe20000000000 */
[----:B------:R-:W-:Y:S01]  /*7ae0*/  UMOV UR23, 0x40 ;  /* 0x0000004000177882 */ /* 0x000fe20000000000 */
[----:B------:R-:W-:-:S02]  /*7af0*/  WARPGROUP.DEPBAR.LE gsb0, 0x0 ;  /* 0x00008000000079c5 */ /* 0x000fc40000010000 */
[----:B------:R-:W-:-:S07]  /*7b00*/  WARPGROUP.ARRIVE ;  /* 0x00000000000079c5 */ /* 0x000fce0000000000 */
[----:B------:R-:W-:Y:S01]  /*7b10*/  HGMMA.64x16x16.F32 R136, gdesc[UR20].tnspA.tnspB, R136, gsb0 ;  /* 0x60200000148879f0 */ /* 0x000fe20008000888 */
[----:B--2---:R-:W-:Y:S01]  /*7b20*/  VIADD R14, R26, 0xb0 ;  /* 0x000000b01a0e7836 */ /* 0x004fe20000000000 */
        /* <DEDUP_REMOVED lines=37> */
[----:B------:R-:W-:Y:S01]  /*7d80*/  MOV R219, UR40 ;  /* 0x0000002800db7c02 */ /* 0x000fe20008000f00 */
[----:B------:R-:W-:-:S08]  /*7d90*/  UMOV UR17, UR21 ;  /* 0x0000001500117c82 */ /* 0x000fd00008000000 */
        /* <DEDUP_REMOVED lines=15> */
[----:B--2---:R-:W2:Y:S01]  /*7e90*/  FENCE.VIEW.ASYNC.S ;  /* 0x00000000000073c6 */ /* 0x004ea20000000000 */
[----:B------:R-:W-:Y:S01]  /*7ea0*/  R2UR UR24, R23 ;  /* 0x00000000171872ca */ /* 0x000fe200000e0000 */
[----:B--2---:R-:W-:Y:S01]  /*7eb0*/  BAR.SYNC.DEFER_BLOCKING 0x9, 0x100 ;  /* 0x0244000000007b1d */ /* 0x004fe20000010000 */
[----:B------:R-:W-:-:S02]  /*7ec0*/  MOV R12, UR43 ;  /* 0x0000002b000c7c02 */ /* 0x000fc40008000f00 */
[----:B-1----:R-:W-:Y:S02]  /*7ed0*/  MOV R220, UR42 ;  /* 0x0000002a00dc7c02 */ /* 0x002fe40008000f00 */
[----:B------:R-:W-:Y:S01]  /*7ee0*/  MOV R13, UR41 ;  /* 0x00000029000d7c02 */ /* 0x000fe20008000f00 */
[----:B------:R-:W-:-:S06]  /*7ef0*/  UMOV UR41, 0x40000040 ;  /* 0x4000004000297882 */ /* 0x000fcc0000000000 */
[----:B------:R-:W-:Y:S01]  /*7f00*/  UMOV UR42, UR24 ;  /* 0x00000018002a7c82 */ /* 0x000fe20008000000 */
[----:B------:R-:W-:Y:S01]  /*7f10*/  UMOV UR43, 0x8 ;  /* 0x00000008002b7882 */ /* 0x000fe20000000000 */
[----:B------:R-:W-:-:S06]  /*7f20*/  WARPGROUP.ARRIVE ;  /* 0x00000000000079c5 */ /* 0x000fcc0000000000 */
        /* <DEDUP_REMOVED lines=14> */
[----:B------:R-:W-:Y:S01]  /*8010*/  IMAD.U32 R15, RZ, RZ, UR43 ;  /* 0x0000002bff0f7e24 */ /* 0x000fe2000f8e00ff */
[----:B------:R-:W-:Y:S01]  /*8020*/  R2UR UR43, R12 ;  /* 0x000000000c2b72ca */ /* 0x000fe200000e0000 */
        /* <DEDUP_REMOVED lines=15> */
[----:B------:R-:W-:Y:S01]  /*8120*/  R2UR UR45, R11 ;  /* 0x000000000b2d72ca */ /* 0x000fe200000e0000 */
[----:B------:R-:W-:Y:S02]  /*8130*/  VIADD R10, R5, 0x180 ;  /* 0x00000180050a7836 */ /* 0x000fe40000000000 */
[----:B------:R-:W-:Y:S01]  /*8140*/  VIADD R11, R23, 0x180 ;  /* 0x00000180170b7836 */ /* 0x000fe20000000000 */
[----:B------:R-:W-:Y:S02]  /*8150*/  R2UR UR44, R218 ;  /* 0x00000000da2c72ca */ /* 0x000fe400000e0000 */
[----:B------:R-:W-:Y:S02]  /*8160*/  R2UR UR4, R10 ;  /* 0x000000000a0472ca */ /* 0x000fe400000e0000 */
[----:B------:R-:W-:Y:S01]  /*8170*/  R2UR UR5, R11 ;  /* 0x000000000b0572ca */ /* 0x000fe200000e0000 */
[----:B------:R-:W-:Y:S01]  /*8180*/  UMOV UR28, UR52 ;  /* 0x00000034001c7c82 */ /* 0x000fe20008000000 */
[----:B------:R-:W-:Y:S01]  /*8190*/  R2UR UR41, R13 ;  /* 0x000000000d2972ca */ /* 0x000fe200000e0000 */
[----:B------:R-:W-:Y:S01]  /*81a0*/  UMOV UR29, UR53 ;  /* 0x00000035001d7c82 */ /* 0x000fe20008000000 */
[----:B------:R-:W-:Y:S01]  /*81b0*/  IMAD.U32 R12, RZ, RZ, UR46 ;  /* 0x0000002eff0c7e24 */ /* 0x000fe2000f8e00ff */
[----:B------:R-:W-:Y:S01]  /*81c0*/  UMOV UR53, UR45 ;  /* 0x0000002d00357c82 */ /* 0x000fe20008000000 */
[----:B------:R-:W-:Y:S01]  /*81d0*/  IMAD.U32 R13, RZ, RZ, UR47 ;  /* 0x0000002fff0d7e24 */ /* 0x000fe2000f8e00ff */
[----:B------:R-:W-:Y:S01]  /*81e0*/  UMOV UR45, 0x40000040 ;  /* 0x40000040002d7882 */ /* 0x000fe20000000000 */
[----:B------:R-:W-:Y:S01]  /*81f0*/  UMOV UR47, 0x8 ;  /* 0x00000008002f7882 */ /* 0x000fe20000000000 */
[----:B------:R-:W-:-:S02]  /*8200*/  UMOV UR52, UR44 ;  /* 0x0000002c00347c82 */ /* 0x000fc40008000000 */
        /* <DEDUP_REMOVED lines=12> */
[----:B------:R-:W-:Y:S01]  /*82d0*/  R2UR UR5, R23 ;  /* 0x00000000170572ca */ /* 0x000fe200000e0000 */
[----:B------:R-:W-:Y:S01]  /*82e0*/  UMOV UR33, UR43 ;  /* 0x0000002b00217c82 */ /* 0x000fe20008000000 */
[----:B------:R-:W-:Y:S01]  /*82f0*/  UMOV UR37, UR41 ;  /* 0x0000002900257c82 */ /* 0x000fe20008000000 */
[----:B------:R-:W-:Y:S01]  /*8300*/  UMOV UR41, 0x40000040 ;  /* 0x4000004000297882 */ /* 0x000fe20000000000 */
[----:B------:R-:W-:-:S03]  /*8310*/  UMOV UR43, 0x8 ;  /* 0x00000008002b7882 */ /* 0x000fc60000000000 */
[----:B------:R-:W-:Y:S02]  /*8320*/  UMOV UR36, UR40 ;  /* 0x0000002800247c82 */ /* 0x000fe40008000000 */
[----:B------:R-:W-:Y:S02]  /*8330*/  UMOV UR32, UR42 ;  /* 0x0000002a00207c82 */ /* 0x000fe40008000000 */
[----:B------:R-:W-:Y:S02]  /*8340*/  UMOV UR40, UR4 ;  /* 0x0000000400287c82 */ /* 0x000fe40008000000 */
[----:B------:R-:W-:Y:S01]  /*8350*/  UMOV UR42, UR5 ;  /* 0x00000005002a7c82 */ /* 0x000fe20008000000 */
[----:B------:R-:W-:Y:S01]  /*8360*/  IMAD.U32 R10, RZ, RZ, UR46 ;  /* 0x0000002eff0a7e24 */ /* 0x000fe2000f8e00ff */
[----:B------:R-:W-:Y:S02]  /*8370*/  WARPGROUP.DEPBAR.LE gsb0, 0x0 ;  /* 0x00008000000079c5 */ /* 0x000fe40000010000 */
        /* <DEDUP_REMOVED lines=93> */
[----:B------:R-:W-:Y:S01]  /*8950*/  R2UR UR47, R9 ;  /* 0x00000000092f72ca */ /* 0x000fe200000e0000 */
[----:B------:R-:W-:Y:S02]  /*8960*/  WARPGROUP.DEPBAR.LE gsb0, 0x0 ;  /* 0x00008000000079c5 */ /* 0x000fe40000010000 */
[----:B------:R-:W-:-:S06]  /*8970*/  WARPGROUP.ARRIVE ;  /* 0x00000000000079c5 */ /* 0x000fcc0000000000 */
[----:B------:R-:W-:Y:S01]  /*8980*/  HGMMA.64x16x16.F32 R160, gdesc[UR8].tnspA.tnspB, R160, gsb0 ;  /* 0x6020000008a079f0 */ /* 0x000fe200080008a0 */
[----:B------:R-:W-:Y:S01]  /*8990*/  IMAD.SHL.U32 R9, R3, 0x4000, RZ ;  /* 0x0000400003097824 */ /* 0x000fe200078e00ff */
[----:B------:R-:W-:-:S04]  /*89a0*/  R2UR UR40, R20 ;  /* 0x00000000142872ca */ /* 0x000fc800000e0000 */
[----:B------:R-:W-:-:S04]  /*89b0*/  IADD3 R20, P1, R9, R234, RZ ;  /* 0x000000ea09147210 */ /* 0x000fc80007f3e0ff */
[----:B------:R-:W-:Y:S02]  /*89c0*/  LEA.HI.X.SX32 R9, R9, R224, 0x1, P1 ;  /* 0x000000e009097211 */ /* 0x000fe400008f0eff */
        /* <DEDUP_REMOVED lines=9> */
[----:B------:R1:W-:Y:S01]  /*8a60*/  REDG.E.ADD.F32x4.FTZ.RN.STRONG.GPU desc[UR46][R8.64], R24 ;  /* 0x00000018080079a6 */ /* 0x0003e2000c10f7ae */
[----:B------:R-:W-:Y:S02]  /*8a70*/  WARPGROUP.DEPBAR.LE gsb0, 0x0 ;  /* 0x00008000000079c5 */ /* 0x000fe40000010000 */
[----:B------:R-:W-:Y:S01]  /*8a80*/  WARPGROUP.ARRIVE ;  /* 0x00000000000079c5 */ /* 0x000fe20000000000 */
[----:B------:R-:W-:Y:S01]  /*8a90*/  SHF.R.U32.HI R216, RZ, 0x4, R216 ;  /* 0x00000004ffd87819 */ /* 0x000fe200000116d8 */
[----:B------:R-:W-:Y:S01]  /*8aa0*/  UMOV UR55, 0x40 ;  /* 0x0000004000377882 */ /* 0x000fe20000000000 */
[----:B-1----:R-:W-:Y:S01]  /*8ab0*/  LOP3.LUT R24, R22, 0x80000, RZ, 0xfc, !PT ;  /* 0x0008000016187812 */ /* 0x002fe200078efcff */
[----:B------:R-:W-:Y:S01]  /*8ac0*/  UMOV UR53, 0x40000040 ;  /* 0x4000004000357882 */ /* 0x000fe20000000000 */
[----:B------:R-:W-:Y:S01]  /*8ad0*/  UMOV UR59, 0x40 ;  /* 0x00000040003b7882 */ /* 0x000fe20000000000 */
        /* <DEDUP_REMOVED lines=10> */
[----:B------:R1:W-:Y:S01]  /*8b80*/  REDG.E.ADD.F32x4.FTZ.RN.STRONG.GPU desc[UR46][R8.64+0x800], R28 ;  /* 0x0008001c080079a6 */ /* 0x0003e2000c10f7ae */
[----:B------:R-:W-:-:S02]  /*8b90*/  WARPGROUP.DEPBAR.LE gsb0, 0x0 ;  /* 0x00008000000079c5 */ /* 0x000fc40000010000 */
[----:B------:R-:W-:Y:S01]  /*8ba0*/  WARPGROUP.ARRIVE ;  /* 0x00000000000079c5 */ /* 0x000fe20000000000 */
[----:B------:R-:W-:Y:S02]  /*8bb0*/  LOP3.LUT R237, R216, 0x3fff, RZ, 0xc0, !PT ;  /* 0x00003fffd8ed7812 */ /* 0x000fe400078ec0ff */
[C---:B------:R-:W-:Y:S01]  /*8bc0*/  R2UR UR54, R24.reuse ;  /* 0x00000000183672ca */ /* 0x040fe200000e0000 */
[----:B------:R-:W-:Y:S01]  /*8bd0*/  VIADD R20, R24, 0x80 ;  /* 0x0000008018147836 */ /* 0x000fe20000000000 */
[----:B------:R-:W-:Y:S01]  /*8be0*/  UMOV UR57, UR53 ;  /* 0x0000003500397c82 */ /* 0x000fe20008000000 */
[----:B------:R-:W-:Y:S01]  /*8bf0*/  HGMMA.64x16x16.F32 R192, gdesc[UR12].tnspA.tnspB, R192, gsb0 ;  /* 0x602000000cc079f0 */ /* 0x000fe200080008c0 */
[----:B------:R-:W-:Y:S01]  /*8c00*/  IMAD R237, R2, 0x800, R237 ;  /* 0x0000080002ed7824 */ /* 0x000fe200078e02ed */
[----:B------:R-:W-:Y:S01]  /*8c10*/  UMOV UR9, UR53 ;  /* 0x0000003500097c82 */ /* 0x000fe20008000000 */
[----:B------:R-:W-:Y:S02]  /*8c20*/  VIADD R25, R24, 0x200 ;  /* 0x0000020018197836 */ /* 0x000fe40000000000 */
[----:B------:R-:W-:-:S02]  /*8c30*/  IMAD.U32 R217, RZ, RZ, UR11 ;  /* 0x0000000bffd97e24 */ /* 0x000fc4000f8e00ff */
[----:B------:R-:W-:Y:S01]  /*8c40*/  VIADD R26, R24, 0x10 ;  /* 0x00000010181a7836 */ /* 0x000fe20000000000 */
[----:B------:R-:W-:Y:S01]  /*8c50*/  UMOV UR37, UR25 ;  /* 0x0000001900257c82 */ /* 0x000fe20008000000 */
[----:B------:R-:W-:Y:S01]  /*8c60*/  UMOV UR33, UR25 ;  /* 0x0000001900217c82 */ /* 0x000fe20008000000 */
[----:B------:R-:W-:Y:S01]  /*8c70*/  UMOV UR29, UR25 ;  /* 0x00000019001d7c82 */ /* 0x000fe20008000000 */
[----:B------:R-:W-:Y:S01]  /*8c80*/  UMOV UR7, 0x40 ;  /* 0x0000004000077882 */ /* 0x000fe20000000000 */
[----:B------:R1:W-:Y:S01]  /*8c90*/  REDG.E.ADD.F32x4.FTZ.RN.STRONG.GPU desc[UR46][R8.64+0x1000], R32 ;  /* 0x00100020080079a6 */ /* 0x0003e2000c10f7ae */
[----:B------:R-:W-:Y:S02]  /*8ca0*/  WARPGROUP.DEPBAR.LE gsb0, 0x0 ;  /* 0x00008000000079c5 */ /* 0x000fe40000010000 */
[----:B------:R-:W-:Y:S01]  /*8cb0*/  WARPGROUP.ARRIVE ;  /* 0x00000000000079c5 */ /* 0x000fe20000000000 */
[----:B------:R-:W-:Y:S02]  /*8cc0*/  R2UR UR52, R237 ;  /* 0x00000000ed3472ca */ /* 0x000fe400000e0000 */
[----:B------:R-:W-:Y:S01]  /*8cd0*/  R2UR UR24, R20 ;  /* 0x00000000141872ca */ /* 0x000fe200000e0000 */
[----:B------:R-:W-:Y:S01]  /*8ce0*/  UMOV UR13, UR53 ;  /* 0x00000035000d7c82 */ /* 0x000fe20008000000 */
[----:B------:R-:W-:Y:S01]  /*8cf0*/  UMOV UR15, 0x40 ;  /* 0x00000040000f7882 */ /* 0x000fe20000000000 */
[----:B------:R-:W-:Y:S01]  /*8d00*/  HGMMA.64x16x16.F32 R208, gdesc[UR16].tnspA.tnspB, R208, gsb0 ;  /* 0x6020000010d079f0 */ /* 0x000fe200080008d0 */
[----:B------:R-:W-:Y:S01]  /*8d10*/  R2UR UR50, R26 ;  /* 0x000000001a3272ca */ /* 0x000fe200000e0000 */
[----:B------:R1:W-:Y:S01]  /*8d20*/  REDG.E.ADD.F32x4.FTZ.RN.STRONG.GPU desc[UR46][R8.64+0x1800], R36 ;  /* 0x00180024080079a6 */ /* 0x0003e2000c10f7ae */
[----:B------:R-:W-:-:S02]  /*8d30*/  WARPGROUP.DEPBAR.LE gsb0, 0x0 ;  /* 0x00008000000079c5 */ /* 0x000fc40000010000 */
[----:B------:R-:W-:-:S03]  /*8d40*/  WARPGROUP.ARRIVE ;  /* 0x00000000000079c5 */ /* 0x000fc60000000000 */
[----:B------:R-:W-:Y:S02]  /*8d50*/  UMOV UR56, UR52 ;  /* 0x0000003400387c82 */ /* 0x000fe40008000000 */
[----:B------:R-:W-:Y:S01]  /*8d60*/  UMOV UR58, UR24 ;  /* 0x00000018003a7c82 */ /* 0x000fe20008000000 */
[C---:B------:R-:W-:Y:S01]  /*8d70*/  VIADD R20, R24.reuse, 0x100 ;  /* 0x0000010018147836 */ /* 0x040fe20000000000 */
[----:B------:R-:W-:Y:S01]  /*8d80*/  UMOV UR12, UR52 ;  /* 0x00000034000c7c82 */ /* 0x000fe20008000000 */
[----:B------:R-:W-:Y:S01]  /*8d90*/  VIADD R26, R24, 0x90 ;  /* 0x00000090181a7836 */ /* 0x000fe20000000000 */
[----:B------:R-:W-:Y:S01]  /*8da0*/  HGMMA.64x16x16.F32 R56, gdesc[UR52].tnspA.tnspB, R56, gsb0 ;  /* 0x60200000343879f0 */ /* 0x000fe20008000838 */
[----:B------:R-:W-:Y:S01]  /*8db0*/  UMOV UR19, 0x40 ;  /* 0x0000004000137882 */ /* 0x000fe20000000000 */
[----:B------:R-:W-:Y:S01]  /*8dc0*/  IMAD.U32 R23, RZ, RZ, UR15 ;  /* 0x0000000fff177e24 */ /* 0x000fe2000f8e00ff */
[----:B------:R-:W-:Y:S01]  /*8dd0*/  R2UR UR45, R7 ;  /* 0x00000000072d72ca */ /* 0x000fe200000e0000 */
[----:B------:R1:W-:Y:S01]  /*8de0*/  REDG.E.ADD.F32x4.FTZ.RN.STRONG.GPU desc[UR46][R8.64+0x2000], R40 ;  /* 0x00200028080079a6 */ /* 0x0003e2000c10f7ae */
[----:B------:R-:W-:-:S02]  /*8df0*/  WARPGROUP.DEPBAR.LE gsb0, 0x0 ;  /* 0x00008000000079c5 */ /* 0x000fc40000010000 */
[----:B------:R-:W-:Y:S01]  /*8e00*/  WARPGROUP.ARRIVE ;  /* 0x00000000000079c5 */ /* 0x000fe20000000000 */
[----:B------:R-:W-:Y:S01]  /*8e10*/  R2UR UR8, R20 ;  /* 0x00000000140872ca */ /* 0x000fe200000e0000 */
[----:B------:R-:W-:Y:S01]  /*8e20*/  IMAD.U32 R7, RZ, RZ, UR43 ;  /* 0x0000002bff077e24 */ /* 0x000fe2000f8e00ff */
[----:B------:R1:W-:Y:S03]  /*8e30*/  REDG.E.ADD.F32x4.FTZ.RN.STRONG.GPU desc[UR46][R8.64+0x2800], R44 ;  /* 0x0028002c080079a6 */ /* 0x0003e6000c10f7ae */
[----:B------:R-:W-:Y:S08]  /*8e40*/  HGMMA.64x16x16.F32 R64, gdesc[UR56].tnspA.tnspB, R64, gsb0 ;  /* 0x60200000384079f0 */ /* 0x000ff00008000840 */
[----:B------:R-:W-:Y:S01]  /*8e50*/  UMOV UR14, UR8 ;  /* 0x00000008000e7c82 */ /* 0x000fe20008000000 */
[----:B------:R-:W-:Y:S01]  /*8e60*/  VIADD R20, R24, 0x180 ;  /* 0x0000018018147836 */ /* 0x000fe20000000000 */
[----:B------:R-:W-:Y:S01]  /*8e70*/  R2UR UR43, R21 ;  /* 0x00000000152b72ca */ /* 0x000fe200000e0000 */
[----:B------:R1:W-:Y:S01]  /*8e80*/  REDG.E.ADD.F32x4.FTZ.RN.STRONG.GPU desc[UR46][R8.64+0x3000], R48 ;  /* 0x00300030080079a6 */ /* 0x0003e2000c10f7ae */
[----:B------:R-:W-:-:S02]  /*8e90*/  WARPGROUP.DEPBAR.LE gsb0, 0x0 ;  /* 0x00008000000079c5 */ /* 0x000fc40000010000 */
[----:B------:R-:W-:Y:S01]  /*8ea0*/  WARPGROUP.ARRIVE ;  /* 0x00000000000079c5 */ /* 0x000fe20000000000 */
[----:B------:R-:W-:Y:S01]  /*8eb0*/  R2UR UR4, R20 ;  /* 0x00000000140472ca */ /* 0x000fe200000e0000 */
[----:B------:R-:W-:Y:S01]  /*8ec0*/  UMOV UR8, UR52 ;  /* 0x0000003400087c82 */ /* 0x000fe20008000000 */
[----:B------:R-:W-:Y:S01]  /*8ed0*/  IMAD.U32 R22, RZ, RZ, UR14 ;  /* 0x0000000eff167e24 */ /* 0x000fe2000f8e00ff */
[----:B------:R1:W-:Y:S02]  /*8ee0*/  REDG.E.ADD.F32x4.FTZ.RN.STRONG.GPU desc[UR46][R8.64+0x3800], R52 ;  /* 0x00380034080079a6 */ /* 0x0003e4000c10f7ae */
[----:B------:R-:W-:Y:S08]  /*8ef0*/  HGMMA.64x16x16.F32 R72, gdesc[UR12].tnspA.tnspB, R72, gsb0 ;  /* 0x602000000c4879f0 */ /* 0x000ff00008000848 */
[----:B------:R-:W-:Y:S01]  /*8f00*/  UMOV UR10, UR4 ;  /* 0x00000004000a7c82 */ /* 0x000fe20008000000 */
[----:B------:R-:W-:-:S02]  /*8f10*/  WARPGROUP.DEPBAR.LE gsb0, 0x0 ;  /* 0x00008000000079c5 */ /* 0x000fc40000010000 */
        /* <DEDUP_REMOVED lines=141> */
.L_x_1760:
        /* <DEDUP_REMOVED lines=157> */
.L_x_1761:
        /* <DEDUP_REMOVED lines=94> */
.L_x_1749:
        /* <DEDUP_REMOVED lines=23> */
.L_x_1764:
        /* <DEDUP_REMOVED lines=20> */
.L_x_1765:
        /* <DEDUP_REMOVED lines=18> */
.L_x_1766:
        /* <DEDUP_REMOVED lines=18> */
.L_x_1767:
        /* <DEDUP_REMOVED lines=178> */
.L_x_1769:
[----:B------:R-:W-:Y:S05]  /*b7b0*/  BSYNC B0 ;  /* 0x0000000000007941 */ /* 0x000fea0003800000 */
.L_x_1768:
[----:B------:R-:W-:-:S04]  /*b7c0*/  DEPBAR.LE SB0, 0x0 ;  /* 0x000080000000791a */ /* 0x000fc80000000000 */
[----:B------:R-:W-:Y:S05]  /*b7d0*/  EXIT ;  /* 0x000000000000794d */ /* 0x000fea0003800000 */
.L_x_1763:
        /* <DEDUP_REMOVED lines=51> */
.L_x_1771:
[----:B------:R-:W-:Y:S05]  /*bb10*/  BSYNC B0 ;  /* 0x0000000000007941 */ /* 0x000fea0003800000 */
.L_x_1770:
        /* <DEDUP_REMOVED lines=16> */
.L_x_1773:
[----:B------:R-:W-:Y:S05]  /*bc20*/  BSYNC B0 ;  /* 0x0000000000007941 */ /* 0x000fea0003800000 */
.L_x_1772:
        /* <DEDUP_REMOVED lines=16> */
.L_x_1775:
[----:B------:R-:W-:Y:S05]  /*bd30*/  BSYNC B0 ;  /* 0x0000000000007941 */ /* 0x000fea0003800000 */
.L_x_1774:
        /* <DEDUP_REMOVED lines=17> */
.L_x_1777:
[----:B------:R-:W-:Y:S05]  /*be50*/  BSYNC B0 ;  /* 0x0000000000007941 */ /* 0x000fea0003800000 */
.L_x_1776:
        /* <DEDUP_REMOVED lines=16> */
.L_x_1779:
[----:B------:R-:W-:Y:S05]  /*bf60*/  BSYNC B0 ;  /* 0x0000000000007941 */ /* 0x000fea0003800000 */
.L_x_1778:
        /* <DEDUP_REMOVED lines=18> */
.L_x_1781:
[----:B------:R-:W-:Y:S05]  /*c090*/  BSYNC B0 ;  /* 0x0000000000007941 */ /* 0x000fea0003800000 */
.L_x_1780:
        /* <DEDUP_REMOVED lines=29> */
.L_x_1783:
[----:B------:R-:W-:Y:S05]  /*c270*/  BSYNC B0 ;  /* 0x0000000000007941 */ /* 0x000fea0003800000 */
.L_x_1782:
        /* <DEDUP_REMOVED lines=21> */
.L_x_1785:
[----:B------:R-:W-:Y:S05]  /*c3d0*/  BSYNC B0 ;  /* 0x0000000000007941 */ /* 0x000fea0003800000 */
.L_x_1784:
        /* <DEDUP_REMOVED lines=21> */
.L_x_1787:
[----:B------:R-:W-:Y:S05]  /*c530*/  BSYNC B0 ;  /* 0x0000000000007941 */ /* 0x000fea0003800000 */
.L_x_1786:
        /* <DEDUP_REMOVED lines=22> */
.L_x_1789:
[----:B------:R-:W-:Y:S05]  /*c6a0*/  BSYNC B0 ;  /* 0x0000000000007941 */ /* 0x000fea0003800000 */
.L_x_1788:
        /* <DEDUP_REMOVED lines=14> */
.L_x_1791:
[----:B------:R-:W-:Y:S05]  /*c790*/  BSYNC B0 ;  /* 0x0000000000007941 */ /* 0x000fea0003800000 */
.L_x_1790:
        /* <DEDUP_REMOVED lines=16> */
.L_x_1793:
[----:B------:R-:W-:Y:S05]  /*c8a0*/  BSYNC B0 ;  /* 0x0000000000007941 */ /* 0x000fea0003800000 */
.L_x_1792:
        /* <DEDUP_REMOVED lines=16> */
.L_x_1795:
[----:B------:R-:W-:Y:S05]  /*c9b0*/  BSYNC B0 ;  /* 0x0000000000007941 */ /* 0x000fea0003800000 */
.L_x_1794:
        /* <DEDUP_REMOVED lines=16> */
.L_x_1797:
[----:B------:R-:W-:Y:S05]  /*cac0*/  BSYNC B0 ;  /* 0x0000000000007941 */ /* 0x000fea0003800000 */
.L_x_1796:
        /* <DEDUP_REMOVED lines=15> */
.L_x_1799:
[----:B------:R-:W-:Y:S05]  /*cbc0*/  BSYNC B0 ;  /* 0x0000000000007941 */ /* 0x000fea0003800000 */
.L_x_1798:
        /* <DEDUP_REMOVED lines=15> */
.L_x_1801:
[----:B------:R-:W-:Y:S05]  /*ccc0*/  BSYNC B0 ;  /* 0x0000000000007941 */ /* 0x000fea0003800000 */
.L_x_1800:
        /* <DEDUP_REMOVED lines=15> */
.L_x_1803:
[----:B------:R-:W-:Y:S05]  /*cdc0*/  BSYNC B0 ;  /* 0x0000000000007941 */ /* 0x000fea0003800000 */
.L_x_1802:
        /* <DEDUP_REMOVED lines=15> */
.L_x_1805:
[----:B------:R-:W-:Y:S05]  /*cec0*/  BSYNC B0 ;  /* 0x0000000000007941 */ /* 0x000fea0003800000 */
.L_x_1804:
        /* <DEDUP_REMOVED lines=15> */
.L_x_1807:
[----:B------:R-:W-:Y:S05]  /*cfc0*/  BSYNC B0 ;  /* 0x0000000000007941 */ /* 0x000fea0003800000 */
.L_x_1806:
        /* <DEDUP_REMOVED lines=15> */
.L_x_1809:
[----:B------:R-:W-:Y:S05]  /*d0c0*/  BSYNC B0 ;  /* 0x0000000000007941 */ /* 0x000fea0003800000 */
.L_x_1808:
[----:B------:R-:W-:Y:S05]  /*d0d0*/  EXIT ;  /* 0x000000000000794d */ /* 0x000fea0003800000 */
.L_x_1745:
        /* <DEDUP_REMOVED lines=28> */
.L_x_1812:
[----:B------:R-:W-:Y:S01]  /*d2a0*/  ULDC UR8, c[0x0][0xb44] ;  /* 0x0002d10000087ab9 */ /* 0x000fe20000000800 */
[----:B------:R-:W-:Y:S01]  /*d2b0*/  UMOV UR11, UR7 ;  /* 0x00000007000b7c82 */ /* 0x000fe20008000000 */
[----:B------:R-:W-:-:S11]  /*d2c0*/  UISETP.NE.AND UP0, UPT, UR8, 0x1, UPT ;  /* 0x000000010800788c */ /* 0x000fd6000bf05270 */
[----:B------:R-:W-:Y:S02]  /*d2d0*/  @UP0 ULDC.64 UR12, c[0x0][0xb48] ;  /* 0x0002d200000c0ab9 */ /* 0x000fe40000000a00 */
[----:B------:R-:W-:-:S04]  /*d2e0*/  UIMAD.WIDE.U32 UR4, UR7, UR12, URZ ;  /* 0x0000000c070472a5 */ /* 0x000fc8000f8e003f */
[----:B------:R-:W-:-:S04]  /*d2f0*/  @UP0 USHF.R.U32.HI UR11, URZ, UR13, UR5 ;  /* 0x0000000d3f0b0299 */ /* 0x000fc80008011605 */
[----:B------:R-:W-:-:S12]  /*d300*/  UIMAD UR4, UR11, UR8, URZ ;  /* 0x000000080b0472a4 */ /* 0x000fd8000f8e023f */
.L_x_1813:
        /* <DEDUP_REMOVED lines=75> */
.L_x_1832:
        /* <DEDUP_REMOVED lines=10> */
.L_x_1817:
        /* <DEDUP_REMOVED lines=125> */
.L_x_1823:
[----:B------:R-:W-:-:S04]  /*e030*/  SHF.L.U32 R10, R15, 0x1f, RZ ;  /* 0x0000001f0f0a7819 */ /* 0x000fc800000006ff */
[----:B------:R-:W1:Y:S02]  /*e040*/  SYNCS.PHASECHK.TRANS64.TRYWAIT P1, [R7+URZ+0x31838], R10 ;  /* 0x0318380a070075a7 */ /* 0x000e64000802017f */
[----:B-1---5:R-:W-:Y:S05]  /*e050*/  @!P1 BRA `(.L_x_1819) ;  /* 0x0000000c00a49947 */ /* 0x022fea0003800000 */
.L_x_1833:
[----:B------:R-:W-:Y:S05]  /*e060*/  @P0 BRA `(.L_x_1820) ;  /* 0x0000000000140947 */ /* 0x000fea0003800000 */
[----:B------:R-:W-:Y:S01]  /*e070*/  ISETP.NE.AND P1, PT, R17, RZ, PT ;  /* 0x000000ff1100720c */ /* 0x000fe20003f25270 */
[----:B-1----:R-:W-:-:S04]  /*e080*/  IMAD.MOV.U32 R10, RZ, RZ, 0x8100 ;  /* 0x00008100ff0a7424 */ /* 0x002fc800078e00ff */
[----:B------:R2:W-:Y:S08]  /*e090*/  SYNCS.ARRIVE.TRANS64 RZ, [R7+URZ+0x31830], R10 ;  /* 0x0318300a07ff79a7 */ /* 0x0005f0000800003f */
[----:B------:R-:W-:Y:S05]  /*e0a0*/  @!P1 BRA `(.L_x_1820) ;  /* 0x0000000000049947 */ /* 0x000fea0003800000 */
[----:B------:R-:W-:Y:S01]  /*e0b0*/  BPT.TRAP 0x1 ;  /* 0x000000040000795c */ /* 0x000fe20000300000 */
.L_x_1820:
        /* <DEDUP_REMOVED lines=51> */
.L_x_1835:
[----:B------:R-:W-:Y:S01]  /*e3f0*/  LOP3.LUT R15, R15, 0x1, RZ, 0x3c, !PT ;  /* 0x000000010f0f7812 */ /* 0x000fe200078e3cff */
[----:B------:R-:W-:Y:S06]  /*e400*/  @P2 BRA `(.L_x_1822) ;  /* 0x0000000000142947 */ /* 0x000fec0003800000 */
[----:B------:R-:W-:Y:S01]  /*e410*/  ISETP.NE.AND P1, PT, R17, RZ, PT ;  /* 0x000000ff1100720c */ /* 0x000fe20003f25270 */
[----:B-1----:R-:W-:-:S04]  /*e420*/  IMAD.MOV.U32 R20, RZ, RZ, 0x8100 ;  /* 0x00008100ff147424 */ /* 0x002fc800078e00ff */
[----:B------:R2:W-:Y:S08]  /*e430*/  SYNCS.ARRIVE.TRANS64 RZ, [R19+URZ+0x31810], R20 ;  /* 0x0318101413ff79a7 */ /* 0x0005f0000800003f */
[----:B------:R-:W-:Y:S05]  /*e440*/  @!P1 BRA `(.L_x_1822) ;  /* 0x0000000000049947 */ /* 0x000fea0003800000 */
[----:B------:R-:W-:Y:S01]  /*e450*/  BPT.TRAP 0x1 ;  /* 0x000000040000795c */ /* 0x000fe20000300000 */
.L_x_1822:
        /* <DEDUP_REMOVED lines=52> */
.L_x_1818:
[----:B------:R-:W-:-:S04]  /*e7a0*/  SHF.L.U32 R4, R15, 0x1f, RZ ;  /* 0x0000001f0f047819 */ /* 0x000fc800000006ff */
[----:B------:R-:W1:Y:S02]  /*e7b0*/  SYNCS.PHASECHK.TRANS64.TRYWAIT P1, [R7+URZ+0x31838], R4 ;  /* 0x03183804070075a7 */ /* 0x000e64000802017f */
[----:B-1----:R-:W-:Y:S05]  /*e7c0*/  @!P1 BRA `(.L_x_1824) ;  /* 0x0000000400f49947 */ /* 0x002fea0003800000 */
.L_x_1836:
[----:B------:R-:W-:Y:S05]  /*e7d0*/  @P0 BRA `(.L_x_1825) ;  /* 0x0000000000180947 */ /* 0x000fea0003800000 */
[----:B------:R-:W2:Y:S01]  /*e7e0*/  S2R R5, SR_TID.X ;  /* 0x0000000000057919 */ /* 0x000ea20000002100 */
[----:B-1----:R-:W-:-:S04]  /*e7f0*/  IMAD.MOV.U32 R4, RZ, RZ, 0x8100 ;  /* 0x00008100ff047424 */ /* 0x002fc800078e00ff */
[----:B------:R3:W-:Y:S01]  /*e800*/  SYNCS.ARRIVE.TRANS64 RZ, [R7+URZ+0x31830], R4 ;  /* 0x0318300407ff79a7 */ /* 0x0007e2000800003f */
[----:B--2---:R-:W-:-:S13]  /*e810*/  LOP3.LUT P0, RZ, R5, 0x1f, RZ, 0xc0, !PT ;  /* 0x0000001f05ff7812 */ /* 0x004fda000780c0ff */
[----:B---3--:R-:W-:Y:S05]  /*e820*/  @!P0 BRA `(.L_x_1825) ;  /* 0x0000000000048947 */ /* 0x008fea0003800000 */
[----:B------:R-:W-:Y:S01]  /*e830*/  BPT.TRAP 0x1 ;  /* 0x000000040000795c */ /* 0x000fe20000300000 */
.L_x_1825:
        /* <DEDUP_REMOVED lines=52> */
.L_x_1815:
[----:B------:R-:W-:Y:S05]  /*eb80*/  BSYNC B1 ;  /* 0x0000000000017941 */ /* 0x000fea0003800000 */
.L_x_1814:
[----:B------:R-:W-:-:S03]  /*eb90*/  UMOV UR4, 0xffffffff ;  /* 0xffffffff00047882 */ /* 0x000fc60000000000 */
[----:B------:R-:W-:Y:S05]  /*eba0*/  BRA.DIV UR4, `(.L_x_1826) ;  /* 0x0000000604107947 */ /* 0x000fea000b800000 */
[----:B------:R-:W-:-:S13]  /*ebb0*/  ELECT P6, URZ, PT ;  /* 0x00000000003f782f */ /* 0x000fda00038c0000 */
.L_x_1839:
[----:B------:R-:W-:Y:S05]  /*ebc0*/  @!P6 BRA `(.L_x_1811) ;  /* 0x000000000070e947 */ /* 0x000fea0003800000 */
[----:B------:R-:W-:-:S04]  /*ebd0*/  LOP3.LUT R0, R0, 0x2, RZ, 0xfc, !PT ;  /* 0x0000000200007812 */ /* 0x000fc800078efcff */
[----:B------:R-:W-:-:S13]  /*ebe0*/  ISETP.NE.AND P1, PT, R0, 0x3, PT ;  /* 0x000000030000780c */ /* 0x000fda0003f25270 */
[----:B------:R-:W-:Y:S05]  /*ebf0*/  @!P1 BRA `(.L_x_1827) ;  /* 0x0000000000049947 */ /* 0x000fea0003800000 */
[----:B------:R-:W-:Y:S01]  /*ec00*/  BPT.TRAP 0x1 ;  /* 0x000000040000795c */ /* 0x000fe20000300000 */
.L_x_1827:
        /* <DEDUP_REMOVED lines=8> */
.L_x_1840:
        /* <DEDUP_REMOVED lines=9> */
.L_x_1841:
[----:B------:R-:W-:Y:S05]  /*ed20*/  @!P1 BRA `(.L_x_1830) ;  /* 0x0000000000049947 */ /* 0x000fea0003800000 */
[----:B------:R-:W-:Y:S01]  /*ed30*/  BPT.TRAP 0x1 ;  /* 0x000000040000795c */ /* 0x000fe20000300000 */
.L_x_1830:
[----:B------:R-:W-:-:S07]  /*ed40*/  SHF.L.U32 R6, R6, 0x1f, RZ ;  /* 0x0000001f06067819 */ /* 0x000fce00000006ff */
.L_x_1831:
[----:B--2---:R2:W3:Y:S02]  /*ed50*/  SYNCS.PHASECHK.TRANS64.TRYWAIT P0, [R5+URZ+0x31838], R6 ;  /* 0x03183806050075a7 */ /* 0x0044e4000800017f */
[----:B---3--:R-:W-:Y:S05]  /*ed60*/  @!P0 NANOSLEEP.SYNCS 0x989680 ;  /* 0x009896800000895d */ /* 0x008fea0003900000 */
[----:B------:R-:W3:Y:S02]  /*ed70*/  @!P0 SYNCS.PHASECHK.TRANS64 P0, [R5+URZ+0x31838], R6 ;  /* 0x03183806050085a7 */ /* 0x000ee4000800007f */
[----:B---3--:R-:W-:Y:S05]  /*ed80*/  @!P0 BRA `(.L_x_1831) ;  /* 0xfffffffc00f08947 */ /* 0x008fea000383ffff */
.L_x_1811:
[----:B------:R-:W-:Y:S05]  /*ed90*/  BSYNC B0 ;  /* 0x0000000000007941 */ /* 0x000fea0003800000 */
.L_x_1810:
[----:B------:R-:W-:Y:S05]  /*eda0*/  EXIT ;  /* 0x000000000000794d */ /* 0x000fea0003800000 */
.L_x_1751:
[----:B-1----:R1:W2:Y:S02]  /*edb0*/  SYNCS.PHASECHK.TRANS64.TRYWAIT P0, [R17+URZ+0x31800], R10 ;  /* 0x0318000a110075a7 */ /* 0x0022a4000800017f */
[----:B--2---:R-:W-:Y:S05]  /*edc0*/  @!P0 NANOSLEEP.SYNCS 0x989680 ;  /* 0x009896800000895d */ /* 0x004fea0003900000 */
[----:B------:R-:W2:Y:S02]  /*edd0*/  @!P0 SYNCS.PHASECHK.TRANS64 P0, [R17+URZ+0x31800], R10 ;  /* 0x0318000a110085a7 */ /* 0x000ea4000800007f */
[----:B--2---:R-:W-:Y:S05]  /*ede0*/  @!P0 BRA `(.L_x_1751) ;  /* 0xfffffffc00f08947 */ /* 0x004fea000383ffff */
[----:B------:R-:W-:Y:S05]  /*edf0*/  BRA `(.L_x_1750) ;  /* 0xffffff2000887947 */ /* 0x000fea000383ffff */
.L_x_1755:
[----:B--2---:R2:W3:Y:S02]  /*ee00*/  SYNCS.PHASECHK.TRANS64.TRYWAIT P1, [R16+URZ+0x31810], R9 ;  /* 0x03181009100075a7 */ /* 0x0044e4000802017f */
[----:B---3--:R-:W-:Y:S05]  /*ee10*/  @!P1 NANOSLEEP.SYNCS 0x989680 ;  /* 0x009896800000995d */ /* 0x008fea0003900000 */
[----:B------:R-:W3:Y:S02]  /*ee20*/  @!P1 SYNCS.PHASECHK.TRANS64 P1, [R16+URZ+0x31810], R9 ;  /* 0x03181009100095a7 */ /* 0x000ee4000802007f */
[----:B---3--:R-:W-:Y:S05]  /*ee30*/  @!P1 BRA `(.L_x_1755) ;  /* 0xfffffffc00f09947 */ /* 0x008fea000383ffff */
[----:B------:R-:W-:Y:S05]  /*ee40*/  BRA `(.L_x_1754) ;  /* 0xffffff2800d07947 */ /* 0x000fea000383ffff */
.L_x_1759:
[----:B------:R1:W1:Y:S02]  /*ee50*/  SYNCS.PHASECHK.TRANS64.TRYWAIT P1, [R17+URZ+0x31830], R8 ;  /* 0x03183008110075a7 */ /* 0x000264000802017f */
[----:B-1----:R-:W-:Y:S05]  /*ee60*/  @!P1 NANOSLEEP.SYNCS 0x989680 ;  /* 0x009896800000995d */ /* 0x002fea0003900000 */
[----:B------:R-:W1:Y:S02]  /*ee70*/  @!P1 SYNCS.PHASECHK.TRANS64 P1, [R17+URZ+0x31830], R8 ;  /* 0x03183008110095a7 */ /* 0x000e64000802007f */
[----:B-1----:R-:W-:Y:S05]  /*ee80*/  @!P1 BRA `(.L_x_1759) ;  /* 0xfffffffc00f09947 */ /* 0x002fea000383ffff */
[----:B------:R-:W-:Y:S05]  /*ee90*/  BRA `(.L_x_1758) ;  /* 0xffffff5000447947 */ /* 0x000fea000383ffff */
.L_x_1816:
[----:B-1----:R1:W2:Y:S02]  /*eea0*/  SYNCS.PHASECHK.TRANS64.TRYWAIT P1, [R7+URZ+0x31820], R6 ;  /* 0x03182006070075a7 */ /* 0x0022a4000802017f */
[----:B--2---:R-:W-:Y:S05]  /*eeb0*/  @!P1 NANOSLEEP.SYNCS 0x989680 ;  /* 0x009896800000995d */ /* 0x004fea0003900000 */
[----:B------:R-:W2:Y:S02]  /*eec0*/  @!P1 SYNCS.PHASECHK.TRANS64 P1, [R7+URZ+0x31820], R6 ;  /* 0x03182006070095a7 */ /* 0x000ea4000802007f */
[----:B--2---:R-:W-:Y:S05]  /*eed0*/  @!P1 BRA `(.L_x_1816) ;  /* 0xfffffffc00f09947 */ /* 0x004fea000383ffff */
[----:B------:R-:W-:Y:S05]  /*eee0*/  BRA `(.L_x_1832) ;  /* 0xffffffe800347947 */ /* 0x000fea000383ffff */
.L_x_1819:
[----:B-1----:R1:W2:Y:S02]  /*eef0*/  SYNCS.PHASECHK.TRANS64.TRYWAIT P1, [R7+URZ+0x31838], R10 ;  /* 0x0318380a070075a7 */ /* 0x0022a4000802017f */
[----:B--2---:R-:W-:Y:S05]  /*ef00*/  @!P1 NANOSLEEP.SYNCS 0x989680 ;  /* 0x009896800000995d */ /* 0x004fea0003900000 */
[----:B------:R-:W2:Y:S02]  /*ef10*/  @!P1 SYNCS.PHASECHK.TRANS64 P1, [R7+URZ+0x31838], R10 ;  /* 0x0318380a070095a7 */ /* 0x000ea4000802007f */
[----:B--2---:R-:W-:Y:S05]  /*ef20*/  @!P1 BRA `(.L_x_1819) ;  /* 0xfffffffc00f09947 */ /* 0x004fea000383ffff */
[----:B------:R-:W-:Y:S05]  /*ef30*/  BRA `(.L_x_1833) ;  /* 0xfffffff000487947 */ /* 0x000fea000383ffff */
.L_x_1821:
[----:B------:R-:W-:-:S07]  /*ef40*/  SHF.L.U32 R20, R14, 0x1f, RZ ;  /* 0x0000001f0e147819 */ /* 0x000fce00000006ff */
.L_x_1834:
[----:B-1----:R1:W2:Y:S02]  /*ef50*/  SYNCS.PHASECHK.TRANS64.TRYWAIT P1, [R19+URZ+0x31820], R20 ;  /* 0x03182014130075a7 */ /* 0x0022a4000802017f */
[----:B--2---:R-:W-:Y:S05]  /*ef60*/  @!P1 NANOSLEEP.SYNCS 0x989680 ;  /* 0x009896800000995d */ /* 0x004fea0003900000 */
[----:B------:R-:W2:Y:S02]  /*ef70*/  @!P1 SYNCS.PHASECHK.TRANS64 P1, [R19+URZ+0x31820], R20 ;  /* 0x03182014130095a7 */ /* 0x000ea4000802007f */
[----:B--2---:R-:W-:Y:S05]  /*ef80*/  @!P1 BRA `(.L_x_1834) ;  /* 0xfffffffc00f09947 */ /* 0x004fea000383ffff */
[----:B------:R-:W-:Y:S05]  /*ef90*/  BRA `(.L_x_1835) ;  /* 0xfffffff400147947 */ /* 0x000fea000383ffff */
.L_x_1824:
[----:B-1----:R1:W2:Y:S02]  /*efa0*/  SYNCS.PHASECHK.TRANS64.TRYWAIT P1, [R7+URZ+0x31838], R4 ;  /* 0x03183804070075a7 */ /* 0x0022a4000802017f */
[----:B--2---:R-:W-:Y:S05]  /*efb0*/  @!P1 NANOSLEEP.SYNCS 0x989680 ;  /* 0x009896800000995d */ /* 0x004fea0003900000 */
[----:B------:R-:W2:Y:S02]  /*efc0*/  @!P1 SYNCS.PHASECHK.TRANS64 P1, [R7+URZ+0x31838], R4 ;  /* 0x03183804070095a7 */ /* 0x000ea4000802007f */
[----:B--2---:R-:W-:Y:S05]  /*efd0*/  @!P1 BRA `(.L_x_1824) ;  /* 0xfffffffc00f09947 */ /* 0x004fea000383ffff */
[----:B------:R-:W-:Y:S05]  /*efe0*/  BRA `(.L_x_1836) ;  /* 0xfffffff400f87947 */ /* 0x000fea000383ffff */
.L_x_1826:
[----:B------:R-:W-:Y:S01]  /*eff0*/  BSSY B1, `(.L_x_1837) ;  /* 0x0000006000017945 */ /* 0x000fe20003800000 */
[----:B------:R-:W-:-:S07]  /*f000*/  IMAD.MOV.U32 R15, RZ, RZ, -0x1 ;  /* 0xffffffffff0f7424 */ /* 0x000fce00078e00ff */
[----:B------:R-:W-:Y:S05]  /*f010*/  WARPSYNC.COLLECTIVE R15, `(.L_x_1838) ;  /* 0x000000000f0c7348 */ /* 0x000fea0003c00000 */
[----:B------:R-:W-:Y:S02]  /*f020*/  ELECT P6, UR62, PT ;  /* 0x00000000003e782f */ /* 0x000fe400038c0000 */
[----:B------:R-:W-:Y:S01]  /*f030*/  MOV R14, UR62 ;  /* 0x0000003e000e7c02 */ /* 0x000fe20008000f00 */
[----:B------:R-:W-:Y:S10]  /*f040*/  ENDCOLLECTIVE ;  /* 0x000000000000791b */ /* 0x000ff40003800000 */
.L_x_1838:
[----:B------:R-:W-:Y:S05]  /*f050*/  BSYNC B1 ;  /* 0x0000000000017941 */ /* 0x000fea0003800000 */
.L_x_1837:
[----:B------:R-:W-:Y:S05]  /*f060*/  BRA `(.L_x_1839) ;  /* 0xfffffff800d47947 */ /* 0x000fea000383ffff */
.L_x_1828:
[----:B-1----:R1:W2:Y:S02]  /*f070*/  SYNCS.PHASECHK.TRANS64.TRYWAIT P0, [R3+URZ], R2 ;  /* 0x00000002030075a7 */ /* 0x0022a4000800017f */
[----:B--2---:R-:W-:Y:S05]  /*f080*/  @!P0 NANOSLEEP.SYNCS 0x989680 ;  /* 0x009896800000895d */ /* 0x004fea0003900000 */
[----:B------:R-:W2:Y:S02]  /*f090*/  @!P0 SYNCS.PHASECHK.TRANS64 P0, [R3+URZ], R2 ;  /* 0x00000002030085a7 */ /* 0x000ea4000800007f */
[----:B--2---:R-:W-:Y:S05]  /*f0a0*/  @!P0 BRA `(.L_x_1828) ;  /* 0xfffffffc00f08947 */ /* 0x004fea000383ffff */
[----:B------:R-:W-:Y:S05]  /*f0b0*/  BRA `(.L_x_1840) ;  /* 0xfffffff800f47947 */ /* 0x000fea000383ffff */
.L_x_1829:
[----:B-1----:R1:W2:Y:S02]  /*f0c0*/  SYNCS.PHASECHK.TRANS64.TRYWAIT P0, [R17+URZ], R0 ;  /* 0x00000000110075a7 */ /* 0x0022a4000800017f */
[----:B--2---:R-:W-:Y:S05]  /*f0d0*/  @!P0 NANOSLEEP.SYNCS 0x989680 ;  /* 0x009896800000895d */ /* 0x004fea0003900000 */
[----:B------:R-:W2:Y:S02]  /*f0e0*/  @!P0 SYNCS.PHASECHK.TRANS64 P0, [R17+URZ], R0 ;  /* 0x00000000110085a7 */ /* 0x000ea4000800007f */
[----:B--2---:R-:W-:Y:S05]  /*f0f0*/  @!P0 BRA `(.L_x_1829) ;  /* 0xfffffffc00f08947 */ /* 0x004fea000383ffff */
[----:B------:R-:W-:Y:S05]  /*f100*/  BRA `(.L_x_1841) ;  /* 0xfffffffc00047947 */ /* 0x000fea000383ffff */
.L_x_1842:
        /* <DEDUP_REMOVED lines=15> */
.L_x_2217:


//--------------------- .text._ZN7cutlass13device_kernelIN5flash11enable_sm90INS1_16FlashAttnBwdSm90INS1_25CollectiveMainloopBwdSm90ILi2ELi1ELi1EN4cute5tupleIJNS5_1CILi1EEES8_S8_EEENS6_IJNS7_ILi64EEENS7_ILi80EEENS7_ILi256EEEEEENS_6half_tEfNS_4arch4Sm90ELb1ELb0ELb0ELb0ELb0ELb0ELb1ELb1ELi2ELi1ELi1ELi1ELb0EEENS1_24CollectiveEpilogueBwdGQAISD_fSG_Li256ELb0ELb0EEENS1_25SingleTileBwdLPTSchedulerILb0ELi80ELb0EEEEEEEEEvNT_6ParamsE --------------------------
	.section	.text._ZN7cutlass13device_kernelIN5flash11enable_sm90INS1_16FlashAttnBwdSm90INS1_25CollectiveMainloopBwdSm90ILi2ELi1ELi1EN4cute5tupleIJNS5_1CILi1EEES8_S8_EEENS6_IJNS7_ILi64EEENS7_ILi80EEENS7_ILi256EEEEEENS_6half_tEfNS_4arch4Sm90ELb1ELb0ELb0ELb0ELb0ELb0ELb1ELb1ELi2ELi1ELi1ELi1ELb0EEENS1_24CollectiveEpilogueBwdGQAISD_fSG_Li256ELb0ELb0EEENS1_25SingleTileBwdLPTSchedulerILb0ELi80ELb0EEEEEEEEEvNT_6ParamsE,"ax",@progbits
	.align	128
.text._ZN7cutlass13device_kernelIN5flash11enable_sm90INS1_16FlashAttnBwdSm90INS1_25CollectiveMainloopBwdSm90ILi2ELi1ELi1EN4cute5tupleIJNS5_1CILi1EEES8_S8_EEENS6_IJNS7_ILi64EEENS7_ILi80EEENS7_ILi256EEEEEENS_6half_tEfNS_4arch4Sm90ELb1ELb0ELb0ELb0ELb0ELb0ELb1ELb1ELi2ELi1ELi1ELi1ELb0EEENS1_24CollectiveEpilogueBwdGQAISD_fSG_Li256ELb0ELb0EEENS1_25SingleTileBwdLPTSchedulerILb0ELi80ELb0EEEEEEEEEvNT_6ParamsE:
        .type           _ZN7cutlass13device_kernelIN5flash11enable_sm90INS1_16FlashAttnBwdSm90INS1_25CollectiveMainloopBwdSm90ILi2ELi1ELi1EN4cute5tupleIJNS5_1CILi1EEES8_S8_EEENS6_IJNS7_ILi64EEENS7_ILi80EEENS7_ILi256EEEEEENS_6half_tEfNS_4arch4Sm90ELb1ELb0ELb0ELb0ELb0ELb0ELb1ELb1ELi2ELi1ELi1ELi1ELb0EEENS1_24CollectiveEpilogueBwdGQAISD_fSG_Li256ELb0ELb0EEENS1_25SingleTileBwdLPTSchedulerILb0ELi80ELb0EEEEEEEEEvNT_6ParamsE,@function
        .size           _ZN7cutlass13device_kernelIN5flash11enable_sm90INS1_16FlashAttnBwdSm90INS1_25CollectiveMainloopBwdSm90ILi2ELi1ELi1EN4cute5tupleIJNS5_1CILi1EEES8_S8_EEENS6_IJNS7_ILi64EEENS7_ILi80EEENS7_ILi256EEEEEENS_6half_tEfNS_4arch4Sm90ELb1ELb0ELb0ELb0ELb0ELb0ELb1ELb1ELi2ELi1ELi1ELi1ELb0EEENS1_24CollectiveEpilogueBwdGQAISD_fSG_Li256ELb0ELb0EEENS1_25SingleTileBwdLPTSchedulerILb0ELi80ELb0EEEEEEEEEvNT_6ParamsE,(.L_x_2218 - _ZN7cutlass13device_kernelIN5flash11enable_sm90INS1_16FlashAttnBwdSm90INS1_25CollectiveMainloopBwdSm90ILi2ELi1ELi1EN4cute5tupleIJNS5_1CILi1EEES8_S8_EEENS6_IJNS7_ILi64EEENS7_ILi80EEENS7_ILi256EEEEEENS_6half_tEfNS_4arch4Sm90ELb1ELb0ELb0ELb0ELb0ELb0ELb1ELb1ELi2ELi1ELi1ELi1ELb0EEENS1_24CollectiveEpilogueBwdGQAISD_fSG_Li256ELb0ELb0EEENS1_25SingleTileBwdLPTSchedulerILb0ELi80ELb0EEEEEEEEEvNT_6ParamsE)
        .other          _ZN7cutlass13device_kernelIN5flash11enable_sm90INS1_16FlashAttnBwdSm90INS1_25CollectiveMainloopBwdSm90ILi2ELi1ELi1EN4cute5tupleIJNS5_1CILi1EEES8_S8_EEENS6_IJNS7_ILi64EEENS7_ILi80EEENS7_ILi256EEEEEENS_6half_tEfNS_4arch4Sm90ELb1ELb0ELb0ELb0ELb0ELb0ELb1ELb1ELi2ELi1ELi1ELi1ELb0EEENS1_24CollectiveEpilogueBwdGQAISD_fSG_Li256ELb0ELb0EEENS1_25SingleTileBwdLPTSchedulerILb0ELi80ELb0EEEEEEEEEvNT_6ParamsE,@"STO_CUDA_ENTRY STV_DEFAULT"
_ZN7cutlass13device_kernelIN5flash11enable_sm90INS1_16FlashAttnBwdSm90INS1_25CollectiveMainloopBwdSm90ILi2ELi1ELi1EN4cute5tupleIJNS5_1CILi1EEES8_S8_EEENS6_IJNS7_ILi64EEENS7_ILi80EEENS7_ILi256EEEEEENS_6half_tEfNS_4arch4Sm90ELb1ELb0ELb0ELb0ELb0ELb0ELb1ELb1ELi2ELi1ELi1ELi1ELb0EEENS1_24CollectiveEpilogueBwdGQAISD_fSG_Li256ELb0ELb0EEENS1_25SingleTileBwdLPTSchedulerILb0ELi80ELb0EEEEEEEEEvNT_6ParamsE:
        /* <DEDUP_REMOVED lines=23> */
.L_x_1844:
[----:B------:R-:W-:Y:S05]  /*0170*/  BSYNC B0 ;  /* 0x0000000000007941 */ /* 0x000fea0003800000 */
.L_x_1843:
        /* <DEDUP_REMOVED lines=34> */
.L_x_1845:
        /* <DEDUP_REMOVED lines=20> */
.L_x_1846:
        /* <DEDUP_REMOVED lines=8> */
.L_x_1849:
        /* <DEDUP_REMOVED lines=25> */
[----:B------:R1:W-:Y:S01]  /*06f0*/  STL [R1], R2 ;  /* 0x0000000201007387 */ /* 0x0003e20000100800 */
[----:B------:R-:W-:Y:S05]  /*0700*/  BRA `(.L_x_1851) ;  /* 0x0000000000247947 */ /* 0x000fea0003800000 */
.L_x_1850:
        /* <DEDUP_REMOVED lines=8> */
[----:B------:R2:W-:Y:S05]  /*0790*/  STL [R1], R2 ;  /* 0x0000000201007387 */ /* 0x0005ea0000100800 */
.L_x_1851:
        /* <DEDUP_REMOVED lines=16> */
[----:B-1----:R-:W2:Y:S01]  /*08a0*/  LDL R2, [R1] ;  /* 0x0000000001027983 */ /* 0x002ea20000100800 */
[----:B------:R-:W-:Y:S01]  /*08b0*/  ULDC UR9, c[0x0][0x280] ;  /* 0x0000a00000097ab9 */ /* 0x000fe20000000800 */
[----:B------:R-:W-:Y:S01]  /*08c0*/  ULDC UR10, c[0x0][0x290] ;  /* 0x0000a400000a7ab9 */ /* 0x000fe20000000800 */
[----:B------:R-:W-:Y:S01]  /*08d0*/  ULDC UR7, c[0x0][0x74c] ;  /* 0x0001d30000077ab9 */ /* 0x000fe20000000800 */
[----:B------:R-:W-:Y:S01]  /*08e0*/  IMAD.U32 R236, RZ, RZ, UR4 ;  /* 0x00000004ffec7e24 */ /* 0x000fe2000f8e00ff */
        /* <DEDUP_REMOVED lines=93> */
[----:B------:R-:W-:-:S13]  /*0ec0*/  ISETP.LT.AND P1, PT, R5, UR11, PT ;  /* 0x0000000b05007c0c */ /* 0x000fda000bf21270 */
[----:B------:R-:W-:Y:S05]  /*0ed0*/  @!P1 BRA `(.L_x_1853) ;  /* 0x0000007400f89947 */ /* 0x000fea0003800000 */
        /* <DEDUP_REMOVED lines=24> */
.L_x_1854:
[----:B------:R-:W2:Y:S01]  /*1060*/  LDL R4, [R1+0x4] ;  /* 0x0000040001047983 */ /* 0x000ea20000100800 */
[----:B------:R-:W-:Y:S01]  /*1070*/  R2UR UR6, R236 ;  /* 0x00000000ec0672ca */ /* 0x000fe200000e0000 */
[----:B------:R-:W3:Y:S02]  /*1080*/  LDC.64 R230, c[0x0][0x2e0] ;  /* 0x0000b800ffe67b82 */ /* 0x000ee40000000a00 */
[----:B------:R-:W5:Y:S01]  /*1090*/  LDL R16, [R1] ;  /* 0x0000000001107983 */ /* 0x000f620000100800 */
[----:B------:R-:W-:Y:S02]  /*10a0*/  LOP3.LUT R13, R2, 0x1ffffffe, RZ, 0xc0, !PT ;  /* 0x1ffffffe020d7812 */ /* 0x000fe400078ec0ff */
[----:B------:R-:W-:Y:S01]  /*10b0*/  SHF.R.S32.HI R8, RZ, 0x1f, R9 ;  /* 0x0000001fff087819 */ /* 0x000fe20000011409 */
[C---:B------:R-:W-:Y:S01]  /*10c0*/  IMAD R14, R6.reuse, 0x40, R11 ;  /* 0x00000040060e7824 */ /* 0x040fe200078e020b */
[----:B----4-:R-:W-:Y:S01]  /*10d0*/  LEA.HI R2, R7, R7, RZ, 0x1 ;  /* 0x0000000707027211 */ /* 0x010fe200078f08ff */
[----:B------:R-:W-:-:S02]  /*10e0*/  IMAD.IADD R15, R6, 0x1, -R13 ;  /* 0x00000001060f7824 */ /* 0x000fc400078e0a0d */
[----:B-1----:R-:W-:Y:S01]  /*10f0*/  IMAD R10, R6, 0x800, R9 ;  /* 0x00000800060a7824 */ /* 0x002fe200078e0209 */
[----:B------:R-:W-:Y:S02]  /*1100*/  LEA.HI R6, R8, R9, RZ, 0x2 ;  /* 0x0000000908067211 */ /* 0x000fe400078f10ff */
[----:B------:R-:W-:Y:S01]  /*1110*/  LEA.HI R3, R3, R12, RZ, 0x2 ;  /* 0x0000000c03037211 */ /* 0x000fe200078f10ff */
[----:B------:R-:W-:Y:S01]  /*1120*/  USHF.R.S32.HI UR4, URZ, 0x1f, UR6 ;  /* 0x0000001f3f047899 */ /* 0x000fe20008011406 */
[----:B------:R-:W-:Y:S02]  /*1130*/  SHF.R.S32.HI R11, RZ, 0x1f, R6 ;  /* 0x0000001fff0b7819 */ /* 0x000fe40000011406 */
[----:B------:R-:W-:-:S05]  /*1140*/  LOP3.LUT R13, R3, 0xfffffc, RZ, 0xc0, !PT ;  /* 0x00fffffc030d7812 */ /* 0x000fca00078ec0ff */
[----:B------:R-:W-:Y:S02]  /*1150*/  IMAD.IADD R13, R12, 0x1, -R13 ;  /* 0x000000010c0d7824 */ /* 0x000fe400078e0a0d */
[----:B------:R-:W-:Y:S01]  /*1160*/  IMAD R12, R18, UR4, RZ ;  /* 0x00000004120c7c24 */ /* 0x000fe2000f8e02ff */
[----:B------:R-:W-:Y:S01]  /*1170*/  LEA.HI R8, R8, R9, RZ, 0x5 ;  /* 0x0000000908087211 */ /* 0x000fe200078f28ff */
[----:B------:R-:W-:Y:S01]  /*1180*/  IMAD R13, R13, 0x10, R14 ;  /* 0x000000100d0d7824 */ /* 0x000fe200078e020e */
[----:B------:R-:W-:Y:S02]  /*1190*/  LOP3.LUT R229, R0, 0x1, RZ, 0xfc, !PT ;  /* 0x0000000100e57812 */ /* 0x000fe400078efcff */
[----:B------:R-:W-:Y:S01]  /*11a0*/  SHF.R.S32.HI R8, RZ, 0x5, R8 ;  /* 0x00000005ff087819 */ /* 0x000fe20000011408 */
        /* <DEDUP_REMOVED lines=83> */
[----:B------:R-:W-:Y:S01]  /*16e0*/  ULDC.64 UR60, c[0x0][0x208] ;  /* 0x00008200003c7ab9 */ /* 0x000fe20000000a00 */
[----:B--2---:R-:W-:-:S02]  /*16f0*/  R2UR UR5, R4 ;  /* 0x00000000040572ca */ /* 0x004fc400000e0000 */
[----:B------:R-:W-:Y:S01]  /*1700*/  LOP3.LUT R4, R2, 0xfffffffe, RZ, 0xc0, !PT ;  /* 0xfffffffe02047812 */ /* 0x000fe200078ec0ff */
[----:B------:R-:W-:Y:S01]  /*1710*/  IMAD.SHL.U32 R2, R10, 0x4, RZ ;  /* 0x000000040a027824 */ /* 0x000fe200078e00ff */
[----:B------:R-:W-:-:S04]  /*1720*/  SHF.R.S32.HI R10, RZ, 0x2, R6 ;  /* 0x00000002ff0a7819 */ /* 0x000fc80000011406 */
[----:B------:R-:W-:-:S04]  /*1730*/  LEA.HI R11, R11, R10, RZ, 0x3 ;  /* 0x0000000a0b0b7211 */ /* 0x000fc800078f18ff */
[----:B------:R-:W-:Y:S01]  /*1740*/  LOP3.LUT R11, R11, 0xfffffff8, RZ, 0xc0, !PT ;  /* 0xfffffff80b0b7812 */ /* 0x000fe200078ec0ff */
[----:B------:R-:W-:-:S04]  /*1750*/  USHF.R.S32.HI UR4, URZ, 0x1f, UR5 ;  /* 0x0000001f3f047899 */ /* 0x000fc80008011405 */
[----:B------:R-:W-:Y:S02]  /*1760*/  IMAD.IADD R11, R10, 0x1, -R11 ;  /* 0x000000010a0b7824 */ /* 0x000fe400078e0a0b */
[----:B---3--:R-:W-:Y:S01]  /*1770*/  IMAD R10, R230, UR4, RZ ;  /* 0x00000004e60a7c24 */ /* 0x008fe2000f8e02ff */
[----:B-----5:R-:W-:Y:S02]  /*1780*/  R2UR UR4, R16 ;  /* 0x00000000100472ca */ /* 0x020fe400000e0000 */
[----:B------:R-:W-:Y:S02]  /*1790*/  SHF.R.S32.HI R3, RZ, 0x1f, R2 ;  /* 0x0000001fff037819 */ /* 0x000fe40000011402 */
[----:B------:R-:W-:Y:S01]  /*17a0*/  LOP3.LUT R6, R6, 0x7ffffffc, RZ, 0xc0, !PT ;  /* 0x7ffffffc06067812 */ /* 0x000fe200078ec0ff */
[----:B------:R-:W-:Y:S02]  /*17b0*/  IMAD.IADD R4, R7, 0x1, -R4 ;  /* 0x0000000107047824 */ /* 0x000fe400078e0a04 */
[----:B------:R-:W-:-:S04]  /*17c0*/  IMAD.WIDE.U32 R2, R18, UR6, R2 ;  /* 0x0000000612027c25 */ /* 0x000fc8000f8e0002 */
[----:B------:R-:W-:Y:S02]  /*17d0*/  IMAD R7, R19, UR6, R12 ;  /* 0x0000000613077c24 */ /* 0x000fe4000f8e020c */
[----:B------:R-:W-:Y:S01]  /*17e0*/  IMAD.IADD R6, R9, 0x1, -R6 ;  /* 0x0000000109067824 */ /* 0x000fe200078e0a06 */
[----:B------:R-:W-:Y:S01]  /*17f0*/  UIMAD UR4, UR4, -0x50, UR10 ;  /* 0xffffffb0040478a4 */ /* 0x000fe2000f8e020a */
[----:B------:R-:W-:Y:S02]  /*1800*/  IMAD.IADD R3, R3, 0x1, R7 ;  /* 0x0000000103037824 */ /* 0x000fe400078e0207 */
[----:B------:R-:W-:Y:S02]  /*1810*/  IMAD R6, R15, 0x4, R6 ;  /* 0x000000040f067824 */ /* 0x000fe400078e0206 */
[----:B------:R-:W-:Y:S02]  /*1820*/  IMAD R7, R231, UR5, R10 ;  /* 0x00000005e7077c24 */ /* 0x000fe4000f8e020a */
[----:B------:R-:W-:Y:S01]  /*1830*/  IMAD.WIDE.U32 R230, R230, UR5, R2 ;  /* 0x00000005e6e67c25 */ /* 0x000fe2000f8e0002 */
[----:B------:R-:W-:-:S03]  /*1840*/  UIADD3 UR5, UR4, 0x1, -UR9 ;  /* 0x0000000104057890 */ /* 0x000fc6000fffe809 */
[----:B------:R-:W-:Y:S02]  /*1850*/  IMAD.SHL.U32 R232, R6, 0x2, RZ ;  /* 0x0000000206e87824 */ /* 0x000fe400078e00ff */
[----:B------:R-:W-:Y:S02]  /*1860*/  IMAD R19, R8, 0x10, R11 ;  /* 0x0000001008137824 */ /* 0x000fe400078e020b */
[----:B------:R-:W-:Y:S01]  /*1870*/  IMAD.MOV.U32 R3, RZ, RZ, R5 ;  /* 0x000000ffff037224 */ /* 0x000fe200078e0005 */
[C---:B------:R-:W-:Y:S01]  /*1880*/  IADD3 R233, -R232.reuse, UR4, RZ ;  /* 0x00000004e8e97c10 */ /* 0x040fe2000fffe1ff */
[----:B------:R-:W-:Y:S01]  /*1890*/  IMAD.MOV.U32 R2, RZ, RZ, RZ ;  /* 0x000000ffff027224 */ /* 0x000fe200078e00ff */
[----:B------:R-:W-:Y:S01]  /*18a0*/  IADD3 R232, -R232, UR5, RZ ;  /* 0x00000005e8e87c10 */ /* 0x000fe2000fffe1ff */
[----:B------:R-:W-:Y:S02]  /*18b0*/  IMAD.MOV.U32 R18, RZ, RZ, RZ ;  /* 0x000000ffff127224 */ /* 0x000fe400078e00ff */
[----:B------:R-:W-:-:S07]  /*18c0*/  IMAD.IADD R234, R231, 0x1, R7 ;  /* 0x00000001e7ea7824 */ /* 0x000fce00078e0207 */
.L_x_1866:
[----:B------:R-:W-:-:S13]  /*18d0*/  ISETP.NE.AND P0, PT, R229, 0x3, PT ;  /* 0x00000003e500780c */ /* 0x000fda0003f05270 */
[----:B------:R-:W-:Y:S05]  /*18e0*/  @!P0 BRA `(.L_x_1856) ;  /* 0x0000000000048947 */ /* 0x000fea0003800000 */
[----:B------:R-:W-:Y:S01]  /*18f0*/  BPT.TRAP 0x1 ;  /* 0x000000040000795c */ /* 0x000fe20000300000 */
.L_x_1856:
[----:B------:R-:W-:Y:S01]  /*1900*/  IMAD R16, R2, 0x8, R17 ;  /* 0x0000000802107824 */ /* 0x000fe200078e0211 */
[----:B------:R-:W-:-:S04]  /*1910*/  SHF.L.U32 R9, R228, 0x1f, RZ ;  /* 0x0000001fe4097819 */ /* 0x000fc800000006ff */
[----:B------:R1:W2:Y:S01]  /*1920*/  SYNCS.PHASECHK.TRANS64.TRYWAIT P1, [R16+URZ+0x31810], R9 ;  /* 0x03181009100075a7 */ /* 0x0002a2000802017f */
[----:B------:R-:W-:Y:S05]  /*1930*/  @!P0 BRA `(.L_x_1857) ;  /* 0x0000000000048947 */ /* 0x000fea0003800000 */
[----:B------:R-:W-:Y:S01]  /*1940*/  BPT.TRAP 0x1 ;  /* 0x000000040000795c */ /* 0x000fe20000300000 */
.L_x_1857:
        /* <DEDUP_REMOVED lines=11> */
.L_x_1858:
        /* <DEDUP_REMOVED lines=438> */
.L_x_1860:
[----:B------:R-:W-:-:S04]  /*3560*/  SHF.L.U32 R8, R18, 0x1f, RZ ;  /* 0x0000001f12087819 */ /* 0x000fc800000006ff */
[----:B------:R1:W4:Y:S01]  /*3570*/  SYNCS.PHASECHK.TRANS64.TRYWAIT P1, [R17+URZ+0x31830], R8 ;  /* 0x03183008110075a7 */ /* 0x000322000802017f */
[----:B------:R-:W-:Y:S05]  /*3580*/  @!P0 BRA `(.L_x_1861) ;  /* 0x0000000000048947 */ /* 0x000fea0003800000 */
[----:B------:R-:W-:Y:S01]  /*3590*/  BPT.TRAP 0x1 ;  /* 0x000000040000795c */ /* 0x000fe20000300000 */
.L_x_1861:
        /* <DEDUP_REMOVED lines=11> */
.L_x_1862:
[C---:B-1--4-:R-:W-:Y:S01]  /*3650*/  VIADD R8, R6.reuse, 0x80 ;  /* 0x0000008006087836 */ /* 0x052fe20000000000 */
[----:B------:R-:W-:Y:S01]  /*3660*/  R2UR UR4, R7 ;  /* 0x00000000070472ca */ /* 0x000fe200000e0000 */
[C---:B------:R-:W-:Y:S01]  /*3670*/  VIADD R9, R6.reuse, 0x180 ;  /* 0x0000018006097836 */ /* 0x040fe20000000000 */
[C---:B------:R-:W-:Y:S01]  /*3680*/  R2UR UR6, R6.reuse ;  /* 0x00000000060672ca */ /* 0x040fe200000e0000 */
[----:B------:R-:W-:Y:S01]  /*3690*/  VIADD R10, R6, 0x200 ;  /* 0x00000200060a7836 */ /* 0x000fe20000000000 */
[----:B------:R-:W-:Y:S01]  /*36a0*/  R2UR UR8, R8 ;  /* 0x00000000080872ca */ /* 0x000fe200000e0000 */
[----:B------:R-:W-:Y:S01]  /*36b0*/  VIADD R8, R6, 0x100 ;  /* 0x0000010006087836 */ /* 0x000fe20000000000 */
[----:B------:R-:W-:Y:S01]  /*36c0*/  R2UR UR10, R9 ;  /* 0x00000000090a72ca */ /* 0x000fe200000e0000 */
[----:B------:R-:W-:Y:S01]  /*36d0*/  WARPGROUP.ARRIVE ;  /* 0x00000000000079c5 */ /* 0x000fe20000000000 */
[----:B------:R-:W-:Y:S01]  /*36e0*/  R2UR UR11, R10 ;  /* 0x000000000a0b72ca */ /* 0x000fe200000e0000 */
[----:B------:R-:W-:Y:S01]  /*36f0*/  UMOV UR5, 0x40000040 ;  /* 0x4000004000057882 */ /* 0x000fe20000000000 */
[----:B------:R-:W-:Y:S01]  /*3700*/  R2UR UR9, R8 ;  /* 0x00000000080972ca */ /* 0x000fe200000e0000 */
[----:B------:R-:W-:Y:S01]  /*3710*/  UMOV UR7, 0x40000000 ;  /* 0x4000000000077882 */ /* 0x000fe20000000000 */
[----:B------:R-:W-:Y:S01]  /*3720*/  VIADD R8, R6, 0x2 ;  /* 0x0000000206087836 */ /* 0x000fe20000000000 */
[----:B------:R-:W-:Y:S01]  /*3730*/  UMOV UR57, 0x40000040 ;  /* 0x4000004000397882 */ /* 0x000fe20000000000 */
[----:B------:R-:W-:Y:S01]  /*3740*/  IMAD R13, R3, 0x40, R19 ;  /* 0x00000040030d7824 */ /* 0x000fe200078e0213 */
[----:B------:R-:W-:Y:S01]  /*3750*/  HGMMA.64x8x16.F32 R44, gdesc[UR4], RZ, !UPT ;  /* 0x00000000042c79f0 */ /* 0x000fe2000c7008ff */
[----:B------:R-:W-:Y:S01]  /*3760*/  UMOV UR7, 0x40000000 ;  /* 0x4000000000077882 */ /* 0x000fe20000000000 */
[----:B------:R-:W-:Y:S01]  /*3770*/  UMOV UR6, UR8 ;  /* 0x0000000800067c82 */ /* 0x000fe20008000000 */
[----:B------:R-:W-:Y:S01]  /*3780*/  UMOV UR59, 0x40 ;  /* 0x00000040003b7882 */ /* 0x000fe20000000000 */
[----:B------:R-:W-:Y:S01]  /*3790*/  HGMMA.64x8x16.F32 R48, gdesc[UR4], RZ, !UPT ;  /* 0x00000000043079f0 */ /* 0x000fe2000c7008ff */
[----:B------:R-:W-:Y:S01]  /*37a0*/  UMOV UR7, 0x40000000 ;  /* 0x4000000000077882 */ /* 0x000fe20000000000 */
[----:B------:R-:W-:Y:S01]  /*37b0*/  VIADDMNMX R14, R13, R232, R233, PT ;  /* 0x000000e80d0e7246 */ /* 0x000fe200038001e9 */
[----:B------:R-:W-:Y:S01]  /*37c0*/  UMOV UR13, UR57 ;  /* 0x00000039000d7c82 */ /* 0x000fe20008000000 */
[----:B------:R-:W-:Y:S01]  /*37d0*/  UMOV UR6, UR9 ;  /* 0x0000000900067c82 */ /* 0x000fe20008000000 */
[----:B------:R-:W-:Y:S01]  /*37e0*/  IADD3 R22, R232, 0x8, R13 ;  /* 0x00000008e8167810 */ /* 0x000fe20007ffe00d */
[----:B------:R-:W-:Y:S01]  /*37f0*/  HGMMA.64x8x16.F32 R52, gdesc[UR4], RZ, !UPT ;  /* 0x00000000043479f0 */ /* 0x000fe2000c7008ff */
[----:B------:R-:W-:Y:S01]  /*3800*/  UMOV UR6, UR10 ;  /* 0x0000000a00067c82 */ /* 0x000fe20008000000 */
[----:B------:R-:W-:Y:S01]  /*3810*/  UMOV UR7, 0x40000000 ;  /* 0x4000000000077882 */ /* 0x000fe20000000000 */
[----:B------:R-:W-:Y:S01]  /*3820*/  ISETP.GT.AND P1, PT, R14, RZ, PT ;  /* 0x000000ff0e00720c */ /* 0x000fe20003f24270 */
[----:B------:R-:W-:Y:S01]  /*3830*/  HGMMA.64x8x16.F32 R216, gdesc[UR4], RZ, !UPT ;  /* 0x0000000004d879f0 */ /* 0x000fe2000c7008ff */
[----:B------:R-:W-:Y:S01]  /*3840*/  UMOV UR6, UR11 ;  /* 0x0000000b00067c82 */ /* 0x000fe20008000000 */
[----:B------:R-:W-:Y:S01]  /*3850*/  UMOV UR7, 0x40000000 ;  /* 0x4000000000077882 */ /* 0x000fe20000000000 */
[----:B------:R-:W-:Y:S01]  /*3860*/  VIMNMX R21, R233, R22, PT ;  /* 0x00000016e9157248 */ /* 0x000fe20003fe0100 */
[----:B------:R-:W-:Y:S01]  /*3870*/  HGMMA.64x8x16.F32 R220, gdesc[UR4], RZ, !UPT ;  /* 0x0000000004dc79f0 */ /* 0x000fe2000c7008ff */
[----:B------:R-:W-:Y:S01]  /*3880*/  R2UR UR6, R8 ;  /* 0x00000000080672ca */ /* 0x000fe200000e0000 */
[----:B------:R-:W-:Y:S01]  /*3890*/  VIADD R8, R7, 0x2 ;  /* 0x0000000207087836 */ /* 0x000fe20000000000 */
[----:B------:R-:W-:Y:S01]  /*38a0*/  UMOV UR7, 0x40000000 ;  /* 0x4000000000077882 */ /* 0x000fe20000000000 */
[----:B------:R-:W-:Y:S01]  /*38b0*/  UMOV UR5, 0x40000040 ;  /* 0x4000004000057882 */ /* 0x000fe20000000000 */
[C---:B------:R-:W-:Y:S01]  /*38c0*/  ISETP.GT.AND P4, PT, R21.reuse, 0x1, PT ;  /* 0x000000011500780c */ /* 0x040fe20003f84270 */
[----:B------:R-:W-:Y:S01]  /*38d0*/  UMOV UR15, 0x40 ;  /* 0x00000040000f7882 */ /* 0x000fe20000000000 */
[----:B------:R-:W-:Y:S01]  /*38e0*/  R2UR UR4, R8 ;  /* 0x00000000080472ca */ /* 0x000fe200000e0000 */
[----:B------:R-:W-:Y:S01]  /*38f0*/  VIADD R8, R6, 0x82 ;  /* 0x0000008206087836 */ /* 0x000fe20000000000 */
[----:B------:R-:W-:Y:S01]  /*3900*/  ISETP.GT.AND P2, PT, R14, 0x41, PT ;  /* 0x000000410e00780c */ /* 0x000fe20003f44270 */
[----:B------:R-:W-:Y:S01]  /*3910*/  UMOV UR17, UR57 ;  /* 0x0000003900117c82 */ /* 0x000fe20008000000 */
[C---:B------:R-:W-:Y:S01]  /*3920*/  ISETP.GT.AND P3, PT, R21.reuse, RZ, PT ;  /* 0x000000ff1500720c */ /* 0x040fe20003f64270 */
[----:B------:R-:W-:Y:S01]  /*3930*/  UMOV UR19, 0x40 ;  /* 0x0000004000137882 */ /* 0x000fe20000000000 */
[----:B------:R-:W-:Y:S01]  /*3940*/  R2UR UR8, R8 ;  /* 0x00000000080872ca */ /* 0x000fe200000e0000 */
[----:B------:R-:W-:Y:S01]  /*3950*/  VIADD R8, R6, 0x102 ;  /* 0x0000010206087836 */ /* 0x000fe20000000000 */
[C---:B------:R-:W-:Y:S01]  /*3960*/  ISETP.GT.AND P5, PT, R21.reuse, 0x11, PT ;  /* 0x000000111500780c */ /* 0x040fe20003fa4270 */
        /* <DEDUP_REMOVED lines=14> */
[----:B------:R-:W-:Y:S01]  /*3a50*/  HGMMA.64x8x16.F32 R44, gdesc[UR4], R44 ;  /* 0x00000000042c79f0 */ /* 0x000fe2000870082c */
[----:B------:R-:W-:Y:S01]  /*3a60*/  R2UR UR11, R8 ;  /* 0x00000000080b72ca */ /* 0x000fe200000e0000 */
[----:B------:R-:W-:Y:S01]  /*3a70*/  UMOV UR6, UR8 ;  /* 0x0000000800067c82 */ /* 0x000fe20008000000 */
[----:B------:R-:W-:Y:S01]  /*3a80*/  UMOV UR7, 0x40000000 ;  /* 0x4000000000077882 */ /* 0x000fe20000000000 */
[----:B------:R-:W-:Y:S01]  /*3a90*/  VIADD R8, R6, 0x4 ;  /* 0x0000000406087836 */ /* 0x000fe20000000000 */
[----:B------:R-:W-:Y:S01]  /*3aa0*/  HGMMA.64x8x16.F32 R48, gdesc[UR4], R48 ;  /* 0x00000000043079f0 */ /* 0x000fe20008700830 */
[----:B------:R-:W-:Y:S01]  /*3ab0*/  UMOV UR6, UR9 ;  /* 0x0000000900067c82 */ /* 0x000fe20008000000 */
        /* <DEDUP_REMOVED lines=27> */
[----:B------:R-:W-:Y:S01]  /*3c70*/  VIADD R8, R6, 0x204 ;  /* 0x0000020406087836 */ /* 0x000fe20000000000 */
[----:B------:R-:W-:Y:S04]  /*3c80*/  HGMMA.64x8x16.F32 R44, gdesc[UR4], R44 ;  /* 0x00000000042c79f0 */ /* 0x000fe8000870082c */
[----:B------:R-:W-:Y:S01]  /*3c90*/  R2UR UR11, R8 ;  /* 0x00000000080b72ca */ /* 0x000fe200000e0000 */
        /* <DEDUP_REMOVED lines=363> */
[----:B------:R-:W-:Y:S01]  /*5350*/  UMOV UR11, 0x40 ;  /* 0x00000040000b7882 */ /* 0x000fe20000000000 */
[----:B------:R-:W-:Y:S01]  /*5360*/  HGMMA.64x8x16.F32 R220, gdesc[UR4], R220, gsb0 ;  /* 0x0000000004dc79f0 */ /* 0x000fe200080008dc */
[----:B------:R-:W-:Y:S02]  /*5370*/  ULDC UR4, c[0x0][0x744] ;  /* 0x0001d10000047ab9 */ /* 0x000fe40000000800 */
[----:B------:R-:W-:Y:S02]  /*5380*/  WARPGROUP.DEPBAR.LE gsb0, 0x1 ;  /* 0x00008000000079c5 */ /* 0x000fe40000010100 */
[----:B------:R-:W-:Y:S02]  /*5390*/  FSEL R7, R24, -INF , P1 ;  /* 0xff80000018077808 */ /* 0x000fe40000800000 */
[----:B------:R-:W-:-:S02]  /*53a0*/  ISETP.GT.AND P1, PT, R14, 0x1, PT ;  /* 0x000000010e00780c */ /* 0x000fc40003f24270 */
[----:B------:R-:W-:Y:S01]  /*53b0*/  FSEL R41, R41, -INF , P2 ;  /* 0xff80000029297808 */ /* 0x000fe20001000000 */
[--C-:B--2---:R-:W-:Y:S01]  /*53c0*/  FFMA.FTZ R8, R7, UR4, -R20.reuse ;  /* 0x0000000407087c23 */ /* 0x104fe20008010814 */
[----:B------:R-:W-:Y:S02]  /*53d0*/  FSEL R25, R25, -INF , P1 ;  /* 0xff80000019197808 */ /* 0x000fe40000800000 */
[----:B------:R-:W-:Y:S01]  /*53e0*/  ISETP.GT.AND P1, PT, R14, 0x10, PT ;  /* 0x000000100e00780c */ /* 0x000fe20003f24270 */
[--C-:B------:R-:W-:Y:S01]  /*53f0*/  FFMA.FTZ R22, R41, UR4, -R20.reuse ;  /* 0x0000000429167c23 */ /* 0x100fe20008010814 */
[----:B------:R-:W-:Y:S01]  /*5400*/  FSEL R31, R31, -INF , P5 ;  /* 0xff8000001f1f7808 */ /* 0x000fe20002800000 */
[----:B------:R-:W-:Y:S01]  /*5410*/  FFMA.FTZ R11, R25, UR4, -R20 ;  /* 0x00000004190b7c23 */ /* 0x000fe20008010814 */
[----:B------:R-:W-:Y:S01]  /*5420*/  FSEL R7, R28, -INF , P1 ;  /* 0xff8000001c077808 */ /* 0x000fe20000800000 */
[----:B------:R-:W-:Y:S01]  /*5430*/  MUFU.EX2 R8, R8 ;  /* 0x0000000800087308 */ /* 0x000fe20000000800 */
[----:B------:R-:W-:-:S02]  /*5440*/  ISETP.GT.AND P1, PT, R14, 0x11, PT ;  /* 0x000000110e00780c */ /* 0x000fc40003f24270 */
[----:B------:R-:W-:Y:S01]  /*5450*/  FSEL R25, R27, -INF , P4 ;  /* 0xff8000001b197808 */ /* 0x000fe20002000000 */
[----:B------:R-:W-:Y:S01]  /*5460*/  FFMA.FTZ R7, R7, UR4, -R20 ;  /* 0x0000000407077c23 */ /* 0x000fe20008010814 */
[----:B------:R-:W-:Y:S02]  /*5470*/  FSEL R29, R29, -INF , P1 ;  /* 0xff8000001d1d7808 */ /* 0x000fe40000800000 */
[----:B------:R-:W-:Y:S01]  /*5480*/  ISETP.GT.AND P1, PT, R14, 0x20, PT ;  /* 0x000000200e00780c */ /* 0x000fe20003f24270 */
[----:B---3--:R-:W-:Y:S01]  /*5490*/  FFMA.FTZ R25, R25, UR4, -R12 ;  /* 0x0000000419197c23 */ /* 0x008fe2000801080c */
[----:B------:R-:W-:Y:S01]  /*54a0*/  ISETP.GT.AND P2, PT, R21, 0x21, PT ;  /* 0x000000211500780c */ /* 0x000fe20003f44270 */
[----:B------:R-:W-:Y:S01]  /*54b0*/  FFMA.FTZ R10, R29, UR4, -R20 ;  /* 0x000000041d0a7c23 */ /* 0x000fe20008010814 */
[----:B------:R-:W-:Y:S01]  /*54c0*/  FSEL R9, R32, -INF , P1 ;  /* 0xff80000020097808 */ /* 0x000fe20000800000 */
[----:B------:R-:W1:Y:S01]  /*54d0*/  MUFU.EX2 R11, R11 ;  /* 0x0000000b000b7308 */ /* 0x000e620000000800 */
[----:B------:R-:W-:-:S02]  /*54e0*/  ISETP.GT.AND P1, PT, R14, 0x21, PT ;  /* 0x000000210e00780c */ /* 0x000fc40003f24270 */
[----:B------:R-:W-:Y:S01]  /*54f0*/  ISETP.GT.AND P4, PT, R21, 0x31, PT ;  /* 0x000000311500780c */ /* 0x000fe20003f84270 */
[--C-:B------:R-:W-:Y:S01]  /*5500*/  FFMA.FTZ R6, R9, UR4, -R20.reuse ;  /* 0x0000000409067c23 */ /* 0x100fe20008010814 */
[----:B------:R-:W-:Y:S02]  /*5510*/  FSEL R33, R33, -INF , P1 ;  /* 0xff80000021217808 */ /* 0x000fe40000800000 */
[----:B------:R-:W-:Y:S01]  /*5520*/  ISETP.GT.AND P1, PT, R14, 0x30, PT ;  /* 0x000000300e00780c */ /* 0x000fe20003f24270 */
[----:B------:R-:W-:Y:S01]  /*5530*/  MUFU.EX2 R25, R25 ;  /* 0x0000001900197308 */ /* 0x000fe20000000800 */
[----:B------:R-:W-:Y:S01]  /*5540*/  ISETP.GT.AND P5, PT, R21, 0x40, PT ;  /* 0x000000401500780c */ /* 0x000fe20003fa4270 */
[----:B------:R-:W-:Y:S01]  /*5550*/  FFMA.FTZ R9, R33, UR4, -R20 ;  /* 0x0000000421097c23 */ /* 0x000fe20008010814 */
[----:B------:R-:W-:Y:S02]  /*5560*/  FSEL R15, R36, -INF , P1 ;  /* 0xff800000240f7808 */ /* 0x000fe40000800000 */
[----:B------:R-:W-:-:S02]  /*5570*/  ISETP.GT.AND P1, PT, R14, 0x31, PT ;  /* 0x000000310e00780c */ /* 0x000fc40003f24270 */
[----:B------:R-:W-:Y:S01]  /*5580*/  FSEL R35, R35, -INF , P2 ;  /* 0xff80000023237808 */ /* 0x000fe20001000000 */
[--C-:B------:R-:W-:Y:S01]  /*5590*/  FFMA.FTZ R23, R15, UR4, -R20.reuse ;  /* 0x000000040f177c23 */ /* 0x100fe20008010814 */
[----:B------:R-:W-:Y:S01]  /*55a0*/  FSEL R37, R37, -INF , P1 ;  /* 0xff80000025257808 */ /* 0x000fe20000800000 */
[----:B------:R-:W-:Y:S01]  /*55b0*/  MUFU.EX2 R10, R10 ;  /* 0x0000000a000a7308 */ /* 0x000fe20000000800 */
[----:B------:R-:W-:Y:S02]  /*55c0*/  ISETP.GT.AND P1, PT, R14, 0x40, PT ;  /* 0x000000400e00780c */ /* 0x000fe40003f24270 */
[----:B------:R-:W-:Y:S01]  /*55d0*/  FSEL R39, R39, -INF , P4 ;  /* 0xff80000027277808 */ /* 0x000fe20002000000 */
[--C-:B------:R-:W-:Y:S01]  /*55e0*/  FFMA.FTZ R14, R37, UR4, -R20.reuse ;  /* 0x00000004250e7c23 */ /* 0x100fe20008010814 */
[----:B------:R-:W-:Y:S02]  /*55f0*/  FSEL R15, R40, -INF , P1 ;  /* 0xff800000280f7808 */ /* 0x000fe40000800000 */
[----:B------:R-:W-:Y:S01]  /*5600*/  ISETP.GT.AND P1, PT, R21, 0x10, PT ;  /* 0x000000101500780c */ /* 0x000fe20003f24270 */
[----:B------:R2:W-:Y:S01]  /*5610*/  MUFU.EX2 R13, R23 ;  /* 0x00000017000d7308 */ /* 0x0005e20000000800 */
[----:B------:R-:W-:Y:S01]  /*5620*/  FSEL R37, R42, -INF , P5 ;  /* 0xff8000002a257808 */ /* 0x000fe20002800000 */
[----:B------:R-:W-:Y:S01]  /*5630*/  FFMA.FTZ R15, R15, UR4, -R20 ;  /* 0x000000040f0f7c23 */ /* 0x000fe20008010814 */
[----:B------:R-:W-:Y:S01]  /*5640*/  FSEL R27, R30, -INF , P1 ;  /* 0xff8000001e1b7808 */ /* 0x000fe20000800000 */
[----:B------:R-:W-:Y:S01]  /*5650*/  FFMA.FTZ R30, R39, UR4, -R12 ;  /* 0x00000004271e7c23 */ /* 0x000fe2000801080c */
[----:B------:R-:W-:-:S02]  /*5660*/  ISETP.GT.AND P1, PT, R21, 0x20, PT ;  /* 0x000000201500780c */ /* 0x000fc40003f24270 */
[----:B------:R-:W-:Y:S01]  /*5670*/  FSEL R43, R43, -INF , P6 ;  /* 0xff8000002b2b7808 */ /* 0x000fe20003000000 */
[--C-:B------:R-:W-:Y:S01]  /*5680*/  FFMA.FTZ R27, R27, UR4, -R12.reuse ;  /* 0x000000041b1b7c23 */ /* 0x100fe2000801080c */
[----:B--2---:R-:W-:Y:S01]  /*5690*/  FSEL R23, R26, -INF , P3 ;  /* 0xff8000001a177808 */ /* 0x004fe20001800000 */
[----:B------:R-:W-:Y:S01]  /*56a0*/  IMAD R26, R19, 0x4, R17 ;  /* 0x00000004131a7824 */ /* 0x000fe200078e0211 */
[----:B------:R-:W-:Y:S01]  /*56b0*/  ISETP.GT.AND P3, PT, R21, 0x30, PT ;  /* 0x000000301500780c */ /* 0x000fe20003f64270 */
[----:B------:R-:W-:Y:S01]  /*56c0*/  VIADD R21, R17, 0x2c500 ;  /* 0x0002c50011157836 */ /* 0x000fe20000000000 */
[----:B------:R-:W-:Y:S01]  /*56d0*/  FSEL R29, R34, -INF , P1 ;  /* 0xff800000221d7808 */ /* 0x000fe20000800000 */
[--C-:B------:R-:W-:Y:S01]  /*56e0*/  FFMA.FTZ R23, R23, UR4, -R12.reuse ;  /* 0x0000000417177c23 */ /* 0x100fe2000801080c */
[----:B------:R-:W2:Y:S01]  /*56f0*/  LDS R20, [R26+0x2c300] ;  /* 0x02c300001a147984 */ /* 0x000ea20000000800 */
[----:B------:R-:W-:Y:S01]  /*5700*/  FSEL R33, R38, -INF , P3 ;  /* 0xff80000026217808 */ /* 0x000fe20001800000 */
[----:B------:R-:W-:Y:S01]  /*5710*/  MUFU.EX2 R7, R7 ;  /* 0x0000000700077308 */ /* 0x000fe20000000800 */
[----:B------:R-:W-:Y:S01]  /*5720*/  SHF.R.U32.HI R28, RZ, 0x4, R21 ;  /* 0x00000004ff1c7819 */ /* 0x000fe20000011615 */
[--C-:B------:R-:W-:Y:S01]  /*5730*/  FFMA.FTZ R38, R29, UR4, -R12.reuse ;  /* 0x000000041d267c23 */ /* 0x100fe2000801080c */
[----:B------:R3:W4:Y:S01]  /*5740*/  LDS R21, [R26+0x2c320] ;  /* 0x02c320001a157984 */ /* 0x0007220000000800 */
[--C-:B------:R-:W-:Y:S01]  /*5750*/  FFMA.FTZ R36, R33, UR4, -R12.reuse ;  /* 0x0000000421247c23 */ /* 0x100fe2000801080c */
[----:B------:R-:W-:Y:S01]  /*5760*/  LOP3.LUT R28, R28, 0x3fff, RZ, 0xc0, !PT ;  /* 0x00003fff1c1c7812 */ /* 0x000fe200078ec0ff */
[----:B------:R-:W-:Y:S01]  /*5770*/  FFMA.FTZ R29, R37, UR4, -R12 ;  /* 0x00000004251d7c23 */ /* 0x000fe2000801080c */
[----:B------:R-:W-:-:S02]  /*5780*/  WARPGROUP.DEPBAR.LE gsb0, 0x0 ;  /* 0x00008000000079c5 */ /* 0x000fc40000010000 */
[----:B------:R5:W1:Y:S01]  /*5790*/  MUFU.EX2 R24, R23 ;  /* 0x0000001700187308 */ /* 0x000a620000000800 */
[----:B---3--:R-:W-:-:S07]  /*57a0*/  FFMA.FTZ R26, R43, UR4, -R12 ;  /* 0x000000042b1a7c23 */ /* 0x008fce000801080c */
[----:B------:R-:W3:Y:S01]  /*57b0*/  MUFU.EX2 R6, R6 ;  /* 0x0000000600067308 */ /* 0x000ee20000000800 */
[----:B-----5:R-:W-:Y:S01]  /*57c0*/  LOP3.LUT R23, R28, 0x80000, RZ, 0xfc, !PT ;  /* 0x000800001c177812 */ /* 0x020fe200078efcff */
[--C-:B------:R-:W-:Y:S01]  /*57d0*/  FFMA.FTZ R28, R31, UR4, -R12.reuse ;  /* 0x000000041f1c7c23 */ /* 0x100fe2000801080c */
[----:B------:R-:W-:Y:S02]  /*57e0*/  FFMA.FTZ R31, R35, UR4, -R12 ;  /* 0x00000004231f7c23 */ /* 0x000fe4000801080c */
[C---:B------:R-:W-:Y:S01]  /*57f0*/  R2UR UR58, R23.reuse ;  /* 0x00000000173a72ca */ /* 0x040fe200000e0000 */
[C---:B------:R-:W-:Y:S02]  /*5800*/  VIADD R12, R23.reuse, 0x80 ;  /* 0x00000080170c7836 */ /* 0x040fe40000000000 */
[----:B------:R-:W-:Y:S01]  /*5810*/  MUFU.EX2 R27, R27 ;  /* 0x0000001b001b7308 */ /* 0x000fe20000000800 */
[C---:B------:R-:W-:Y:S02]  /*5820*/  VIADD R32, R23.reuse, 0x180 ;  /* 0x0000018017207836 */ /* 0x040fe40000000000 */
[----:B------:R-:W-:Y:S01]  /*5830*/  R2UR UR4, R12 ;  /* 0x000000000c0472ca */ /* 0x000fe200000e0000 */
[----:B------:R-:W-:-:S02]  /*5840*/  VIADD R12, R23, 0x100 ;  /* 0x00000100170c7836 */ /* 0x000fc40000000000 */
[----:B------:R-:W-:Y:S02]  /*5850*/  R2UR UR6, R32 ;  /* 0x00000000200672ca */ /* 0x000fe400000e0000 */
[----:B------:R-:W5:Y:S01]  /*5860*/  MUFU.EX2 R28, R28 ;  /* 0x0000001c001c7308 */ /* 0x000f620000000800 */
[----:B------:R-:W-:Y:S01]  /*5870*/  R2UR UR5, R12 ;  /* 0x000000000c0572ca */ /* 0x000fe200000e0000 */
[--C-:B--2---:R-:W-:Y:S01]  /*5880*/  FADD.FTZ R35, R44, -R20.reuse ;  /* 0x800000142c237221 */ /* 0x104fe20000010000 */
[--C-:B------:R-:W-:Y:S01]  /*5890*/  FADD.FTZ R34, R45, -R20.reuse ;  /* 0x800000142d227221 */ /* 0x100fe20000010000 */
[----:B------:R-:W-:-:S04]  /*58a0*/  FADD.FTZ R48, R48, -R20 ;  /* 0x8000001430307221 */ /* 0x000fc80000010000 */
[----:B------:R-:W2:Y:S01]  /*58b0*/  MUFU.EX2 R9, R9 ;  /* 0x0000000900097308 */ /* 0x000ea20000000800 */
[--C-:B------:R-:W-:Y:S01]  /*58c0*/  FADD.FTZ R49, R49, -R20.reuse ;  /* 0x8000001431317221 */ /* 0x100fe20000010000 */
[--C-:B------:R-:W-:Y:S01]  /*58d0*/  FADD.FTZ R33, R52, -R20.reuse ;  /* 0x8000001434217221 */ /* 0x100fe20000010000 */
[--C-:B------:R-:W-:Y:S01]  /*58e0*/  FADD.FTZ R32, R53, -R20.reuse ;  /* 0x8000001435207221 */ /* 0x100fe20000010000 */
[--C-:B------:R-:W-:Y:S01]  /*58f0*/  FADD.FTZ R216, R216, -R20.reuse ;  /* 0x80000014d8d87221 */ /* 0x100fe20000010000 */
[--C-:B------:R-:W-:Y:S01]  /*5900*/  FADD.FTZ R217, R217, -R20.reuse ;  /* 0x80000014d9d97221 */ /* 0x100fe20000010000 */
[--C-:B------:R-:W-:Y:S01]  /*5910*/  FADD.FTZ R220, R220, -R20.reuse ;  /* 0x80000014dcdc7221 */ /* 0x100fe20000010000 */
[----:B------:R-:W-:Y:S01]  /*5920*/  FADD.FTZ R221, R221, -R20 ;  /* 0x80000014dddd7221 */ /* 0x000fe20000010000 */
[----:B------:R1:W2:Y:S01]  /*5930*/  MUFU.EX2 R12, R38 ;  /* 0x00000026000c7308 */ /* 0x0002a20000000800 */
[--C-:B----4-:R-:W-:Y:S01]  /*5940*/  FADD.FTZ R41, R46, -R21.reuse ;  /* 0x800000152e297221 */ /* 0x110fe20000010000 */
[--C-:B------:R-:W-:Y:S01]  /*5950*/  FADD.FTZ R40, R47, -R21.reuse ;  /* 0x800000152f287221 */ /* 0x100fe20000010000 */
[--C-:B------:R-:W-:Y:S01]  /*5960*/  FADD.FTZ R50, R50, -R21.reuse ;  /* 0x8000001532327221 */ /* 0x100fe20000010000 */
[--C-:B------:R-:W-:Y:S01]  /*5970*/  FADD.FTZ R51, R51, -R21.reuse ;  /* 0x8000001533337221 */ /* 0x100fe20000010000 */
[--C-:B------:R-:W-:Y:S01]  /*5980*/  FADD.FTZ R39, R54, -R21.reuse ;  /* 0x8000001536277221 */ /* 0x100fe20000010000 */
[--C-:B------:R-:W-:Y:S01]  /*5990*/  FADD.FTZ R37, R218, -R21.reuse ;  /* 0x80000015da257221 */ /* 0x100fe20000010000 */
[--C-:B------:R-:W-:Y:S01]  /*59a0*/  FADD.FTZ R219, R219, -R21.reuse ;  /* 0x80000015dbdb7221 */ /* 0x100fe20000010000 */
[----:B------:R-:W4:Y:S01]  /*59b0*/  MUFU.EX2 R31, R31 ;  /* 0x0000001f001f7308 */ /* 0x000f220000000800 */
[--C-:B-1----:R-:W-:Y:S01]  /*59c0*/  FADD.FTZ R38, R55, -R21.reuse ;  /* 0x8000001537267221 */ /* 0x102fe20000010000 */
[--C-:B------:R-:W-:Y:S01]  /*59d0*/  FADD.FTZ R222, R222, -R21.reuse ;  /* 0x80000015dede7221 */ /* 0x100fe20000010000 */
[----:B------:R-:W-:Y:S01]  /*59e0*/  FADD.FTZ R223, R223, -R21 ;  /* 0x80000015dfdf7221 */ /* 0x000fe20000010000 */
[C---:B------:R-:W-:Y:S01]  /*59f0*/  F2FP.F16.F32.PACK_AB R20, R11.reuse, R8 ;  /* 0x000000080b14723e */ /* 0x040fe200000000ff */
[----:B------:R-:W-:Y:S01]  /*5a00*/  FMUL.FTZ R34, R11, R34 ;  /* 0x000000220b227220 */ /* 0x000fe20000410000 */
[----:B------:R-:W-:Y:S01]  /*5a10*/  F2FP.F16.F32.PACK_AB R21, R25, R24 ;  /* 0x000000181915723e */ /* 0x000fe200000000ff */
[----:B------:R-:W-:Y:S01]  /*5a20*/  BAR.SYNC.DEFER_BLOCKING 0x9, 0x100 ;  /* 0x0244000000007b1d */ /* 0x000fe20000010000 */
[C---:B------:R-:W-:Y:S01]  /*5a30*/  FMUL.FTZ R49, R10.reuse, R49 ;  /* 0x000000310a317220 */ /* 0x040fe20000410000 */
[----:B------:R-:W-:Y:S01]  /*5a40*/  FMUL.FTZ R48, R7, R48 ;  /* 0x0000003007307220 */ /* 0x000fe20000410000 */
[----:B------:R-:W-:Y:S01]  /*5a50*/  F2FP.F16.F32.PACK_AB R10, R10, R7 ;  /* 0x000000070a0a723e */ /* 0x000fe200000000ff */
[----:B---3--:R-:W-:Y:S01]  /*5a60*/  FMUL.FTZ R33, R6, R33 ;  /* 0x0000002106217220 */ /* 0x008fe20000410000 */
[----:B-----5:R-:W-:Y:S01]  /*5a70*/  F2FP.F16.F32.PACK_AB R11, R28, R27 ;  /* 0x0000001b1c0b723e */ /* 0x020fe200000000ff */
[----:B------:R-:W1:Y:S01]  /*5a80*/  MUFU.EX2 R14, R14 ;  /* 0x0000000e000e7308 */ /* 0x000e620000000800 */
[----:B------:R-:W-:Y:S01]  /*5a90*/  FMUL.FTZ R35, R8, R35 ;  /* 0x0000002308237220 */ /* 0x000fe20000410000 */
[C---:B--2---:R-:W-:Y:S01]  /*5aa0*/  FMUL.FTZ R32, R9.reuse, R32 ;  /* 0x0000002009207220 */ /* 0x044fe20000410000 */
[----:B------:R-:W-:Y:S01]  /*5ab0*/  F2FP.F16.F32.PACK_AB R6, R9, R6 ;  /* 0x000000060906723e */ /* 0x000fe200000000ff */
[----:B------:R-:W-:Y:S01]  /*5ac0*/  FMUL.FTZ R39, R12, R39 ;  /* 0x000000270c277220 */ /* 0x000fe20000410000 */
[----:B----4-:R-:W-:Y:S01]  /*5ad0*/  F2FP.F16.F32.PACK_AB R7, R31, R12 ;  /* 0x0000000c1f07723e */ /* 0x010fe200000000ff */
[----:B------:R-:W-:Y:S01]  /*5ae0*/  FMUL.FTZ R24, R24, R41 ;  /* 0x0000002918187220 */ /* 0x000fe20000410000 */
[----:B------:R-:W-:Y:S01]  /*5af0*/  FMUL.FTZ R25, R25, R40 ;  /* 0x0000002819197220 */ /* 0x000fe20000410000 */
[----:B------:R-:W2:Y:S01]  /*5b00*/  MUFU.EX2 R36, R36 ;  /* 0x0000002400247308 */ /* 0x000ea20000000800 */
[----:B------:R-:W-:Y:S01]  /*5b10*/  FMUL.FTZ R50, R27, R50 ;  /* 0x000000321b327220 */ /* 0x000fe20000410000 */
[----:B------:R-:W-:Y:S01]  /*5b20*/  FMUL.FTZ R51, R28, R51 ;  /* 0x000000331c337220 */ /* 0x000fe20000410000 */
[----:B------:R-:W-:Y:S01]  /*5b30*/  FMUL.FTZ R38, R31, R38 ;  /* 0x000000261f267220 */ /* 0x000fe20000410000 */
[----:B------:R-:W-:Y:S01]  /*5b40*/  F2FP.F16.F32.PACK_AB R34, R34, R35 ;  /* 0x000000232222723e */ /* 0x000fe200000000ff */
[----:B------:R-:W-:Y:S01]  /*5b50*/  UMOV UR14, UR4 ;  /* 0x00000004000e7c82 */ /* 0x000fe20008000000 */
[----:B------:R-:W-:Y:S01]  /*5b60*/  F2FP.F16.F32.PACK_AB R35, R25, R24 ;  /* 0x000000181923723e */ /* 0x000fe200000000ff */
[----:B------:R-:W-:Y:S01]  /*5b70*/  UMOV UR10, UR5 ;  /* 0x00000005000a7c82 */ /* 0x000fe20008000000 */
[----:B------:R-:W3:Y:S01]  /*5b80*/  MUFU.EX2 R30, R30 ;  /* 0x0000001e001e7308 */ /* 0x000ee20000000800 */
[C---:B-1----:R-:W-:Y:S01]  /*5b90*/  F2FP.F16.F32.PACK_AB R8, R14.reuse, R13 ;  /* 0x0000000d0e08723e */ /* 0x042fe200000000ff */
[----:B------:R1:W-:Y:S01]  /*5ba0*/  STSM.16.M88.2 [R0+0x2c500], R20 ;  /* 0x02c5001400007844 */ /* 0x0003e20000000100 */
[----:B------:R-:W-:Y:S01]  /*5bb0*/  FMUL.FTZ R217, R14, R217 ;  /* 0x000000d90ed97220 */ /* 0x000fe20000410000 */
[----:B------:R-:W-:Y:S01]  /*5bc0*/  F2FP.F16.F32.PACK_AB R48, R49, R48 ;  /* 0x000000303130723e */ /* 0x000fe200000000ff */
[----:B------:R-:W-:Y:S01]  /*5bd0*/  UMOV UR18, UR6 ;  /* 0x0000000600127c82 */ /* 0x000fe20008000000 */
[----:B------:R-:W-:Y:S01]  /*5be0*/  STSM.16.M88.2 [R0+0x2cd00], R10 ;  /* 0x02cd000a00007844 */ /* 0x000fe20000000100 */
[----:B------:R-:W-:Y:S01]  /*5bf0*/  F2FP.F16.F32.PACK_AB R49, R51, R50 ;  /* 0x000000323331723e */ /* 0x000fe200000000ff */
[----:B------:R-:W4:Y:S01]  /*5c00*/  MUFU.EX2 R15, R15 ;  /* 0x0000000f000f7308 */ /* 0x000f220000000800 */
[----:B--2---:R-:W-:Y:S01]  /*5c10*/  FMUL.FTZ R37, R36, R37 ;  /* 0x0000002524257220 */ /* 0x004fe20000410000 */
[----:B------:R2:W-:Y:S01]  /*5c20*/  STSM.16.M88.2 [R0+0x2d500], R6 ;  /* 0x02d5000600007844 */ /* 0x0005e20000000100 */
[----:B------:R-:W-:-:S02]  /*5c30*/  F2FP.F16.F32.PACK_AB R32, R32, R33 ;  /* 0x000000212020723e */ /* 0x000fc400000000ff */
[----:B------:R-:W-:Y:S01]  /*5c40*/  F2FP.F16.F32.PACK_AB R33, R38, R39 ;  /* 0x000000272621723e */ /* 0x000fe200000000ff */
[----:B-1----:R-:W-:Y:S01]  /*5c50*/  FMUL.FTZ R20, R13, R216 ;  /* 0x000000d80d147220 */ /* 0x002fe20000410000 */
[----:B------:R-:W-:Y:S01]  /*5c60*/  MOV R218, UR59 ;  /* 0x0000003b00da7c02 */ /* 0x000fe20008000f00 */
[----:B------:R-:W1:Y:S01]  /*5c70*/  MUFU.EX2 R22, R22 ;  /* 0x0000001600167308 */ /* 0x000e620000000800 */
[C---:B---3--:R-:W-:Y:S01]  /*5c80*/  F2FP.F16.F32.PACK_AB R9, R30.reuse, R36 ;  /* 0x000000241e09723e */ /* 0x048fe200000000ff */
[----:B------:R-:W-:Y:S01]  /*5c90*/  FMUL.FTZ R14, R30, R219 ;  /* 0x000000db1e0e7220 */ /* 0x000fe20000410000 */
[----:B------:R-:W-:-:S03]  /*5ca0*/  F2FP.F16.F32.PACK_AB R20, R217, R20 ;  /* 0x00000014d914723e */ /* 0x000fc600000000ff */
[----:B------:R-:W-:Y:S01]  /*5cb0*/  STSM.16.M88.2 [R0+0x2dd00], R8 ;  /* 0x02dd000800007844 */ /* 0x000fe20000000100 */
[----:B------:R-:W-:Y:S01]  /*5cc0*/  F2FP.F16.F32.PACK_AB R21, R14, R37 ;  /* 0x000000250e15723e */ /* 0x000fe200000000ff */
[----:B------:R-:W3:Y:S01]  /*5cd0*/  MUFU.EX2 R29, R29 ;  /* 0x0000001d001d7308 */ /* 0x000ee20000000800 */
[----:B----4-:R-:W-:Y:S01]  /*5ce0*/  FMUL.FTZ R220, R15, R220 ;  /* 0x000000dc0fdc7220 */ /* 0x010fe20000410000 */
[----:B--2---:R-:W-:Y:S01]  /*5cf0*/  VIADD R6, R23, 0x10 ;  /* 0x0000001017067836 */ /* 0x004fe20000000000 */
[----:B------:R-:W-:-:S04]  /*5d00*/  MOV R7, UR58 ;  /* 0x0000003a00077c02 */ /* 0x000fc80008000f00 */
[----:B------:R-:W-:Y:S01]  /*5d10*/  R2UR UR50, R6 ;  /* 0x00000000063272ca */ /* 0x000fe200000e0000 */
[----:B------:R-:W2:Y:S01]  /*5d20*/  MUFU.EX2 R26, R26 ;  /* 0x0000001a001a7308 */ /* 0x000ea20000000800 */
[C---:B-1----:R-:W-:Y:S01]  /*5d30*/  F2FP.F16.F32.PACK_AB R12, R22.reuse, R15 ;  /* 0x0000000f160c723e */ /* 0x042fe200000000ff */
[----:B------:R-:W-:Y:S01]  /*5d40*/  FMUL.FTZ R221, R22, R221 ;  /* 0x000000dd16dd7220 */ /* 0x000fe20000410000 */
[----:B------:R-:W-:Y:S02]  /*5d50*/  IMAD R22, R4, 0x2000, R5 ;  /* 0x0000200004167824 */ /* 0x000fe400078e0205 */
[----:B------:R-:W-:Y:S02]  /*5d60*/  VIADD R5, R23, 0x200 ;  /* 0x0000020017057836 */ /* 0x000fe40000000000 */
[----:B------:R-:W-:Y:S01]  /*5d70*/  F2FP.F16.F32.PACK_AB R220, R221, R220 ;  /* 0x000000dcdddc723e */ /* 0x000fe200000000ff */
[----:B------:R-:W-:Y:S01]  /*5d80*/  VIADD R6, R23, 0x110 ;  /* 0x0000011017067836 */ /* 0x000fe20000000000 */
[----:B------:R-:W-:Y:S01]  /*5d90*/  SHF.R.U32.HI R216, RZ, 0x4, R22 ;  /* 0x00000004ffd87819 */ /* 0x000fe20000011616 */
[----:B---3--:R-:W-:Y:S01]  /*5da0*/  FMUL.FTZ R222, R29, R222 ;  /* 0x000000de1dde7220 */ /* 0x008fe20000410000 */
[----:B------:R-:W-:Y:S01]  /*5db0*/  R2UR UR7, R5 ;  /* 0x00000000050772ca */ /* 0x000fe200000e0000 */
[----:B------:R-:W-:Y:S01]  /*5dc0*/  VIADD R15, R23, 0x30 ;  /* 0x00000030170f7836 */ /* 0x000fe20000000000 */
[----:B------:R-:W-:-:S02]  /*5dd0*/  LOP3.LUT R216, R216, 0x3fff, RZ, 0xc0, !PT ;  /* 0x00003fffd8d87812 */ /* 0x000fc400078ec0ff */
[----:B------:R-:W-:Y:S01]  /*5de0*/  R2UR UR5, R6 ;  /* 0x00000000060572ca */ /* 0x000fe200000e0000 */
[----:B------:R-:W-:Y:S01]  /*5df0*/  VIADD R6, R23, 0x20 ;  /* 0x0000002017067836 */ /* 0x000fe20000000000 */
[C---:B--2---:R-:W-:Y:S01]  /*5e00*/  F2FP.F16.F32.PACK_AB R13, R26.reuse, R29 ;  /* 0x0000001d1a0d723e */ /* 0x044fe200000000ff */
[----:B------:R-:W-:Y:S01]  /*5e10*/  FMUL.FTZ R223, R26, R223 ;  /* 0x000000df1adf7220 */ /* 0x000fe20000410000 */
[C---:B------:R-:W-:Y:S01]  /*5e20*/  R2UR UR56, R216.reuse ;  /* 0x00000000d83872ca */ /* 0x040fe200000e0000 */
[----:B------:R-:W-:Y:S01]  /*5e30*/  VIADD R5, R216, 0x80 ;  /* 0x00000080d8057836 */ /* 0x000fe20000000000 */
[----:B------:R-:W-:Y:S01]  /*5e40*/  R2UR UR30, R6 ;  /* 0x00000000061e72ca */ /* 0x000fe200000e0000 */
[----:B------:R-:W-:Y:S01]  /*5e50*/  STSM.16.M88.2 [R0+0x2e500], R12 ;  /* 0x02e5000c00007844 */ /* 0x000fe20000000100 */
[----:B------:R-:W-:Y:S01]  /*5e60*/  F2FP.F16.F32.PACK_AB R221, R223, R222 ;  /* 0x000000dedfdd723e */ /* 0x000fe200000000ff */
[----:B------:R-:W-:Y:S01]  /*5e70*/  VIADD R6, R23, 0x120 ;  /* 0x0000012017067836 */ /* 0x000fe20000000000 */
[----:B------:R-:W-:Y:S01]  /*5e80*/  R2UR UR48, R5 ;  /* 0x00000000053072ca */ /* 0x000fe200000e0000 */
[----:B------:R1:W-:Y:S06]  /*5e90*/  MEMBAR.ALL.CTA ;  /* 0x0000000000007992 */ /* 0x0003ec0000008000 */
[----:B-1----:R-:W1:Y:S01]  /*5ea0*/  FENCE.VIEW.ASYNC.S ;  /* 0x00000000000073c6 */ /* 0x002e620000000000 */
[----:B------:R-:W-:Y:S01]  /*5eb0*/  VIADD R5, R23, 0x90 ;  /* 0x0000009017057836 */ /* 0x000fe20000000000 */
[----:B------:R-:W-:Y:S01]  /*5ec0*/  R2UR UR38, R6 ;  /* 0x00000000062672ca */ /* 0x000fe200000e0000 */
[----:B------:R-:W-:Y:S01]  /*5ed0*/  VIADD R6, R17, 0x2ed00 ;  /* 0x0002ed0011067836 */ /* 0x000fe20000000000 */
[----:B------:R-:W-:Y:S01]  /*5ee0*/  UMOV UR12, UR56 ;  /* 0x00000038000c7c82 */ /* 0x000fe20008000000 */
[----:B------:R-:W-:Y:S01]  /*5ef0*/  UMOV UR8, UR56 ;  /* 0x0000003800087c82 */ /* 0x000fe20008000000 */
[----:B------:R-:W-:Y:S01]  /*5f00*/  UMOV UR16, UR56 ;  /* 0x0000003800107c82 */ /* 0x000fe20008000000 */
[----:B------:R-:W-:Y:S01]  /*5f10*/  R2UR UR4, R5 ;  /* 0x00000000050472ca */ /* 0x000fe200000e0000 */
[----:B------:R-:W-:Y:S01]  /*5f20*/  VIADD R5, R23, 0x190 ;  /* 0x0000019017057836 */ /* 0x000fe20000000000 */
[----:B------:R-:W-:Y:S01]  /*5f30*/  SHF.R.U32.HI R6, RZ, 0x4, R6 ;  /* 0x00000004ff067819 */ /* 0x000fe20000011606 */
[----:B------:R-:W-:Y:S01]  /*5f40*/  UMOV UR52, UR48 ;  /* 0x0000003000347c82 */ /* 0x000fe20008000000 */
[----:B------:R-:W-:Y:S01]  /*5f50*/  UMOV UR44, UR48 ;  /* 0x00000030002c7c82 */ /* 0x000fe20008000000 */
[----:B------:R-:W-:Y:S01]  /*5f60*/  VIADD R14, R216, 0x180 ;  /* 0x00000180d80e7836 */ /* 0x000fe20000000000 */
[----:B------:R-:W-:Y:S01]  /*5f70*/  R2UR UR54, R5 ;  /* 0x00000000053672ca */ /* 0x000fe200000e0000 */
[----:B------:R-:W-:Y:S01]  /*5f80*/  VIADD R5, R23, 0x210 ;  /* 0x0000021017057836 */ /* 0x000fe20000000000 */
[----:B------:R-:W-:-:S04]  /*5f90*/  LOP3.LUT R217, R6, 0x3fff, RZ, 0xc0, !PT ;  /* 0x00003fff06d97812 */ /* 0x000fc800078ec0ff */
[----:B------:R-:W-:Y:S01]  /*5fa0*/  R2UR UR46, R5 ;  /* 0x00000000052e72ca */ /* 0x000fe200000e0000 */
[----:B------:R-:W-:Y:S01]  /*5fb0*/  VIADD R5, R216, 0x100 ;  /* 0x00000100d8057836 */ /* 0x000fe20000000000 */
[----:B------:R-:W-:Y:S01]  /*5fc0*/  LOP3.LUT R6, R217, 0x400000, RZ, 0xfc, !PT ;  /* 0x00400000d9067812 */ /* 0x000fe200078efcff */
[----:B-1----:R-:W-:Y:S03]  /*5fd0*/  BAR.SYNC.DEFER_BLOCKING 0x9, 0x100 ;  /* 0x0244000000007b1d */ /* 0x002fe60000010000 */
[----:B------:R-:W-:Y:S01]  /*5fe0*/  R2UR UR28, R5 ;  /* 0x00000000051c72ca */ /* 0x000fe200000e0000 */
[----:B------:R-:W-:-:S05]  /*5ff0*/  VIADD R5, R23, 0xa0 ;  /* 0x000000a017057836 */ /* 0x000fca0000000000 */
[----:B------:R-:W-:Y:S01]  /*6000*/  R2UR UR42, R5 ;  /* 0x00000000052a72ca */ /* 0x000fe200000e0000 */
[----:B------:R-:W-:-:S05]  /*6010*/  VIADD R5, R23, 0x1a0 ;  /* 0x000001a017057836 */ /* 0x000fca0000000000 */
        /* <DEDUP_REMOVED lines=8> */
[----:B------:R-:W-:Y:S04]  /*60a0*/  STSM.16.M88.2 [R0+0x2ed00], R34 ;  /* 0x02ed002200007844 */ /* 0x000fe80000000100 */
[----:B------:R-:W-:Y:S01]  /*60b0*/  SHF.R.U32.HI R5, RZ, 0x4, R5 ;  /* 0x00000004ff057819 */ /* 0x000fe20000011605 */
[----:B------:R-:W-:Y:S03]  /*60c0*/  STSM.16.M88.2 [R0+0x2f500], R48 ;  /* 0x02f5003000007844 */ /* 0x000fe60000000100 */
[----:B------:R-:W-:Y:S01]  /*60d0*/  LOP3.LUT R5, R5, 0x3fff, RZ, 0xc0, !PT ;  /* 0x00003fff05057812 */ /* 0x000fe200078ec0ff */
        /* <DEDUP_REMOVED lines=9> */
[----:B------:R-:W-:Y:S01]  /*6170*/  UMOV UR15, 0x40 ;  /* 0x00000040000f7882 */ /* 0x000fe20000000000 */
[----:B------:R-:W-:Y:S01]  /*6180*/  HGMMA.64x16x16.F32 R72, gdesc[UR8].tnspA.tnspB, R72 ;  /* 0x60200000084879f0 */ /* 0x000fe20008700848 */
[----:B------:R-:W-:Y:S01]  /*6190*/  UMOV UR8, UR18 ;  /* 0x0000001200087c82 */ /* 0x000fe20008000000 */
[----:B------:R-:W-:Y:S02]  /*61a0*/  UMOV UR9, UR19 ;  /* 0x0000001300097c82 */ /* 0x000fe40008000000 */
        /* <DEDUP_REMOVED lines=14> */
[----:B------:R-:W-:-:S02]  /*6290*/  R2UR UR4, R6 ;  /* 0x00000000060472ca */ /* 0x000fc400000e0000 */
[----:B------:R-:W-:Y:S01]  /*62a0*/  MOV R8, UR56 ;  /* 0x0000003800087c02 */ /* 0x000fe20008000f00 */
[----:B------:R-:W-:Y:S01]  /*62b0*/  UMOV UR56, UR12 ;  /* 0x0000000c00387c82 */ /* 0x000fe20008000000 */
[----:B--2---:R-:W-:Y:S01]  /*62c0*/  MOV R220, UR57 ;  /* 0x0000003900dc7c02 */ /* 0x004fe20008000f00 */
        /* <DEDUP_REMOVED lines=149> */
[----:B------:R-:W-:-:S05]  /*6c20*/  IMAD.SHL.U32 R7, R3, 0x4000, RZ ;  /* 0x0000400003077824 */ /* 0x000fca00078e00ff */
[----:B------:R-:W-:-:S05]  /*6c30*/  IADD3 R23, P1, R7, R230, RZ ;  /* 0x000000e607177210 */ /* 0x000fca0007f3e0ff */
        /* <DEDUP_REMOVED lines=21> */
[----:B------:R-:W-:Y:S02]  /*6d90*/  R2UR UR8, R216 ;  /* 0x00000000d80872ca */ /* 0x000fe400000e0000 */
[----:B------:R-:W-:Y:S02]  /*6da0*/  LEA.HI.X.SX32 R216, R7, R234, 0x1, P1 ;  /* 0x000000ea07d87211 */ /* 0x000fe400008f0eff */
[----:B------:R-:W-:Y:S01]  /*6db0*/  LEA R6, P1, R23, UR4, 0x2 ;  /* 0x0000000417067c11 */ /* 0x000fe2000f8210ff */
[----:B------:R-:W-:-:S03]  /*6dc0*/  VIADD R22, R22, 0xffff0000 ;  /* 0xffff000016167836 */ /* 0x000fc60000000000 */
[----:B------:R-:W-:Y:S01]  /*6dd0*/  LEA.HI.X R7, R23, UR5, R216, 0x2, P1 ;  /* 0x0000000517077c11 */ /* 0x000fe200088f14d8 */
[----:B------:R-:W-:Y:S02]  /*6de0*/  UMOV UR5, UR9 ;  /* 0x0000000900057c82 */ /* 0x000fe40008000000 */
        /* <DEDUP_REMOVED lines=105> */
[C---:B------:R-:W-:Y:S01]  /*7480*/  VIADD R25, R24.reuse, 0x210 ;  /* 0x0000021018197836 */ /* 0x040fe20000000000 */
        /* <DEDUP_REMOVED lines=85> */
.L_x_1864:
        /* <DEDUP_REMOVED lines=111> */
.L_x_1865:
[----:B------:R-:W-:Y:S01]  /*80d0*/  R2UR UR4, R235 ;  /* 0x00000000eb0472ca */ /* 0x000fe200000e0000 */
[----:B------:R-:W-:Y:S01]  /*80e0*/  VIADD R3, R3, 0x1 ;  /* 0x0000000103037836 */ /* 0x000fe20000000000 */
[----:B------:R-:W-:Y:S01]  /*80f0*/  LOP3.LUT R18, R18, 0x1, RZ, 0x3c, !PT ;  /* 0x0000000112127812 */ /* 0x000fe200078e3cff */
[----:B------:R-:W-:Y:S02]  /*8100*/  VIADD R2, R2, 0x1 ;  /* 0x0000000102027836 */ /* 0x000fe40000000000 */
[----:B------:R-:W-:-:S03]  /*8110*/  VIADD R16, R16, 0x31820 ;  /* 0x0003182010107836 */ /* 0x000fc60000000000 */
[----:B------:R-:W-:Y:S02]  /*8120*/  ISETP.NE.AND P0, PT, R2, 0x2, PT ;  /* 0x000000020200780c */ /* 0x000fe40003f05270 */
[----:B------:R-:W-:Y:S02]  /*8130*/  PRMT R16, RZ, 0x654, R16 ;  /* 0x00000654ff107816 */ /* 0x000fe40000000010 */
[----:B------:R-:W-:Y:S02]  /*8140*/  SEL R5, RZ, 0x1, P0 ;  /* 0x00000001ff057807 */ /* 0x000fe40000000000 */
[----:B------:R-:W-:Y:S01]  /*8150*/  ISETP.GE.AND P1, PT, R3, UR4, PT ;  /* 0x0000000403007c0c */ /* 0x000fe2000bf26270 */
[----:B------:R1:W-:Y:S01]  /*8160*/  SYNCS.ARRIVE.TRANS64.RED.A1T0 RZ, [R16+URZ], RZ ;  /* 0x000000ff10ff79a7 */ /* 0x0003e2000810043f */
[----:B------:R-:W-:Y:S02]  /*8170*/  LOP3.LUT R228, R228, R5, RZ, 0x3c, !PT ;  /* 0x00000005e4e47212 */ /* 0x000fe400078e3cff */
[----:B------:R-:W-:-:S09]  /*8180*/  SEL R2, R2, RZ, P0 ;  /* 0x000000ff02027207 */ /* 0x000fd20000000000 */
        /* <DEDUP_REMOVED lines=83> */
.L_x_1853:
[----:B------:R-:W-:Y:S05]  /*86c0*/  @P0 BRA `(.L_x_1852) ;  /* 0x0000002400380947 */ /* 0x000fea0003800000 */
[----:B------:R-:W2:Y:S01]  /*86d0*/  LDL.LU R2, [R1] ;  /* 0x0000000001027983 */ /* 0x000ea20000300800 */
[----:B------:R-:W1:Y:S01]  /*86e0*/  S2R R4, SR_TID.X ;  /* 0x0000000000047919 */ /* 0x000e620000002100 */
[----:B------:R-:W3:Y:S01]  /*86f0*/  S2UR UR5, SR_CgaCtaId ;  /* 0x00000000000579c3 */ /* 0x000ee20000008800 */
[----:B------:R-:W-:Y:S01]  /*8700*/  ULDC UR4, c[0x0][0x850] ;  /* 0x0002140000047ab9 */ /* 0x000fe20000000800 */
[----:B------:R-:W-:Y:S01]  /*8710*/  R2UR UR11, R236 ;  /* 0x00000000ec0b72ca */ /* 0x000fe200000e0000 */
[----:B------:R-:W4:Y:S01]  /*8720*/  LDL.LU R0, [R1+0x4] ;  /* 0x0000040001007983 */ /* 0x000f220000300800 */
[----:B------:R-:W-:Y:S01]  /*8730*/  UISETP.NE.AND UP0, UPT, UR4, 0x1, UPT ;  /* 0x000000010400788c */ /* 0x000fe2000bf05270 */
[----:B------:R-:W-:Y:S01]  /*8740*/  BSSY B1, `(.L_x_1867) ;  /* 0x0000057000017945 */ /* 0x000fe20003800000 */
[----:B------:R-:W-:Y:S01]  /*8750*/  ULDC.64 UR12, c[0x0][0x818] ;  /* 0x00020600000c7ab9 */ /* 0x000fe20000000a00 */
[----:B------:R-:W-:Y:S01]  /*8760*/  UMOV UR4, 0x400 ;  /* 0x0000040000047882 */ /* 0x000fe20000000000 */
[----:B------:R-:W-:-:S07]  /*8770*/  ULDC.64 UR14, c[0x0][0x848] ;  /* 0x00021200000e7ab9 */ /* 0x000fce0000000a00 */
[----:B------:R-:W-:Y:S02]  /*8780*/  @UP0 ULDC UR6, c[0x0][0x854] ;  /* 0x0002150000060ab9 */ /* 0x000fe40000000800 */
[----:B------:R-:W-:Y:S02]  /*8790*/  UIMAD.WIDE.U32 UR6, UR11, UR6, URZ ;  /* 0x000000060b0672a5 */ /* 0x000fe4000f8e003f */
[----:B---3--:R-:W-:-:S03]  /*87a0*/  ULEA UR4, UR5, UR4, 0x18 ;  /* 0x0000000405047291 */ /* 0x008fc6000f8ec03f */
[----:B------:R-:W-:Y:S02]  /*87b0*/  @UP0 ULDC UR5, c[0x0][0x858] ;  /* 0x0002160000050ab9 */ /* 0x000fe40000000800 */
[----:B------:R-:W-:Y:S01]  /*87c0*/  @UP0 USHF.R.U32.HI UR11, URZ, UR5, UR7 ;  /* 0x000000053f0b0299 */ /* 0x000fe20008011607 */
[----:B-1----:R-:W-:-:S03]  /*87d0*/  VIADD R3, R4, 0xffffff80 ;  /* 0xffffff8004037836 */ /* 0x002fc60000000000 */
[----:B------:R-:W-:Y:S02]  /*87e0*/  USHF.R.S32.HI UR5, URZ, 0x1f, UR11 ;  /* 0x0000001f3f057899 */ /* 0x000fe4000801140b */
[----:B------:R-:W-:Y:S01]  /*87f0*/  IMAD.U32 R236, RZ, RZ, UR11 ;  /* 0x0000000bffec7e24 */ /* 0x000fe2000f8e00ff */
[----:B------:R-:W-:Y:S01]  /*8800*/  BAR.SYNC.DEFER_BLOCKING 0x1, 0x100 ;  /* 0x0044000000007b1d */ /* 0x000fe20000010000 */
[----:B------:R-:W-:Y:S01]  /*8810*/  UIMAD UR10, UR5, UR12, URZ ;  /* 0x0000000c050a72a4 */ /* 0x000fe2000f8e023f */
[----:B------:R-:W-:-:S03]  /*8820*/  ISETP.NE.AND P0, PT, R3, RZ, PT ;  /* 0x000000ff0300720c */ /* 0x000fc60003f05270 */
[----:B------:R-:W-:Y:S01]  /*8830*/  UIMAD UR10, UR11, UR13, UR10 ;  /* 0x0000000d0b0a72a4 */ /* 0x000fe2000f8e020a */
[----:B--2---:R-:W-:Y:S02]  /*8840*/  R2UR UR8, R2 ;  /* 0x00000000020872ca */ /* 0x004fe400000e0000 */
[----:B----4-:R-:W-:Y:S02]  /*8850*/  R2UR UR17, R0 ;  /* 0x00000000001172ca */ /* 0x010fe400000e0000 */
[----:B------:R-:W-:-:S09]  /*8860*/  SHF.R.S32.HI R0, RZ, 0x1f, R3 ;  /* 0x0000001fff007819 */ /* 0x000fd20000011403 */
[----:B------:R-:W-:Y:S01]  /*8870*/  UIMAD UR8, UR8, 0x5000, URZ ;  /* 0x00005000080878a4 */ /* 0x000fe2000f8e023f */
[----:B------:R-:W-:-:S03]  /*8880*/  LEA.HI R2, R0, R3, RZ, 0x7 ;  /* 0x0000000300027211 */ /* 0x000fc600078f38ff */
[----:B------:R-:W-:Y:S01]  /*8890*/  USHF.R.S32.HI UR9, URZ, 0x1f, UR8 ;  /* 0x0000001f3f097899 */ /* 0x000fe20008011408 */
[----:B------:R-:W-:Y:S02]  /*88a0*/  LOP3.LUT R0, R2, 0x3fffff80, RZ, 0xc0, !PT ;  /* 0x3fffff8002007812 */ /* 0x000fe400078ec0ff */
[----:B------:R-:W-:Y:S01]  /*88b0*/  SHF.R.S32.HI R5, RZ, 0x7, R2 ;  /* 0x00000007ff057819 */ /* 0x000fe20000011402 */
[----:B------:R-:W-:Y:S02]  /*88c0*/  UIMAD.WIDE.U32 UR6, UR11, UR12, UR8 ;  /* 0x0000000c0b0672a5 */ /* 0x000fe4000f8e0008 */
[----:B------:R-:W-:Y:S01]  /*88d0*/  IMAD.IADD R0, R3, 0x1, -R0 ;  /* 0x0000000103007824 */ /* 0x000fe200078e0a00 */
[----:B------:R-:W-:Y:S01]  /*88e0*/  ULDC.64 UR12, c[0x0][0x840] ;  /* 0x00021000000c7ab9 */ /* 0x000fe20000000a00 */
[----:B------:R-:W-:Y:S02]  /*88f0*/  USHF.R.S32.HI UR16, URZ, 0x1f, UR17 ;  /* 0x0000001f3f107899 */ /* 0x000fe40008011411 */
[----:B------:R-:W-:Y:S01]  /*8900*/  IMAD R0, R5, 0xa00, R0 ;  /* 0x00000a0005007824 */ /* 0x000fe200078e0200 */
[----:B------:R-:W-:-:S02]  /*8910*/  UIMAD UR5, UR5, UR12, URZ ;  /* 0x0000000c050572a4 */ /* 0x000fc4000f8e023f */
[----:B------:R-:W-:Y:S01]  /*8920*/  UIMAD.WIDE.U32 UR8, UR11, UR12, UR8 ;  /* 0x0000000c0b0872a5 */ /* 0x000fe2000f8e0008 */
[----:B------:R-:W-:Y:S01]  /*8930*/  IMAD.SHL.U32 R0, R0, 0x4, RZ ;  /* 0x0000000400007824 */ /* 0x000fe200078e00ff */
[----:B------:R-:W-:Y:S02]  /*8940*/  UIMAD UR11, UR11, UR13, UR5 ;  /* 0x0000000d0b0b72a4 */ /* 0x000fe4000f8e0205 */
[----:B------:R-:W-:Y:S02]  /*8950*/  UIADD3 UR7, UR7, UR10, URZ ;  /* 0x0000000a07077290 */ /* 0x000fe4000fffe03f */
[----:B------:R-:W-:Y:S01]  /*8960*/  LEA R0, R0, UR4, 0x2 ;  /* 0x0000000400007c11 */ /* 0x000fe2000f8e10ff */
[----:B------:R-:W-:Y:S01]  /*8970*/  ULDC.64 UR12, c[0x0][0x820] ;  /* 0x00020800000c7ab9 */ /* 0x000fe20000000a00 */
[----:B------:R-:W-:Y:S02]  /*8980*/  UIMAD UR10, UR16, UR14, URZ ;  /* 0x0000000e100a72a4 */ /* 0x000fe4000f8e023f */
[----:B------:R-:W-:Y:S01]  /*8990*/  UIMAD UR5, UR16, UR12, URZ ;  /* 0x0000000c100572a4 */ /* 0x000fe2000f8e023f */
[----:B------:R1:W-:Y:S01]  /*89a0*/  STS.128 [R0], R56 ;  /* 0x0000003800007388 */ /* 0x0003e20000000c00 */
[----:B------:R-:W-:-:S02]  /*89b0*/  UIADD3 UR9, UR9, UR11, URZ ;  /* 0x0000000b09097290 */ /* 0x000fc4000fffe03f */
[----:B------:R-:W-:Y:S01]  /*89c0*/  UIMAD UR5, UR17, UR13, UR5 ;  /* 0x0000000d110572a4 */ /* 0x000fe2000f8e0205 */
[----:B------:R1:W-:Y:S01]  /*89d0*/  STS.128 [R0+0x800], R60 ;  /* 0x0008003c00007388 */ /* 0x0003e20000000c00 */
[----:B------:R-:W-:Y:S02]  /*89e0*/  UIMAD.WIDE.U32 UR6, UR17, UR12, UR6 ;  /* 0x0000000c110672a5 */ /* 0x000fe4000f8e0006 */
[----:B------:R-:W-:Y:S01]  /*89f0*/  UIMAD UR10, UR17, UR15, UR10 ;  /* 0x0000000f110a72a4 */ /* 0x000fe2000f8e020a */
[----:B------:R1:W-:Y:S01]  /*8a00*/  STS.128 [R0+0x1000], R96 ;  /* 0x0010006000007388 */ /* 0x0003e20000000c00 */
[----:B------:R-:W-:Y:S01]  /*8a10*/  UIMAD.WIDE.U32 UR8, UR17, UR14, UR8 ;  /* 0x0000000e110872a5 */ /* 0x000fe2000f8e0008 */
[----:B------:R-:W-:Y:S02]  /*8a20*/  ULDC.64 UR12, c[0x0][0x800] ;  /* 0x00020000000c7ab9 */ /* 0x000fe40000000a00 */
[----:B------:R1:W-:Y:S01]  /*8a30*/  STS.128 [R0+0x1800], R100 ;  /* 0x0018006400007388 */ /* 0x0003e20000000c00 */
[----:B------:R-:W-:Y:S01]  /*8a40*/  ULDC.64 UR14, c[0x0][0x828] ;  /* 0x00020a00000e7ab9 */ /* 0x000fe20000000a00 */
[----:B------:R-:W-:-:S02]  /*8a50*/  UIADD3 UR7, UR7, UR5, URZ ;  /* 0x0000000507077290 */ /* 0x000fc4000fffe03f */
[----:B------:R1:W-:Y:S01]  /*8a60*/  STS.128 [R0+0x2000], R64 ;  /* 0x0020004000007388 */ /* 0x0003e20000000c00 */
[----:B------:R-:W-:Y:S02]  /*8a70*/  ULEA UR12, UP0, UR6, UR12, 0x2 ;  /* 0x0000000c060c7291 */ /* 0x000fe4000f80103f */
        /* <DEDUP_REMOVED lines=28> */
.L_x_1869:
[----:B------:R-:W-:Y:S01]  /*8c40*/  @P0 ELECT P1, URZ, PT ;  /* 0x00000000003f082f */ /* 0x000fe20003820000 */
[----:B------:R2:W-:-:S12]  /*8c50*/  UBLKRED.G.S.ADD.F32.RN [UR6], [UR4], UR5, desc[UR8] ;  /* 0x00000806040073bb */ /* 0x0005d800080a1405 */
[----:B------:R-:W-:Y:S02]  /*8c60*/  @P1 PLOP3.LUT P0, PT, P1, PT, PT, 0x8, 0x0 ;  /* 0x000000000000181c */ /* 0x000fe40000f0e170 */
[----:B------:R-:W-:-:S11]  /*8c70*/  PLOP3.LUT P1, PT, PT, PT, PT, 0x8, 0x0 ;  /* 0x000000000000781c */ /* 0x000fd60003f2e170 */
[----:B--2---:R-:W-:Y:S05]  /*8c80*/  @P0 BRA.U.ANY `(.L_x_1869) ;  /* 0xfffffffd00ec0947 */ /* 0x004fea000393ffff */
[----:B------:R0:W-:Y:S01]  /*8c90*/  UTMACMDFLUSH ;  /* 0x00000000000079b7 */ /* 0x0001e20000000000 */
[----:B------:R-:W-:-:S04]  /*8ca0*/  DEPBAR.LE SB0, 0x0 ;  /* 0x000080000000791a */ /* 0x000fc80000000000 */
.L_x_1868:
[----:B------:R-:W-:Y:S05]  /*8cb0*/  BSYNC B1 ;  /* 0x0000000000017941 */ /* 0x000fea0003800000 */
.L_x_1867:
        /* <DEDUP_REMOVED lines=32> */
.L_x_1870:
        /* <DEDUP_REMOVED lines=8> */
.L_x_1848:
        /* <DEDUP_REMOVED lines=27> */
.L_x_1871:
[----:B------:R-:W-:Y:S01]  /*90f0*/  ULDC UR8, c[0x0][0x8cc] ;  /* 0x0002330000087ab9 */ /* 0x000fe20000000800 */
[----:B------:R-:W-:Y:S01]  /*9100*/  UMOV UR11, UR7 ;  /* 0x00000007000b7c82 */ /* 0x000fe20008000000 */
[----:B------:R-:W-:-:S11]  /*9110*/  UISETP.NE.AND UP0, UPT, UR8, 0x1, UPT ;  /* 0x000000010800788c */ /* 0x000fd6000bf05270 */
[----:B------:R-:W-:Y:S02]  /*9120*/  @UP0 ULDC.64 UR12, c[0x0][0x8d0] ;  /* 0x00023400000c0ab9 */ /* 0x000fe40000000a00 */
[----:B------:R-:W-:-:S04]  /*9130*/  UIMAD.WIDE.U32 UR4, UR7, UR12, URZ ;  /* 0x0000000c070472a5 */ /* 0x000fc8000f8e003f */
[----:B------:R-:W-:-:S04]  /*9140*/  @UP0 USHF.R.U32.HI UR11, URZ, UR13, UR5 ;  /* 0x0000000d3f0b0299 */ /* 0x000fc80008011605 */
[----:B------:R-:W-:-:S12]  /*9150*/  UIMAD UR4, UR11, UR8, URZ ;  /* 0x000000080b0472a4 */ /* 0x000fd8000f8e023f */
.L_x_1872:
        /* <DEDUP_REMOVED lines=74> */
.L_x_1889:
        /* <DEDUP_REMOVED lines=10> */
.L_x_1875:
        /* <DEDUP_REMOVED lines=125> */
.L_x_1881:
[----:B------:R-:W-:-:S04]  /*9e70*/  SHF.L.U32 R10, R15, 0x1f, RZ ;  /* 0x0000001f0f0a7819 */ /* 0x000fc800000006ff */
[----:B------:R-:W1:Y:S02]  /*9e80*/  SYNCS.PHASECHK.TRANS64.TRYWAIT P1, [R7+URZ+0x31838], R10 ;  /* 0x0318380a070075a7 */ /* 0x000e64000802017f */
[----:B-1---5:R-:W-:Y:S05]  /*9e90*/  @!P1 BRA `(.L_x_1877) ;  /* 0x0000000c009c9947 */ /* 0x022fea0003800000 */
.L_x_1890:
[----:B------:R-:W-:Y:S05]  /*9ea0*/  @P0 BRA `(.L_x_1878) ;  /* 0x0000000000140947 */ /* 0x000fea0003800000 */
[----:B------:R-:W-:Y:S01]  /*9eb0*/  ISETP.NE.AND P1, PT, R17, RZ, PT ;  /* 0x000000ff1100720c */ /* 0x000fe20003f25270 */
[----:B-1----:R-:W-:-:S04]  /*9ec0*/  IMAD.MOV.U32 R10, RZ, RZ, 0x8100 ;  /* 0x00008100ff0a7424 */ /* 0x002fc800078e00ff */
[----:B------:R2:W-:Y:S08]  /*9ed0*/  SYNCS.ARRIVE.TRANS64 RZ, [R7+URZ+0x31830], R10 ;  /* 0x0318300a07ff79a7 */ /* 0x0005f0000800003f */
[----:B------:R-:W-:Y:S05]  /*9ee0*/  @!P1 BRA `(.L_x_1878) ;  /* 0x0000000000049947 */ /* 0x000fea0003800000 */
[----:B------:R-:W-:Y:S01]  /*9ef0*/  BPT.TRAP 0x1 ;  /* 0x000000040000795c */ /* 0x000fe20000300000 */
.L_x_1878:
        /* <DEDUP_REMOVED lines=51> */
.L_x_1892:
[----:B------:R-:W-:Y:S01]  /*a230*/  LOP3.LUT R15, R15, 0x1, RZ, 0x3c, !PT ;  /* 0x000000010f0f7812 */ /* 0x000fe200078e3cff */
[----:B------:R-:W-:Y:S06]  /*a240*/  @P2 BRA `(.L_x_1880) ;  /* 0x0000000000142947 */ /* 0x000fec0003800000 */
[----:B------:R-:W-:Y:S01]  /*a250*/  ISETP.NE.AND P1, PT, R17, RZ, PT ;  /* 0x000000ff1100720c */ /* 0x000fe20003f25270 */
[----:B-1----:R-:W-:-:S04]  /*a260*/  IMAD.MOV.U32 R20, RZ, RZ, 0x8100 ;  /* 0x00008100ff147424 */ /* 0x002fc800078e00ff */
[----:B------:R2:W-:Y:S08]  /*a270*/  SYNCS.ARRIVE.TRANS64 RZ, [R19+URZ+0x31810], R20 ;  /* 0x0318101413ff79a7 */ /* 0x0005f0000800003f */
[----:B------:R-:W-:Y:S05]  /*a280*/  @!P1 BRA `(.L_x_1880) ;  /* 0x0000000000049947 */ /* 0x000fea0003800000 */
[----:B------:R-:W-:Y:S01]  /*a290*/  BPT.TRAP 0x1 ;  /* 0x000000040000795c */ /* 0x000fe20000300000 */
.L_x_1880:
        /* <DEDUP_REMOVED lines=52> */
.L_x_1876:
[----:B------:R-:W-:-:S04]  /*a5e0*/  SHF.L.U32 R4, R15, 0x1f, RZ ;  /* 0x0000001f0f047819 */ /* 0x000fc800000006ff */
[----:B------:R-:W1:Y:S02]  /*a5f0*/  SYNCS.PHASECHK.TRANS64.TRYWAIT P1, [R7+URZ+0x31838], R4 ;  /* 0x03183804070075a7 */ /* 0x000e64000802017f */
[----:B-1----:R-:W-:Y:S05]  /*a600*/  @!P1 BRA `(.L_x_1882) ;  /* 0x0000000400ec9947 */ /* 0x002fea0003800000 */
.L_x_1893:
[----:B------:R-:W-:Y:S05]  /*a610*/  @P0 BRA `(.L_x_1883) ;  /* 0x0000000000180947 */ /* 0x000fea0003800000 */
[----:B------:R-:W2:Y:S01]  /*a620*/  S2R R5, SR_TID.X ;  /* 0x0000000000057919 */ /* 0x000ea20000002100 */
[----:B-1----:R-:W-:-:S04]  /*a630*/  IMAD.MOV.U32 R4, RZ, RZ, 0x8100 ;  /* 0x00008100ff047424 */ /* 0x002fc800078e00ff */
[----:B------:R3:W-:Y:S01]  /*a640*/  SYNCS.ARRIVE.TRANS64 RZ, [R7+URZ+0x31830], R4 ;  /* 0x0318300407ff79a7 */ /* 0x0007e2000800003f */
[----:B--2---:R-:W-:-:S13]  /*a650*/  LOP3.LUT P0, RZ, R5, 0x1f, RZ, 0xc0, !PT ;  /* 0x0000001f05ff7812 */ /* 0x004fda000780c0ff */
[----:B---3--:R-:W-:Y:S05]  /*a660*/  @!P0 BRA `(.L_x_1883) ;  /* 0x0000000000048947 */ /* 0x008fea0003800000 */
[----:B------:R-:W-:Y:S01]  /*a670*/  BPT.TRAP 0x1 ;  /* 0x000000040000795c */ /* 0x000fe20000300000 */
.L_x_1883:
        /* <DEDUP_REMOVED lines=52> */
.L_x_1873:
[----:B------:R-:W-:Y:S05]  /*a9c0*/  WARPSYNC.ALL ;  /* 0x0000000000007948 */ /* 0x000fea0003800000 */
[----:B------:R-:W-:-:S13]  /*a9d0*/  ELECT P0, URZ, PT ;  /* 0x00000000003f782f */ /* 0x000fda0003800000 */
[----:B------:R-:W-:Y:S05]  /*a9e0*/  @!P0 BRA `(.L_x_1852) ;  /* 0x0000000000708947 */ /* 0x000fea0003800000 */
[----:B------:R-:W-:-:S04]  /*a9f0*/  LOP3.LUT R0, R0, 0x2, RZ, 0xfc, !PT ;  /* 0x0000000200007812 */ /* 0x000fc800078efcff */
[----:B------:R-:W-:-:S13]  /*aa00*/  ISETP.NE.AND P1, PT, R0, 0x3, PT ;  /* 0x000000030000780c */ /* 0x000fda0003f25270 */
[----:B------:R-:W-:Y:S05]  /*aa10*/  @!P1 BRA `(.L_x_1884) ;  /* 0x0000000000049947 */ /* 0x000fea0003800000 */
[----:B------:R-:W-:Y:S01]  /*aa20*/  BPT.TRAP 0x1 ;  /* 0x000000040000795c */ /* 0x000fe20000300000 */
.L_x_1884:
        /* <DEDUP_REMOVED lines=8> */
.L_x_1894:
        /* <DEDUP_REMOVED lines=9> */
.L_x_1895:
[----:B------:R-:W-:Y:S05]  /*ab40*/  @!P1 BRA `(.L_x_1887) ;  /* 0x0000000000049947 */ /* 0x000fea0003800000 */
[----:B------:R-:W-:Y:S01]  /*ab50*/  BPT.TRAP 0x1 ;  /* 0x000000040000795c */ /* 0x000fe20000300000 */
.L_x_1887:
[----:B------:R-:W-:-:S07]  /*ab60*/  SHF.L.U32 R15, R15, 0x1f, RZ ;  /* 0x0000001f0f0f7819 */ /* 0x000fce00000006ff */
.L_x_1888:
[----:B--2---:R2:W3:Y:S02]  /*ab70*/  SYNCS.PHASECHK.TRANS64.TRYWAIT P0, [R4+URZ+0x31838], R15 ;  /* 0x0318380f040075a7 */ /* 0x0044e4000800017f */
[----:B---3--:R-:W-:Y:S05]  /*ab80*/  @!P0 NANOSLEEP.SYNCS 0x989680 ;  /* 0x009896800000895d */ /* 0x008fea0003900000 */
[----:B------:R-:W3:Y:S02]  /*ab90*/  @!P0 SYNCS.PHASECHK.TRANS64 P0, [R4+URZ+0x31838], R15 ;  /* 0x0318380f040085a7 */ /* 0x000ee4000800007f */
[----:B---3--:R-:W-:Y:S05]  /*aba0*/  @!P0 BRA `(.L_x_1888) ;  /* 0xfffffffc00f08947 */ /* 0x008fea000383ffff */
.L_x_1852:
[----:B------:R-:W-:Y:S05]  /*abb0*/  BSYNC B0 ;  /* 0x0000000000007941 */ /* 0x000fea0003800000 */
.L_x_1847:
[----:B------:R-:W-:Y:S05]  /*abc0*/  EXIT ;  /* 0x000000000000794d */ /* 0x000fea0003800000 */
.L_x_1855:
[----:B-1----:R1:W2:Y:S02]  /*abd0*/  SYNCS.PHASECHK.TRANS64.TRYWAIT P0, [R17+URZ+0x31800], R10 ;  /* 0x0318000a110075a7 */ /* 0x0022a4000800017f */
[----:B--2---:R-:W-:Y:S05]  /*abe0*/  @!P0 NANOSLEEP.SYNCS 0x989680 ;  /* 0x009896800000895d */ /* 0x004fea0003900000 */
[----:B------:R-:W2:Y:S02]  /*abf0*/  @!P0 SYNCS.PHASECHK.TRANS64 P0, [R17+URZ+0x31800], R10 ;  /* 0x0318000a110085a7 */ /* 0x000ea4000800007f */
[----:B--2---:R-:W-:Y:S05]  /*ac00*/  @!P0 BRA `(.L_x_1855) ;  /* 0xfffffffc00f08947 */ /* 0x004fea000383ffff */
[----:B------:R-:W-:Y:S05]  /*ac10*/  BRA `(.L_x_1854) ;  /* 0xffffff6400107947 */ /* 0x000fea000383ffff */
.L_x_1859:
[----:B--2---:R2:W3:Y:S02]  /*ac20*/  SYNCS.PHASECHK.TRANS64.TRYWAIT P1, [R16+URZ+0x31810], R9 ;  /* 0x03181009100075a7 */ /* 0x0044e4000802017f */
[----:B---3--:R-:W-:Y:S05]  /*ac30*/  @!P1 NANOSLEEP.SYNCS 0x989680 ;  /* 0x009896800000995d */ /* 0x008fea0003900000 */
[----:B------:R-:W3:Y:S02]  /*ac40*/  @!P1 SYNCS.PHASECHK.TRANS64 P1, [R16+URZ+0x31810], R9 ;  /* 0x03181009100095a7 */ /* 0x000ee4000802007f */
[----:B---3--:R-:W-:Y:S05]  /*ac50*/  @!P1 BRA `(.L_x_1859) ;  /* 0xfffffffc00f09947 */ /* 0x008fea000383ffff */
[----:B------:R-:W-:Y:S05]  /*ac60*/  BRA `(.L_x_1858) ;  /* 0xffffff6c00647947 */ /* 0x000fea000383ffff */
.L_x_1863:
[----:B----4-:R4:W1:Y:S02]  /*ac70*/  SYNCS.PHASECHK.TRANS64.TRYWAIT P1, [R17+URZ+0x31830], R8 ;  /* 0x03183008110075a7 */ /* 0x010864000802017f */
[----:B-1----:R-:W-:Y:S05]  /*ac80*/  @!P1 NANOSLEEP.SYNCS 0x989680 ;  /* 0x009896800000995d */ /* 0x002fea0003900000 */
[----:B------:R-:W1:Y:S02]  /*ac90*/  @!P1 SYNCS.PHASECHK.TRANS64 P1, [R17+URZ+0x31830], R8 ;  /* 0x03183008110095a7 */ /* 0x000e64000802007f */
[----:B-1----:R-:W-:Y:S05]  /*aca0*/  @!P1 BRA `(.L_x_1863) ;  /* 0xfffffffc00f09947 */ /* 0x002fea000383ffff */
[----:B------:R-:W-:Y:S05]  /*acb0*/  BRA `(.L_x_1862) ;  /* 0xffffff8800647947 */ /* 0x000fea000383ffff */
.L_x_1874:
[----:B-1----:R1:W2:Y:S02]  /*acc0*/  SYNCS.PHASECHK.TRANS64.TRYWAIT P1, [R7+URZ+0x31820], R6 ;  /* 0x03182006070075a7 */ /* 0x0022a4000802017f */
[----:B--2---:R-:W-:Y:S05]  /*acd0*/  @!P1 NANOSLEEP.SYNCS 0x989680 ;  /* 0x009896800000995d */ /* 0x004fea0003900000 */
[----:B------:R-:W2:Y:S02]  /*ace0*/  @!P1 SYNCS.PHASECHK.TRANS64 P1, [R7+URZ+0x31820], R6 ;  /* 0x03182006070095a7 */ /* 0x000ea4000802007f */
[----:B--2---:R-:W-:Y:S05]  /*acf0*/  @!P1 BRA `(.L_x_1874) ;  /* 0xfffffffc00f09947 */ /* 0x004fea000383ffff */
[----:B------:R-:W-:Y:S05]  /*ad00*/  BRA `(.L_x_1889) ;  /* 0xffffffe8003c7947 */ /* 0x000fea000383ffff */
.L_x_1877:
[----:B-1----:R1:W2:Y:S02]  /*ad10*/  SYNCS.PHASECHK.TRANS64.TRYWAIT P1, [R7+URZ+0x31838], R10 ;  /* 0x0318380a070075a7 */ /* 0x0022a4000802017f */
[----:B--2---:R-:W-:Y:S05]  /*ad20*/  @!P1 NANOSLEEP.SYNCS 0x989680 ;  /* 0x009896800000995d */ /* 0x004fea0003900000 */
[----:B------:R-:W2:Y:S02]  /*ad30*/  @!P1 SYNCS.PHASECHK.TRANS64 P1, [R7+URZ+0x31838], R10 ;  /* 0x0318380a070095a7 */ /* 0x000ea4000802007f */
[----:B--2---:R-:W-:Y:S05]  /*ad40*/  @!P1 BRA `(.L_x_1877) ;  /* 0xfffffffc00f09947 */ /* 0x004fea000383ffff */
[----:B------:R-:W-:Y:S05]  /*ad50*/  BRA `(.L_x_1890) ;  /* 0xfffffff000507947 */ /* 0x000fea000383ffff */
.L_x_1879:
[----:B------:R-:W-:-:S07]  /*ad60*/  SHF.L.U32 R20, R14, 0x1f, RZ ;  /* 0x0000001f0e147819 */ /* 0x000fce00000006ff */
.L_x_1891:
[----:B-1----:R1:W2:Y:S02]  /*ad70*/  SYNCS.PHASECHK.TRANS64.TRYWAIT P1, [R19+URZ+0x31820], R20 ;  /* 0x03182014130075a7 */ /* 0x0022a4000802017f */
[----:B--2---:R-:W-:Y:S05]  /*ad80*/  @!P1 NANOSLEEP.SYNCS 0x989680 ;  /* 0x009896800000995d */ /* 0x004fea0003900000 */
[----:B------:R-:W2:Y:S02]  /*ad90*/  @!P1 SYNCS.PHASECHK.TRANS64 P1, [R19+URZ+0x31820], R20 ;  /* 0x03182014130095a7 */ /* 0x000ea4000802007f */
[----:B--2---:R-:W-:Y:S05]  /*ada0*/  @!P1 BRA `(.L_x_1891) ;  /* 0xfffffffc00f09947 */ /* 0x004fea000383ffff */
[----:B------:R-:W-:Y:S05]  /*adb0*/  BRA `(.L_x_1892) ;  /* 0xfffffff4001c7947 */ /* 0x000fea000383ffff */
.L_x_1882:
[----:B-1----:R1:W2:Y:S02]  /*adc0*/  SYNCS.PHASECHK.TRANS64.TRYWAIT P1, [R7+URZ+0x31838], R4 ;  /* 0x03183804070075a7 */ /* 0x0022a4000802017f */
[----:B--2---:R-:W-:Y:S05]  /*add0*/  @!P1 NANOSLEEP.SYNCS 0x989680 ;  /* 0x009896800000995d */ /* 0x004fea0003900000 */
[----:B------:R-:W2:Y:S02]  /*ade0*/  @!P1 SYNCS.PHASECHK.TRANS64 P1, [R7+URZ+0x31838], R4 ;  /* 0x03183804070095a7 */ /* 0x000ea4000802007f */
[----:B--2---:R-:W-:Y:S05]  /*adf0*/  @!P1 BRA `(.L_x_1882) ;  /* 0xfffffffc00f09947 */ /* 0x004fea000383ffff */
[----:B------:R-:W-:Y:S05]  /*ae00*/  BRA `(.L_x_1893) ;  /* 0xfffffff800007947 */ /* 0x000fea000383ffff */
.L_x_1885:
[----:B-1----:R1:W2:Y:S02]  /*ae10*/  SYNCS.PHASECHK.TRANS64.TRYWAIT P0, [R3+URZ], R2 ;  /* 0x00000002030075a7 */ /* 0x0022a4000800017f */
[----:B--2---:R-:W-:Y:S05]  /*ae20*/  @!P0 NANOSLEEP.SYNCS 0x989680 ;  /* 0x009896800000895d */ /* 0x004fea0003900000 */
[----:B------:R-:W2:Y:S02]  /*ae30*/  @!P0 SYNCS.PHASECHK.TRANS64 P0, [R3+URZ], R2 ;  /* 0x00000002030085a7 */ /* 0x000ea4000800007f */
[----:B--2---:R-:W-:Y:S05]  /*ae40*/  @!P0 BRA `(.L_x_1885) ;  /* 0xfffffffc00f08947 */ /* 0x004fea000383ffff */
[----:B------:R-:W-:Y:S05]  /*ae50*/  BRA `(.L_x_1894) ;  /* 0xfffffffc00147947 */ /* 0x000fea000383ffff */
.L_x_1886:
[----:B-1----:R1:W2:Y:S02]  /*ae60*/  SYNCS.PHASECHK.TRANS64.TRYWAIT P0, [R17+URZ], R0 ;  /* 0x00000000110075a7 */ /* 0x0022a4000800017f */
[----:B--2---:R-:W-:Y:S05]  /*ae70*/  @!P0 NANOSLEEP.SYNCS 0x989680 ;  /* 0x009896800000895d */ /* 0x004fea0003900000 */
[----:B------:R-:W2:Y:S02]  /*ae80*/  @!P0 SYNCS.PHASECHK.TRANS64 P0, [R17+URZ], R0 ;  /* 0x00000000110085a7 */ /* 0x000ea4000800007f */
[----:B--2---:R-:W-:Y:S05]  /*ae90*/  @!P0 BRA `(.L_x_1886) ;  /* 0xfffffffc00f08947 */ /* 0x004fea000383ffff */
[----:B------:R-:W-:Y:S05]  /*aea0*/  BRA `(.L_x_1895) ;  /* 0xfffffffc00247947 */ /* 0x000fea000383ffff */
.L_x_1896:
        /* <DEDUP_REMOVED lines=13> */
.L_x_2218:


//--------------------- .text._ZN7cutlass13device_kernelIN5flash22FlashAttnBwdPreprocessIN4cute5tupleIJNS3_1CILi64EEENS5_ILi256EEEEEENS_6half_tEfNS_4arch4Sm90ELb1ELb0EEEEEvNT_6ParamsE --------------------------
	.section	.text._ZN7cutlass13device_kernelIN5flash22FlashAttnBwdPreprocessIN4cute5tupleIJNS3_1CILi64EEENS5_ILi256EEEEEENS_6half_tEfNS_4arch4Sm90ELb1ELb0EEEEEvNT_6ParamsE,"ax",@progbits
	.align	128
.text._ZN7cutlass13device_kernelIN5flash22FlashAttnBwdPreprocessIN4cute5tupleIJNS3_1CILi64EEENS5_ILi256EEEEEENS_6half_tEfNS_4arch4Sm90ELb1ELb0EEEEEvNT_6ParamsE:
        .type           _ZN7cutlass13device_kernelIN5flash22FlashAttnBwdPreprocessIN4cute5tupleIJNS3_1CILi64EEENS5_ILi256EEEEEENS_6half_tEfNS_4arch4Sm90ELb1ELb0EEEEEvNT_6ParamsE,@function
        .size           _ZN7cutlass13device_kernelIN5flash22FlashAttnBwdPreprocessIN4cute5tupleIJNS3_1CILi64EEENS5_ILi256EEEEEENS_6half_tEfNS_4arch4Sm90ELb1ELb0EEEEEvNT_6ParamsE,(.L_x_2219 - _ZN7cutlass13device_kernelIN5flash22FlashAttnBwdPreprocessIN4cute5tupleIJNS3_1CILi64EEENS5_ILi256EEEEEENS_6half_tEfNS_4arch4Sm90ELb1ELb0EEEEEvNT_6ParamsE)
        .other          _ZN7cutlass13device_kernelIN5flash22FlashAttnBwdPreprocessIN4cute5tupleIJNS3_1CILi64EEENS5_ILi256EEEEEENS_6half_tEfNS_4arch4Sm90ELb1ELb0EEEEEvNT_6ParamsE,@"STO_CUDA_ENTRY STV_DEFAULT"
_ZN7cutlass13device_kernelIN5flash22FlashAttnBwdPreprocessIN4cute5tupleIJNS3_1CILi64EEENS5_ILi256EEEEEENS_6half_tEfNS_4arch4Sm90ELb1ELb0EEEEEvNT_6ParamsE:
[----:B------:R-:W-:Y:S01]  /*0000*/  LDC R1, c[0x0][0x28] ;  /* 0x00000a00ff017b82 */ /* 0x000fe20000000800 */
[----:B------:R-:W0:Y:S07]  /*0010*/  S2R R0, SR_CTAID.X ;  /* 0x0000000000007919 */ /* 0x000e2e0000002500 */
[----:B------:R-:W1:Y:S01]  /*0020*/  LDC R3, c[0x0][0x218] ;  /* 0x00008600ff037b82 */ /* 0x000e620000000800 */
[----:B------:R-:W-:Y:S01]  /*0030*/  MOV R78, 0x7f800000 ;  /* 0x7f800000004e7802 */ /* 0x000fe20000000f00 */
[----:B------:R-:W-:Y:S01]  /*0040*/  ULDC.64 UR4, c[0x0][0x208] ;  /* 0x0000820000047ab9 */ /* 0x000fe20000000a00 */
[----:B------:R-:W2:Y:S05]  /*0050*/  S2R R8, SR_TID.X ;  /* 0x0000000000087919 */ /* 0x000eaa0000002100 */
[----:B------:R-:W3:Y:S08]  /*0060*/  S2UR UR6, SR_CTAID.Y ;  /* 0x00000000000679c3 */ /* 0x000ef00000002600 */
[----:B------:R-:W4:Y:S08]  /*0070*/  S2UR UR7, SR_CTAID.Z ;  /* 0x00000000000779c3 */ /* 0x000f300000002700 */
[----:B------:R-:W4:Y:S01]  /*0080*/  LDC.64 R66, c[0x0][0x258] ;  /* 0x00009600ff427b82 */ /* 0x000f220000000a00 */
[----:B0-----:R-:W-:Y:S01]  /*0090*/  SHF.L.U32 R2, R0, 0x6, RZ ;  /* 0x0000000600027819 */ /* 0x001fe200000006ff */
[----:B---3--:R-:W-:-:S03]  /*00a0*/  USHF.R.S32.HI UR8, URZ, 0x1f, UR6 ;  /* 0x0000001f3f087899 */ /* 0x008fc60008011406 */
[----:B-1----:R-:W-:-:S04]  /*00b0*/  IADD3 R25, -R2, R3, RZ ;  /* 0x0000000302197210 */ /* 0x002fc80007ffe1ff */
[----:B--2---:R-:W-:Y:S01]  /*00c0*/  ISETP.GE.AND P0, PT, R8, R25, PT ;  /* 0x000000190800720c */ /* 0x004fe20003f06270 */
[----:B----4-:R-:W-:-:S03]  /*00d0*/  USHF.R.S32.HI UR9, URZ, 0x1f, UR7 ;  /* 0x0000001f3f097899 */ /* 0x010fc60008011407 */
[----:B------:R-:W-:-:S13]  /*00e0*/  ISETP.GT.OR P0, PT, R8, 0x3f, P0 ;  /* 0x0000003f0800780c */ /* 0x000fda0000704670 */
[----:B------:R-:W0:Y:S01]  /*00f0*/  @!P0 LDC.64 R10, c[0x0][0x290] ;  /* 0x0000a400ff0a8b82 */ /* 0x000e220000000a00 */
[----:B------:R-:W-:Y:S02]  /*0100*/  @!P0 SHF.R.S32.HI R5, RZ, 0x1f, R8 ;  /* 0x0000001fff058819 */ /* 0x000fe40000011408 */
[----:B------:R-:W-:-:S04]  /*0110*/  @!P0 IADD3 R4, P1, R2, R8, RZ ;  /* 0x0000000802048210 */ /* 0x000fc80007f3e0ff */
[----:B------:R-:W-:Y:S01]  /*0120*/  @!P0 LEA.HI.X.SX32 R5, R2, R5, 0x1, P1 ;  /* 0x0000000502058211 */ /* 0x000fe200008f0eff */
[----:B------:R-:W1:Y:S08]  /*0130*/  @!P0 LDC.64 R12, c[0x0][0x298] ;  /* 0x0000a600ff0c8b82 */ /* 0x000e700000000a00 */
[----:B------:R-:W2:Y:S01]  /*0140*/  @!P0 LDC.64 R14, c[0x0][0x288] ;  /* 0x0000a200ff0e8b82 */ /* 0x000ea20000000a00 */
[----:B0-----:R-:W-:-:S02]  /*0150*/  @!P0 IMAD R6, R10, UR8, RZ ;  /* 0x000000080a068c24 */ /* 0x001fc4000f8e02ff */
[----:B------:R-:W-:-:S04]  /*0160*/  @!P0 IMAD.WIDE.U32 R4, R10, UR6, R4 ;  /* 0x000000060a048c25 */ /* 0x000fc8000f8e0004 */
[----:B------:R-:W-:Y:S02]  /*0170*/  @!P0 IMAD R7, R11, UR6, R6 ;  /* 0x000000060b078c24 */ /* 0x000fe4000f8e0206 */
[C---:B-1----:R-:W-:Y:S01]  /*0180*/  @!P0 IMAD R2, R12.reuse, UR9, RZ ;  /* 0x000000090c028c24 */ /* 0x042fe2000f8e02ff */
[----:B------:R-:W0:Y:S02]  /*0190*/  LDC.64 R10, c[0x0][0x230] ;  /* 0x00008c00ff0a7b82 */ /* 0x000e240000000a00 */
[----:B------:R-:W-:Y:S01]  /*01a0*/  @!P0 IADD3 R5, R5, R7, RZ ;  /* 0x0000000705058210 */ /* 0x000fe20007ffe0ff */
[----:B------:R-:W-:Y:S02]  /*01b0*/  @!P0 IMAD R7, R13, UR7, R2 ;  /* 0x000000070d078c24 */ /* 0x000fe4000f8e0202 */
[----:B------:R-:W-:-:S03]  /*01c0*/  @!P0 IMAD.WIDE.U32 R4, R12, UR7, R4 ;  /* 0x000000070c048c25 */ /* 0x000fc6000f8e0004 */
[----:B------:R-:W1:Y:S02]  /*01d0*/  LDC.64 R12, c[0x0][0x238] ;  /* 0x00008e00ff0c7b82 */ /* 0x000e640000000a00 */
[----:B------:R-:W-:Y:S02]  /*01e0*/  @!P0 IADD3 R2, R5, R7, RZ ;  /* 0x0000000705028210 */ /* 0x000fe40007ffe0ff */
[----:B--2---:R-:W-:-:S04]  /*01f0*/  @!P0 LEA R6, P1, R4, R14, 0x2 ;  /* 0x0000000e04068211 */ /* 0x004fc800078210ff */
[----:B------:R-:W-:Y:S02]  /*0200*/  @!P0 LEA.HI.X R7, R4, R15, R2, 0x2, P1 ;  /* 0x0000000f04078211 */ /* 0x000fe400008f1402 */
[----:B------:R-:W-:-:S03]  /*0210*/  SHF.R.S32.HI R2, RZ, 0x1f, R8 ;  /* 0x0000001fff027819 */ /* 0x000fc60000011408 */
[----:B------:R2:W5:Y:S01]  /*0220*/  @!P0 LDG.E R78, desc[UR4][R6.64] ;  /* 0x00000004064e8981 */ /* 0x000562000c1e1900 */
[----:B------:R-:W-:Y:S01]  /*0230*/  LEA.HI R2, R2, R8, RZ, 0x4 ;  /* 0x0000000802027211 */ /* 0x000fe200078f20ff */
[----:B0-----:R-:W-:Y:S01]  /*0240*/  IMAD R4, R10, UR8, RZ ;  /* 0x000000080a047c24 */ /* 0x001fe2000f8e02ff */
[----:B------:R-:W-:Y:S01]  /*0250*/  BSSY B0, `(.L_x_1897) ;  /* 0x000002f000007945 */ /* 0x000fe20003800000 */
[----:B------:R-:W-:Y:S02]  /*0260*/  CS2R R40, SRZ ;  /* 0x0000000000287805 */ /* 0x000fe4000001ff00 */
[----:B------:R-:W-:Y:S01]  /*0270*/  LOP3.LUT R61, R2, 0xfffffff0, RZ, 0xc0, !PT ;  /* 0xfffffff0023d7812 */ /* 0x000fe200078ec0ff */
[----:B------:R-:W-:Y:S01]  /*0280*/  IMAD R11, R11, UR6, R4 ;  /* 0x000000060b0b7c24 */ /* 0x000fe2000f8e0204 */
[----:B------:R-:W-:Y:S02]  /*0290*/  CS2R R36, SRZ ;  /* 0x0000000000247805 */ /* 0x000fe4000001ff00 */
[----:B------:R-:W-:-:S02]  /*02a0*/  CS2R R38, SRZ ;  /* 0x0000000000267805 */ /* 0x000fc4000001ff00 */
[----:B------:R-:W-:Y:S01]  /*02b0*/  IADD3 R61, -R61, R8, RZ ;  /* 0x000000083d3d7210 */ /* 0x000fe20007ffe1ff */
[----:B--2---:R-:W-:Y:S01]  /*02c0*/  IMAD R7, R0, -0x40, R3 ;  /* 0xffffffc000077824 */ /* 0x004fe200078e0203 */
[----:B------:R-:W-:Y:S02]  /*02d0*/  LEA.HI.SX32 R8, R2, 0x20, 0x1c ;  /* 0x0000002002087811 */ /* 0x000fe400078fe2ff */
[----:B------:R-:W-:Y:S02]  /*02e0*/  CS2R R20, SRZ ;  /* 0x0000000000147805 */ /* 0x000fe4000001ff00 */
[----:B------:R-:W-:Y:S02]  /*02f0*/  SHF.L.U32 R62, R61, 0x3, RZ ;  /* 0x000000033d3e7819 */ /* 0x000fe400000006ff */
[----:B------:R-:W-:Y:S02]  /*0300*/  CS2R R22, SRZ ;  /* 0x0000000000167805 */ /* 0x000fe4000001ff00 */
[----:B------:R-:W-:-:S02]  /*0310*/  ISETP.GE.AND P0, PT, R8, R7, PT ;  /* 0x000000070800720c */ /* 0x000fc40003f06270 */
[--C-:B------:R-:W-:Y:S01]  /*0320*/  SHF.R.S32.HI R63, RZ, 0x1f, R62.reuse ;  /* 0x0000001fff3f7819 */ /* 0x100fe2000001143e */
[----:B------:R-:W0:Y:S01]  /*0330*/  LDC.64 R8, c[0x0][0x250] ;  /* 0x00009400ff087b82 */ /* 0x000e220000000a00 */
[----:B------:R-:W-:Y:S01]  /*0340*/  LEA.HI.SX32 R6, R2, 0x10, 0x1c ;  /* 0x0000001002067811 */ /* 0x000fe200078fe2ff */
[----:B------:R-:W-:Y:S01]  /*0350*/  IMAD.WIDE.U32 R4, R10, UR6, R62 ;  /* 0x000000060a047c25 */ /* 0x000fe2000f8e003e */
[----:B------:R-:W-:Y:S02]  /*0360*/  SHF.R.S32.HI R10, RZ, 0x4, R2 ;  /* 0x00000004ff0a7819 */ /* 0x000fe40000011402 */
[----:B------:R-:W-:Y:S01]  /*0370*/  ISETP.GE.AND P1, PT, R6, R7, PT ;  /* 0x000000070600720c */ /* 0x000fe20003f26270 */
[----:B-1----:R-:W-:Y:S01]  /*0380*/  IMAD R6, R12, UR9, RZ ;  /* 0x000000090c067c24 */ /* 0x002fe2000f8e02ff */
[----:B------:R-:W-:Y:S02]  /*0390*/  ISETP.GE.AND P4, PT, R10, R25, PT ;  /* 0x000000190a00720c */ /* 0x000fe40003f86270 */
[----:B------:R-:W-:-:S02]  /*03a0*/  IADD3 R5, R5, R11, RZ ;  /* 0x0000000b05057210 */ /* 0x000fc40007ffe0ff */
[C---:B------:R-:W-:Y:S01]  /*03b0*/  ISETP.GE.AND P2, PT, R10.reuse, R7, PT ;  /* 0x000000070a00720c */ /* 0x040fe20003f46270 */
[----:B------:R-:W-:Y:S01]  /*03c0*/  IMAD R7, R13, UR7, R6 ;  /* 0x000000070d077c24 */ /* 0x000fe2000f8e0206 */
[----:B------:R-:W-:Y:S01]  /*03d0*/  IADD3 R2, R10, 0x10, RZ ;  /* 0x000000100a027810 */ /* 0x000fe20007ffe0ff */
[----:B------:R-:W-:Y:S01]  /*03e0*/  IMAD.WIDE.U32 R4, R12, UR7, R4 ;  /* 0x000000070c047c25 */ /* 0x000fe2000f8e0004 */
[--C-:B------:R-:W-:Y:S02]  /*03f0*/  SHF.R.S32.HI R11, RZ, 0x1f, R10.reuse ;  /* 0x0000001fff0b7819 */ /* 0x100fe4000001140a */
[----:B------:R-:W-:Y:S02]  /*0400*/  ISETP.GE.AND P3, PT, R2, R25, PT ;  /* 0x000000190200720c */ /* 0x000fe40003f66270 */
[----:B------:R-:W-:Y:S01]  /*0410*/  IADD3 R2, R10, 0x20, RZ ;  /* 0x000000200a027810 */ /* 0x000fe20007ffe0ff */
[----:B------:R-:W-:Y:S01]  /*0420*/  IMAD.WIDE R64, R0, 0x40, R10 ;  /* 0x0000004000407825 */ /* 0x000fe200078e020a */
[----:B------:R-:W-:Y:S01]  /*0430*/  IADD3 R7, R5, R7, RZ ;  /* 0x0000000705077210 */ /* 0x000fe20007ffe0ff */
[----:B------:R-:W-:Y:S08]  /*0440*/  @P4 BRA `(.L_x_1898) ;  /* 0x00000000003c4947 */ /* 0x000ff00003800000 */
[----:B------:R-:W-:Y:S01]  /*0450*/  MOV R6, R4 ;  /* 0x0000000400067202 */ /* 0x000fe20000000f00 */
[----:B------:R-:W-:Y:S01]  /*0460*/  ULDC.64 UR10, c[0x0][0x228] ;  /* 0x00008a00000a7ab9 */ /* 0x000fe20000000a00 */
[----:B------:R-:W-:Y:S01]  /*0470*/  IADD3 R12, R62, 0x80, RZ ;  /* 0x000000803e0c7810 */ /* 0x000fe20007ffe0ff */
[----:B------:R-:W-:Y:S01]  /*0480*/  IMAD R13, R65, UR10, RZ ;  /* 0x0000000a410d7c24 */ /* 0x000fe2000f8e02ff */
[----:B------:R-:W-:Y:S01]  /*0490*/  ULDC.64 UR12, c[0x0][0x210] ;  /* 0x00008400000c7ab9 */ /* 0x000fe20000000a00 */
[----:B------:R-:W-:Y:S01]  /*04a0*/  IMAD.WIDE.U32 R14, R64, UR10, R6 ;  /* 0x0000000a400e7c25 */ /* 0x000fe2000f8e0006 */
[----:B------:R-:W-:Y:S02]  /*04b0*/  ULDC UR10, c[0x0][0x21c] ;  /* 0x00008700000a7ab9 */ /* 0x000fe40000000800 */
[----:B------:R-:W-:Y:S01]  /*04c0*/  ISETP.GE.AND P4, PT, R62, UR10, PT ;  /* 0x0000000a3e007c0c */ /* 0x000fe2000bf86270 */
[----:B------:R-:W-:Y:S01]  /*04d0*/  IMAD R13, R64, UR11, R13 ;  /* 0x0000000b400d7c24 */ /* 0x000fe2000f8e020d */
[----:B------:R-:W-:-:S02]  /*04e0*/  ISETP.GE.AND P5, PT, R12, UR10, PT ;  /* 0x0000000a0c007c0c */ /* 0x000fc4000bfa6270 */
[----:B------:R-:W-:Y:S02]  /*04f0*/  LEA R12, P6, R14, UR12, 0x1 ;  /* 0x0000000c0e0c7c11 */ /* 0x000fe4000f8c08ff */
[----:B------:R-:W-:-:S04]  /*0500*/  IADD3 R13, R15, R13, RZ ;  /* 0x0000000d0f0d7210 */ /* 0x000fc80007ffe0ff */
[----:B------:R-:W-:-:S05]  /*0510*/  LEA.HI.X R13, R14, UR13, R13, 0x1, P6 ;  /* 0x0000000d0e0d7c11 */ /* 0x000fca000b0f0c0d */
[----:B------:R1:W5:Y:S04]  /*0520*/  @!P4 LDG.E.128 R36, desc[UR4][R12.64] ;  /* 0x000000040c24c981 */ /* 0x000368000c1e1d00 */
[----:B------:R1:W5:Y:S02]  /*0530*/  @!P5 LDG.E.128 R20, desc[UR4][R12.64+0x100] ;  /* 0x000100040c14d981 */ /* 0x000364000c1e1d00 */
.L_x_1898:
[----:B------:R-:W-:Y:S05]  /*0540*/  BSYNC B0 ;  /* 0x0000000000007941 */ /* 0x000fea0003800000 */
.L_x_1897:
[----:B------:R-:W-:Y:S01]  /*0550*/  BSSY B0, `(.L_x_1899) ;  /* 0x0000019000007945 */ /* 0x000fe20003800000 */
[----:B------:R-:W-:Y:S02]  /*0560*/  ISETP.GE.AND P4, PT, R2, R25, PT ;  /* 0x000000190200720c */ /* 0x000fe40003f86270 */
[----:B------:R-:W-:Y:S02]  /*0570*/  CS2R R42, SRZ ;  /* 0x00000000002a7805 */ /* 0x000fe4000001ff00 */
[----:B------:R-:W-:Y:S02]  /*0580*/  CS2R R16, SRZ ;  /* 0x0000000000107805 */ /* 0x000fe4000001ff00 */
[----:B------:R-:W-:Y:S02]  /*0590*/  CS2R R18, SRZ ;  /* 0x0000000000127805 */ /* 0x000fe4000001ff00 */
[----:B------:R-:W-:Y:S01]  /*05a0*/  IADD3 R2, R10, 0x30, RZ ;  /* 0x000000300a027810 */ /* 0x000fe20007ffe0ff */
[----:B------:R-:W-:Y:S06]  /*05b0*/  @P3 BRA `(.L_x_1900) ;  /* 0x0000000000483947 */ /* 0x000fec0003800000 */
[----:B------:R-:W-:Y:S01]  /*05c0*/  IADD3 R11, P3, R64, 0x10, RZ ;  /* 0x00000010400b7810 */ /* 0x000fe20007f7e0ff */
[----:B------:R-:W-:Y:S01]  /*05d0*/  ULDC.64 UR10, c[0x0][0x228] ;  /* 0x00008a00000a7ab9 */ /* 0x000fe20000000a00 */
[----:B-1----:R-:W-:Y:S01]  /*05e0*/  MOV R12, R4 ;  /* 0x00000004000c7202 */ /* 0x002fe20000000f00 */
[----:B------:R-:W-:Y:S01]  /*05f0*/  ULDC.64 UR12, c[0x0][0x210] ;  /* 0x00008400000c7ab9 */ /* 0x000fe20000000a00 */
[----:B------:R-:W-:Y:S02]  /*0600*/  IADD3.X R10, RZ, R65, RZ, P3, !PT ;  /* 0x00000041ff0a7210 */ /* 0x000fe40001ffe4ff */
[----:B------:R-:W-:Y:S02]  /*0610*/  MOV R13, R7 ;  /* 0x00000007000d7202 */ /* 0x000fe40000000f00 */
[----:B------:R-:W-:Y:S01]  /*0620*/  IADD3 R14, R62, 0x80, RZ ;  /* 0x000000803e0e7810 */ /* 0x000fe20007ffe0ff */
[----:B------:R-:W-:Y:S02]  /*0630*/  IMAD R10, R10, UR10, RZ ;  /* 0x0000000a0a0a7c24 */ /* 0x000fe4000f8e02ff */
[----:B------:R-:W-:Y:S01]  /*0640*/  IMAD.WIDE.U32 R12, R11, UR10, R12 ;  /* 0x0000000a0b0c7c25 */ /* 0x000fe2000f8e000c */
[----:B------:R-:W-:-:S02]  /*0650*/  ULDC UR10, c[0x0][0x21c] ;  /* 0x00008700000a7ab9 */ /* 0x000fc40000000800 */
[----:B------:R-:W-:Y:S01]  /*0660*/  ISETP.GE.AND P5, PT, R62, UR10, PT ;  /* 0x0000000a3e007c0c */ /* 0x000fe2000bfa6270 */
[----:B------:R-:W-:Y:S01]  /*0670*/  IMAD R11, R11, UR11, R10 ;  /* 0x0000000b0b0b7c24 */ /* 0x000fe2000f8e020a */
[----:B------:R-:W-:Y:S02]  /*0680*/  ISETP.GE.AND P6, PT, R14, UR10, PT ;  /* 0x0000000a0e007c0c */ /* 0x000fe4000bfc6270 */
[----:B------:R-:W-:Y:S02]  /*0690*/  LEA R10, P3, R12, UR12, 0x1 ;  /* 0x0000000c0c0a7c11 */ /* 0x000fe4000f8608ff */
[----:B------:R-:W-:-:S04]  /*06a0*/  IADD3 R11, R13, R11, RZ ;  /* 0x0000000b0d0b7210 */ /* 0x000fc80007ffe0ff */
[----:B------:R-:W-:-:S05]  /*06b0*/  LEA.HI.X R11, R12, UR13, R11, 0x1, P3 ;  /* 0x0000000d0c0b7c11 */ /* 0x000fca00098f0c0b */
[----:B------:R2:W5:Y:S04]  /*06c0*/  @!P5 LDG.E.128 R40, desc[UR4][R10.64] ;  /* 0x000000040a28d981 */ /* 0x000568000c1e1d00 */
[----:B------:R2:W5:Y:S02]  /*06d0*/  @!P6 LDG.E.128 R16, desc[UR4][R10.64+0x100] ;  /* 0x000100040a10e981 */ /* 0x000564000c1e1d00 */
.L_x_1900:
[----:B------:R-:W-:Y:S05]  /*06e0*/  BSYNC B0 ;  /* 0x0000000000007941 */ /* 0x000fea0003800000 */
.L_x_1899:
[----:B------:R-:W-:Y:S01]  /*06f0*/  BSSY B0, `(.L_x_1901) ;  /* 0x000001f000007945 */ /* 0x000fe20003800000 */
[----:B-----5:R-:W-:Y:S02]  /*0700*/  MOV R50, R36 ;  /* 0x0000002400327202 */ /* 0x020fe40000000f00 */
[----:B------:R-:W-:Y:S02]  /*0710*/  CS2R R32, SRZ ;  /* 0x0000000000207805 */ /* 0x000fe4000001ff00 */
[----:B------:R-:W-:Y:S02]  /*0720*/  ISETP.GE.AND P3, PT, R2, R25, PT ;  /* 0x000000190200720c */ /* 0x000fe40003f66270 */
[----:B------:R-:W-:Y:S02]  /*0730*/  CS2R R34, SRZ ;  /* 0x0000000000227805 */ /* 0x000fe4000001ff00 */
[----:B------:R-:W-:Y:S02]  /*0740*/  MOV R36, R40 ;  /* 0x0000002800247202 */ /* 0x000fe40000000f00 */
[----:B-1----:R-:W-:-:S02]  /*0750*/  CS2R R12, SRZ ;  /* 0x00000000000c7805 */ /* 0x002fc4000001ff00 */
[----:B------:R-:W-:Y:S02]  /*0760*/  MOV R2, R38 ;  /* 0x0000002600027202 */ /* 0x000fe40000000f00 */
[----:B------:R-:W-:Y:S02]  /*0770*/  CS2R R14, SRZ ;  /* 0x00000000000e7805 */ /* 0x000fe4000001ff00 */
[----:B------:R-:W-:Y:S01]  /*0780*/  MOV R45, R39 ;  /* 0x00000027002d7202 */ /* 0x000fe20000000f00 */
[----:B0-----:R-:W-:Y:S01]  /*0790*/  IMAD R26, R8, UR8, RZ ;  /* 0x00000008081a7c24 */ /* 0x001fe2000f8e02ff */
[----:B------:R-:W-:Y:S01]  /*07a0*/  MOV R40, R42 ;  /* 0x0000002a00287202 */ /* 0x000fe20000000f00 */
[----:B------:R-:W-:Y:S06]  /*07b0*/  @P4 BRA `(.L_x_1902) ;  /* 0x0000000000484947 */ /* 0x000fec0003800000 */
[----:B--2---:R-:W-:Y:S01]  /*07c0*/  IADD3 R11, P4, R64, 0x20, RZ ;  /* 0x00000020400b7810 */ /* 0x004fe20007f9e0ff */
[----:B------:R-:W-:Y:S01]  /*07d0*/  ULDC.64 UR10, c[0x0][0x228] ;  /* 0x00008a00000a7ab9 */ /* 0x000fe20000000a00 */
[----:B------:R-:W-:Y:S01]  /*07e0*/  MOV R24, R4 ;  /* 0x0000000400187202 */ /* 0x000fe20000000f00 */
        /* <DEDUP_REMOVED lines=15> */
.L_x_1902:
[----:B------:R-:W-:Y:S05]  /*08e0*/  BSYNC B0 ;  /* 0x0000000000007941 */ /* 0x000fea0003800000 */
.L_x_1901:
[----:B------:R-:W-:Y:S01]  /*08f0*/  IMAD R27, R9, UR6, R26 ;  /* 0x00000006091b7c24 */ /* 0x000fe2000f8e021a */
[----:B------:R-:W-:Y:S01]  /*0900*/  BSSY B0, `(.L_x_1903) ;  /* 0x000001c000007945 */ /* 0x000fe20003800000 */
[----:B------:R-:W-:Y:S01]  /*0910*/  IMAD.WIDE.U32 R24, R8, UR6, R62 ;  /* 0x0000000608187c25 */ /* 0x000fe2000f8e003e */
[----:B-----5:R-:W-:Y:S02]  /*0920*/  MOV R42, R32 ;  /* 0x00000020002a7202 */ /* 0x020fe40000000f00 */
[----:B------:R-:W-:Y:S02]  /*0930*/  CS2R R28, SRZ ;  /* 0x00000000001c7805 */ /* 0x000fe4000001ff00 */
[----:B------:R-:W-:Y:S02]  /*0940*/  MOV R47, R33 ;  /* 0x00000021002f7202 */ /* 0x000fe40000000f00 */
[----:B------:R-:W-:Y:S02]  /*0950*/  CS2R R30, SRZ ;  /* 0x00000000001e7805 */ /* 0x000fe4000001ff00 */
[----:B------:R-:W-:-:S02]  /*0960*/  CS2R R8, SRZ ;  /* 0x0000000000087805 */ /* 0x000fc4000001ff00 */
[----:B0-2---:R-:W-:Y:S01]  /*0970*/  CS2R R10, SRZ ;  /* 0x00000000000a7805 */ /* 0x005fe2000001ff00 */
[----:B------:R-:W-:Y:S01]  /*0980*/  IMAD R38, R66, UR9, RZ ;  /* 0x0000000942267c24 */ /* 0x000fe2000f8e02ff */
[----:B------:R-:W-:Y:S01]  /*0990*/  IADD3 R27, R25, R27, RZ ;  /* 0x0000001b191b7210 */ /* 0x000fe20007ffe0ff */
[----:B------:R-:W-:Y:S06]  /*09a0*/  @P3 BRA `(.L_x_1904) ;  /* 0x0000000000443947 */ /* 0x000fec0003800000 */
[----:B------:R-:W-:Y:S01]  /*09b0*/  IADD3 R5, P4, R64, 0x30, RZ ;  /* 0x0000003040057810 */ /* 0x000fe20007f9e0ff */
[----:B------:R-:W-:Y:S01]  /*09c0*/  ULDC.64 UR10, c[0x0][0x228] ;  /* 0x00008a00000a7ab9 */ /* 0x000fe20000000a00 */
[----:B------:R-:W-:Y:S02]  /*09d0*/  ULDC.64 UR12, c[0x0][0x210] ;  /* 0x00008400000c7ab9 */ /* 0x000fe40000000a00 */
[----:B------:R-:W-:-:S05]  /*09e0*/  IADD3.X R6, RZ, R65, RZ, P4, !PT ;  /* 0x00000041ff067210 */ /* 0x000fca00027fe4ff */
[----:B------:R-:W-:Y:S01]  /*09f0*/  IMAD R32, R6, UR10, RZ ;  /* 0x0000000a06207c24 */ /* 0x000fe2000f8e02ff */
[----:B------:R-:W-:Y:S02]  /*0a00*/  MOV R6, R4 ;  /* 0x0000000400067202 */ /* 0x000fe40000000f00 */
[----:B------:R-:W-:-:S03]  /*0a10*/  IADD3 R4, R62, 0x80, RZ ;  /* 0x000000803e047810 */ /* 0x000fc60007ffe0ff */
[C---:B------:R-:W-:Y:S01]  /*0a20*/  IMAD.WIDE.U32 R6, R5.reuse, UR10, R6 ;  /* 0x0000000a05067c25 */ /* 0x040fe2000f8e0006 */
[----:B------:R-:W-:Y:S02]  /*0a30*/  ULDC UR10, c[0x0][0x21c] ;  /* 0x00008700000a7ab9 */ /* 0x000fe40000000800 */
        /* <DEDUP_REMOVED lines=8> */
.L_x_1904:
[----:B------:R-:W-:Y:S05]  /*0ac0*/  BSYNC B0 ;  /* 0x0000000000007941 */ /* 0x000fea0003800000 */
.L_x_1903:
[----:B------:R-:W-:Y:S01]  /*0ad0*/  MOV R26, R24 ;  /* 0x00000018001a7202 */ /* 0x000fe20000000f00 */
[----:B------:R-:W-:Y:S01]  /*0ae0*/  IMAD R69, R67, UR7, R38 ;  /* 0x0000000743457c24 */ /* 0x000fe2000f8e0226 */
[----:B------:R-:W-:Y:S01]  /*0af0*/  BSSY B0, `(.L_x_1905) ;  /* 0x0000018000007945 */ /* 0x000fe20003800000 */
[----:B------:R-:W-:Y:S02]  /*0b00*/  CS2R R24, SRZ ;  /* 0x0000000000187805 */ /* 0x000fe4000001ff00 */
[----:B0-----:R-:W-:Y:S01]  /*0b10*/  CS2R R4, SRZ ;  /* 0x0000000000047805 */ /* 0x001fe2000001ff00 */
[----:B------:R-:W-:Y:S01]  /*0b20*/  IMAD.WIDE.U32 R66, R66, UR7, R26 ;  /* 0x0000000742427c25 */ /* 0x000fe2000f8e001a */
[----:B------:R-:W-:Y:S02]  /*0b30*/  CS2R R26, SRZ ;  /* 0x00000000001a7805 */ /* 0x000fe4000001ff00 */
[----:B------:R-:W-:Y:S02]  /*0b40*/  CS2R R6, SRZ ;  /* 0x0000000000067805 */ /* 0x000fe4000001ff00 */
[----:B------:R-:W-:-:S02]  /*0b50*/  MOV R44, R34 ;  /* 0x00000022002c7202 */ /* 0x000fc40000000f00 */
[----:B------:R-:W-:Y:S01]  /*0b60*/  IADD3 R69, R67, R69, RZ ;  /* 0x0000004543457210 */ /* 0x000fe20007ffe0ff */
[----:B------:R-:W-:Y:S06]  /*0b70*/  @P2 BRA `(.L_x_1906) ;  /* 0x00000000003c2947 */ /* 0x000fec0003800000 */
[----:B------:R-:W-:Y:S01]  /*0b80*/  ULDC.64 UR8, c[0x0][0x248] ;  /* 0x0000920000087ab9 */ /* 0x000fe20000000a00 */
[----:B------:R-:W-:Y:S01]  /*0b90*/  MOV R68, R66 ;  /* 0x0000004200447202 */ /* 0x000fe20000000f00 */
[----:B------:R-:W-:Y:S01]  /*0ba0*/  IMAD R33, R65, UR8, RZ ;  /* 0x0000000841217c24 */ /* 0x000fe2000f8e02ff */
[----:B------:R-:W-:Y:S01]  /*0bb0*/  IADD3 R32, R62, 0x80, RZ ;  /* 0x000000803e207810 */ /* 0x000fe20007ffe0ff */
[----:B------:R-:W-:Y:S02]  /*0bc0*/  ULDC UR10, c[0x0][0x21c] ;  /* 0x00008700000a7ab9 */ /* 0x000fe40000000800 */
[----:B------:R-:W-:Y:S01]  /*0bd0*/  IMAD.WIDE.U32 R38, R64, UR8, R68 ;  /* 0x0000000840267c25 */ /* 0x000fe2000f8e0044 */
[----:B------:R-:W-:Y:S02]  /*0be0*/  ISETP.GE.AND P4, PT, R62, UR10, PT ;  /* 0x0000000a3e007c0c */ /* 0x000fe4000bf86270 */
[----:B------:R-:W-:Y:S01]  /*0bf0*/  ISETP.GE.AND P5, PT, R32, UR10, PT ;  /* 0x0000000a20007c0c */ /* 0x000fe2000bfa6270 */
[----:B------:R-:W-:Y:S01]  /*0c00*/  IMAD R33, R64, UR9, R33 ;  /* 0x0000000940217c24 */ /* 0x000fe2000f8e0221 */
[----:B------:R-:W-:-:S02]  /*0c10*/  ULDC.64 UR8, c[0x0][0x240] ;  /* 0x0000900000087ab9 */ /* 0x000fc40000000a00 */
[----:B------:R-:W-:Y:S02]  /*0c20*/  LEA R32, P2, R38, UR8, 0x1 ;  /* 0x0000000826207c11 */ /* 0x000fe4000f8408ff */
[----:B------:R-:W-:-:S04]  /*0c30*/  IADD3 R33, R39, R33, RZ ;  /* 0x0000002127217210 */ /* 0x000fc80007ffe0ff */
[----:B------:R-:W-:-:S05]  /*0c40*/  LEA.HI.X R33, R38, UR9, R33, 0x1, P2 ;  /* 0x0000000926217c11 */ /* 0x000fca00090f0c21 */
[----:B------:R0:W5:Y:S04]  /*0c50*/  @!P4 LDG.E.128 R24, desc[UR4][R32.64] ;  /* 0x000000042018c981 */ /* 0x000168000c1e1d00 */
[----:B------:R0:W5:Y:S02]  /*0c60*/  @!P5 LDG.E.128 R4, desc[UR4][R32.64+0x100] ;  /* 0x000100042004d981 */ /* 0x000164000c1e1d00 */
.L_x_1906:
[----:B------:R-:W-:Y:S05]  /*0c70*/  BSYNC B0 ;  /* 0x0000000000007941 */ /* 0x000fea0003800000 */
.L_x_1905:
[----:B0----5:R-:W-:Y:S01]  /*0c80*/  MOV R32, R24 ;  /* 0x0000001800207202 */ /* 0x021fe20000000f00 */
[--C-:B------:R-:W-:Y:S01]  /*0c90*/  HADD2.F32 R24, -RZ, R50.reuse.H0_H0 ;  /* 0x20000032ff187230 */ /* 0x100fe20000004100 */
[----:B------:R-:W-:Y:S01]  /*0ca0*/  MOV R46, R28 ;  /* 0x0000001c002e7202 */ /* 0x000fe20000000f00 */
[----:B------:R-:W-:Y:S01]  /*0cb0*/  HADD2.F32 R28, -RZ, R50.H1_H1 ;  /* 0x30000032ff1c7230 */ /* 0x000fe20000004100 */
[----:B------:R-:W-:Y:S01]  /*0cc0*/  MOV R51, R29 ;  /* 0x0000001d00337202 */ /* 0x000fe20000000f00 */
[--C-:B------:R-:W-:Y:S01]  /*0cd0*/  HADD2.F32 R33, -RZ, R32.reuse.H1_H1 ;  /* 0x30000020ff217230 */ /* 0x100fe20000004100 */
[----:B------:R-:W-:Y:S01]  /*0ce0*/  BSSY B0, `(.L_x_1907) ;  /* 0x000002e000007945 */ /* 0x000fe20003800000 */
[----:B------:R-:W-:Y:S01]  /*0cf0*/  HADD2.F32 R29, -RZ, R32.H0_H0 ;  /* 0x20000020ff1d7230 */ /* 0x000fe20000004100 */
[----:B------:R-:W-:Y:S01]  /*0d00*/  MOV R48, R30 ;  /* 0x0000001e00307202 */ /* 0x000fe20000000f00 */
[----:B------:R-:W-:Y:S02]  /*0d10*/  HADD2.F32 R39, -RZ, R37.H0_H0 ;  /* 0x20000025ff277230 */ /* 0x000fe40000004100 */
[----:B------:R-:W-:Y:S01]  /*0d20*/  FMUL.FTZ R33, R28, R33 ;  /* 0x000000211c217220 */ /* 0x000fe20000410000 */
[----:B------:R-:W-:-:S02]  /*0d30*/  MOV R53, R31 ;  /* 0x0000001f00357202 */ /* 0x000fc40000000f00 */
[----:B------:R-:W-:Y:S02]  /*0d40*/  CS2R R30, SRZ ;  /* 0x00000000001e7805 */ /* 0x000fe4000001ff00 */
[----:B------:R-:W-:Y:S01]  /*0d50*/  MOV R38, R25 ;  /* 0x0000001900267202 */ /* 0x000fe20000000f00 */
[----:B------:R-:W-:Y:S01]  /*0d60*/  FFMA.FTZ R58, R24, R29, R33 ;  /* 0x0000001d183a7223 */ /* 0x000fe20000010021 */
[----:B------:R-:W-:Y:S02]  /*0d70*/  MOV R50, R26 ;  /* 0x0000001a00327202 */ /* 0x000fe40000000f00 */
[----:B------:R-:W-:Y:S02]  /*0d80*/  CS2R R28, SRZ ;  /* 0x00000000001c7805 */ /* 0x000fe4000001ff00 */
[----:B------:R-:W-:Y:S02]  /*0d90*/  MOV R52, R27 ;  /* 0x0000001b00347202 */ /* 0x000fe40000000f00 */
[----:B------:R-:W-:-:S02]  /*0da0*/  CS2R R24, SRZ ;  /* 0x0000000000187805 */ /* 0x000fc4000001ff00 */
[----:B------:R-:W-:Y:S02]  /*0db0*/  MOV R49, R35 ;  /* 0x0000002300317202 */ /* 0x000fe40000000f00 */
[----:B------:R-:W-:Y:S01]  /*0dc0*/  CS2R R26, SRZ ;  /* 0x00000000001a7805 */ /* 0x000fe2000001ff00 */
[----:B------:R-:W-:Y:S06]  /*0dd0*/  @P1 BRA `(.L_x_1908) ;  /* 0x0000000000781947 */ /* 0x000fec0003800000 */
[----:B------:R-:W-:Y:S01]  /*0de0*/  ULDC UR8, c[0x0][0x21c] ;  /* 0x0000870000087ab9 */ /* 0x000fe20000000800 */
[C---:B------:R-:W-:Y:S02]  /*0df0*/  IADD3 R32, R62.reuse, 0x80, RZ ;  /* 0x000000803e207810 */ /* 0x040fe40007ffe0ff */
[----:B------:R-:W-:Y:S02]  /*0e00*/  ISETP.GE.AND P2, PT, R62, UR8, PT ;  /* 0x000000083e007c0c */ /* 0x000fe4000bf46270 */
[----:B------:R-:W-:-:S11]  /*0e10*/  ISETP.GE.AND P1, PT, R32, UR8, PT ;  /* 0x0000000820007c0c */ /* 0x000fd6000bf26270 */
[----:B------:R-:W0:Y:S01]  /*0e20*/  @!P2 LDC.64 R70, c[0x0][0x248] ;  /* 0x00009200ff46ab82 */ /* 0x000e220000000a00 */
[C---:B------:R-:W-:Y:S02]  /*0e30*/  @!P2 IADD3 R57, P4, R64.reuse, 0x10, RZ ;  /* 0x000000104039a810 */ /* 0x040fe40007f9e0ff */
[----:B------:R-:W-:Y:S02]  /*0e40*/  @!P1 IADD3 R59, P5, R64, 0x10, RZ ;  /* 0x00000010403b9810 */ /* 0x000fe40007fbe0ff */
[-C--:B------:R-:W-:Y:S02]  /*0e50*/  @!P2 IADD3.X R35, RZ, R65.reuse, RZ, P4, !PT ;  /* 0x00000041ff23a210 */ /* 0x080fe400027fe4ff */
[----:B------:R-:W-:Y:S01]  /*0e60*/  @!P1 IADD3.X R55, RZ, R65, RZ, P5, !PT ;  /* 0x00000041ff379210 */ /* 0x000fe20002ffe4ff */
[----:B------:R-:W1:Y:S01]  /*0e70*/  @!P1 LDC.64 R74, c[0x0][0x248] ;  /* 0x00009200ff4a9b82 */ /* 0x000e620000000a00 */
[-C--:B------:R-:W-:Y:S02]  /*0e80*/  @!P1 MOV R34, R66.reuse ;  /* 0x0000004200229202 */ /* 0x080fe40000000f00 */
[----:B------:R-:W-:-:S02]  /*0e90*/  @!P2 MOV R32, R66 ;  /* 0x000000420020a202 */ /* 0x000fc40000000f00 */
[----:B------:R-:W-:-:S03]  /*0ea0*/  @!P2 MOV R33, R69 ;  /* 0x000000450021a202 */ /* 0x000fc60000000f00 */
[----:B------:R-:W2:Y:S08]  /*0eb0*/  @!P2 LDC.64 R72, c[0x0][0x240] ;  /* 0x00009000ff48ab82 */ /* 0x000eb00000000a00 */
[----:B------:R-:W3:Y:S01]  /*0ec0*/  @!P1 LDC.64 R76, c[0x0][0x240] ;  /* 0x00009000ff4c9b82 */ /* 0x000ee20000000a00 */
[-C--:B0-----:R-:W-:Y:S01]  /*0ed0*/  @!P2 IMAD R56, R35, R70.reuse, RZ ;  /* 0x000000462338a224 */ /* 0x081fe200078e02ff */
[----:B------:R-:W-:Y:S01]  /*0ee0*/  @!P1 MOV R35, R69 ;  /* 0x0000004500239202 */ /* 0x000fe20000000f00 */
[----:B------:R-:W-:-:S04]  /*0ef0*/  @!P2 IMAD.WIDE.U32 R32, R57, R70, R32 ;  /* 0x000000463920a225 */ /* 0x000fc800078e0020 */
[-C--:B-1----:R-:W-:Y:S02]  /*0f00*/  @!P1 IMAD R60, R55, R74.reuse, RZ ;  /* 0x0000004a373c9224 */ /* 0x082fe400078e02ff */
[----:B------:R-:W-:-:S04]  /*0f10*/  @!P1 IMAD.WIDE.U32 R54, R59, R74, R34 ;  /* 0x0000004a3b369225 */ /* 0x000fc800078e0022 */
[----:B------:R-:W-:Y:S02]  /*0f20*/  @!P2 IMAD R35, R57, R71, R56 ;  /* 0x000000473923a224 */ /* 0x000fe400078e0238 */
[----:B------:R-:W-:Y:S01]  /*0f30*/  @!P1 IMAD R75, R59, R75, R60 ;  /* 0x0000004b3b4b9224 */ /* 0x000fe200078e023c */
[C---:B--2---:R-:W-:Y:S02]  /*0f40*/  @!P2 LEA R34, P4, R32.reuse, R72, 0x1 ;  /* 0x000000482022a211 */ /* 0x044fe400078808ff */
[----:B------:R-:W-:Y:S02]  /*0f50*/  @!P2 IADD3 R33, R33, R35, RZ ;  /* 0x000000232121a210 */ /* 0x000fe40007ffe0ff */
[----:B------:R-:W-:Y:S02]  /*0f60*/  @!P1 IADD3 R75, R55, R75, RZ ;  /* 0x0000004b374b9210 */ /* 0x000fe40007ffe0ff */
[----:B------:R-:W-:Y:S02]  /*0f70*/  @!P2 LEA.HI.X R35, R32, R73, R33, 0x1, P4 ;  /* 0x000000492023a211 */ /* 0x000fe400020f0c21 */
[----:B---3--:R-:W-:-:S03]  /*0f80*/  @!P1 LEA R56, P5, R54, R76, 0x1 ;  /* 0x0000004c36389211 */ /* 0x008fc600078a08ff */
[----:B------:R0:W5:Y:S01]  /*0f90*/  @!P2 LDG.E.128 R28, desc[UR4][R34.64] ;  /* 0x00000004221ca981 */ /* 0x000162000c1e1d00 */
[----:B------:R-:W-:-:S05]  /*0fa0*/  @!P1 LEA.HI.X R57, R54, R77, R75, 0x1, P5 ;  /* 0x0000004d36399211 */ /* 0x000fca00028f0c4b */
[----:B------:R0:W5:Y:S04]  /*0fb0*/  @!P1 LDG.E.128 R24, desc[UR4][R56.64+0x100] ;  /* 0x0001000438189981 */ /* 0x000168000c1e1d00 */
.L_x_1908:
[----:B------:R-:W-:Y:S05]  /*0fc0*/  BSYNC B0 ;  /* 0x0000000000007941 */ /* 0x000fea0003800000 */
.L_x_1907:
[----:B------:R-:W-:Y:S01]  /*0fd0*/  HADD2.F32 R32, -RZ, R38.H0_H0 ;  /* 0x20000026ff207230 */ /* 0x000fe20000004100 */
[----:B------:R-:W-:Y:S01]  /*0fe0*/  BSSY B0, `(.L_x_1909) ;  /* 0x0000029000007945 */ /* 0x000fe20003800000 */
[----:B-----5:R-:W-:Y:S02]  /*0ff0*/  MOV R60, R28 ;  /* 0x0000001c003c7202 */ /* 0x020fe40000000f00 */
[----:B0-----:R-:W-:Y:S02]  /*1000*/  CS2R R34, SRZ ;  /* 0x0000000000227805 */ /* 0x001fe4000001ff00 */
[----:B------:R-:W-:Y:S01]  /*1010*/  MOV R54, R29 ;  /* 0x0000001d00367202 */ /* 0x000fe20000000f00 */
[----:B------:R-:W-:Y:S01]  /*1020*/  FFMA.FTZ R76, R39, R32, R58 ;  /* 0x00000020274c7223 */ /* 0x000fe2000001003a */
[----:B------:R-:W-:Y:S02]  /*1030*/  MOV R55, R30 ;  /* 0x0000001e00377202 */ /* 0x000fe40000000f00 */
[----:B------:R-:W-:-:S02]  /*1040*/  CS2R R32, SRZ ;  /* 0x0000000000207805 */ /* 0x000fc4000001ff00 */
[----:B------:R-:W-:Y:S02]  /*1050*/  MOV R57, R31 ;  /* 0x0000001f00397202 */ /* 0x000fe40000000f00 */
[----:B------:R-:W-:Y:S02]  /*1060*/  CS2R R28, SRZ ;  /* 0x00000000001c7805 */ /* 0x000fe4000001ff00 */
        /* <DEDUP_REMOVED lines=9> */
[----:B------:R-:W-:Y:S02]  /*1100*/  @!P1 IADD3.X R75, RZ, R65, RZ, P0, !PT ;  /* 0x00000041ff4b9210 */ /* 0x000fe400007fe4ff */
[----:B------:R-:W-:Y:S01]  /*1110*/  @!P1 MOV R72, R66 ;  /* 0x0000004200489202 */ /* 0x000fe20000000f00 */
[----:B------:R-:W1:Y:S01]  /*1120*/  @!P2 LDC.64 R82, c[0x0][0x248] ;  /* 0x00009200ff52ab82 */ /* 0x000e620000000a00 */
[----:B------:R-:W-:Y:S02]  /*1130*/  @!P1 MOV R73, R69 ;  /* 0x0000004500499202 */ /* 0x000fe40000000f00 */
[----:B------:R-:W-:-:S02]  /*1140*/  @!P2 IADD3.X R79, RZ, R65, RZ, P4, !PT ;  /* 0x00000041ff4fa210 */ /* 0x000fc400027fe4ff */
[----:B------:R-:W-:-:S03]  /*1150*/  @!P2 MOV R74, R66 ;  /* 0x00000042004aa202 */ /* 0x000fc60000000f00 */
[----:B------:R-:W2:Y:S08]  /*1160*/  @!P1 LDC.64 R70, c[0x0][0x240] ;  /* 0x00009000ff469b82 */ /* 0x000eb00000000a00 */
[----:B------:R-:W3:Y:S01]  /*1170*/  @!P2 LDC.64 R58, c[0x0][0x240] ;  /* 0x00009000ff3aab82 */ /* 0x000ee20000000a00 */
[-C--:B0-----:R-:W-:Y:S01]  /*1180*/  @!P1 IMAD R56, R75, R80.reuse, RZ ;  /* 0x000000504b389224 */ /* 0x081fe200078e02ff */
[----:B------:R-:W-:Y:S01]  /*1190*/  @!P2 MOV R75, R69 ;  /* 0x00000045004ba202 */ /* 0x000fe20000000f00 */
[----:B------:R-:W-:-:S04]  /*11a0*/  @!P1 IMAD.WIDE.U32 R72, R39, R80, R72 ;  /* 0x0000005027489225 */ /* 0x000fc800078e0048 */
[----:B------:R-:W-:Y:S02]  /*11b0*/  @!P1 IMAD R39, R39, R81, R56 ;  /* 0x0000005127279224 */ /* 0x000fe400078e0238 */
[-C--:B-1----:R-:W-:Y:S02]  /*11c0*/  @!P2 IMAD R80, R79, R82.reuse, RZ ;  /* 0x000000524f50a224 */ /* 0x082fe400078e02ff */
[----:B------:R-:W-:Y:S01]  /*11d0*/  @!P2 IMAD.WIDE.U32 R74, R77, R82, R74 ;  /* 0x000000524d4aa225 */ /* 0x000fe200078e004a */
[----:B------:R-:W-:-:S03]  /*11e0*/  @!P1 IADD3 R39, R73, R39, RZ ;  /* 0x0000002749279210 */ /* 0x000fc60007ffe0ff */
[----:B------:R-:W-:Y:S01]  /*11f0*/  @!P2 IMAD R83, R77, R83, R80 ;  /* 0x000000534d53a224 */ /* 0x000fe200078e0250 */
[----:B--2---:R-:W-:-:S04]  /*1200*/  @!P1 LEA R70, P0, R72, R70, 0x1 ;  /* 0x0000004648469211 */ /* 0x004fc800078008ff */
[----:B------:R-:W-:Y:S02]  /*1210*/  @!P2 IADD3 R83, R75, R83, RZ ;  /* 0x000000534b53a210 */ /* 0x000fe40007ffe0ff */
[----:B------:R-:W-:Y:S02]  /*1220*/  @!P1 LEA.HI.X R71, R72, R71, R39, 0x1, P0 ;  /* 0x0000004748479211 */ /* 0x000fe400000f0c27 */
[----:B---3--:R-:W-:-:S03]  /*1230*/  @!P2 LEA R58, P4, R74, R58, 0x1 ;  /* 0x0000003a4a3aa211 */ /* 0x008fc600078808ff */
[----:B------:R0:W5:Y:S01]  /*1240*/  @!P1 LDG.E.128 R32, desc[UR4][R70.64] ;  /* 0x0000000446209981 */ /* 0x000162000c1e1d00 */
[----:B------:R-:W-:-:S05]  /*1250*/  @!P2 LEA.HI.X R59, R74, R59, R83, 0x1, P4 ;  /* 0x0000003b4a3ba211 */ /* 0x000fca00020f0c53 */
[----:B------:R0:W5:Y:S04]  /*1260*/  @!P2 LDG.E.128 R28, desc[UR4][R58.64+0x100] ;  /* 0x000100043a1ca981 */ /* 0x000168000c1e1d00 */
.L_x_1910:
[----:B------:R-:W-:Y:S05]  /*1270*/  BSYNC B0 ;  /* 0x0000000000007941 */ /* 0x000fea0003800000 */
.L_x_1909:
[----:B-----5:R-:W-:Y:S01]  /*1280*/  MOV R56, R32 ;  /* 0x0000002000387202 */ /* 0x020fe20000000f00 */
[----:B------:R-:W-:Y:S01]  /*1290*/  HADD2.F32 R32, -RZ, R36.H1_H1 ;  /* 0x30000024ff207230 */ /* 0x000fe20000004100 */
[----:B0-----:R-:W-:Y:S01]  /*12a0*/  MOV R58, R33 ;  /* 0x00000021003a7202 */ /* 0x001fe20000000f00 */
[----:B------:R-:W-:Y:S01]  /*12b0*/  HADD2.F32 R39, -RZ, R60.H1_H1 ;  /* 0x3000003cff277230 */ /* 0x000fe20000004100 */
[----:B------:R-:W-:Y:S01]  /*12c0*/  BSSY B0, `(.L_x_1911) ;  /* 0x0000027000007945 */ /* 0x000fe20003800000 */
[----:B------:R-:W-:Y:S01]  /*12d0*/  HADD2.F32 R37, -RZ, R37.H1_H1 ;  /* 0x30000025ff257230 */ /* 0x000fe20000004100 */
[----:B------:R-:W-:Y:S01]  /*12e0*/  MOV R59, R34 ;  /* 0x00000022003b7202 */ /* 0x000fe20000000f00 */
[----:B------:R-:W-:Y:S02]  /*12f0*/  HADD2.F32 R36, -RZ, R36.H0_H0 ;  /* 0x20000024ff247230 */ /* 0x000fe40000004100 */
[----:B------:R-:W-:Y:S01]  /*1300*/  FMUL.FTZ R39, R32, R39 ;  /* 0x0000002720277220 */ /* 0x000fe20000410000 */
[----:B------:R-:W-:-:S02]  /*1310*/  HADD2.F32 R38, -RZ, R38.H1_H1 ;  /* 0x30000026ff267230 */ /* 0x000fc40000004100 */
[----:B------:R-:W-:Y:S01]  /*1320*/  HADD2.F32 R33, -RZ, R60.H0_H0 ;  /* 0x2000003cff217230 */ /* 0x000fe20000004100 */
[----:B------:R-:W-:Y:S02]  /*1330*/  MOV R60, R35 ;  /* 0x00000023003c7202 */ /* 0x000fe40000000f00 */
[----:B------:R-:W-:Y:S01]  /*1340*/  CS2R R34, SRZ ;  /* 0x0000000000227805 */ /* 0x000fe2000001ff00 */
[----:B------:R-:W-:Y:S01]  /*1350*/  FFMA.FTZ R76, R37, R38, R76 ;  /* 0x00000026254c7223 */ /* 0x000fe2000001004c */
[----:B------:R-:W-:Y:S02]  /*1360*/  HADD2.F32 R71, -RZ, R2.H0_H0 ;  /* 0x20000002ff477230 */ /* 0x000fe40000004100 */
[----:B------:R-:W-:Y:S01]  /*1370*/  FFMA.FTZ R75, R36, R33, R39 ;  /* 0x00000021244b7223 */ /* 0x000fe20000010027 */
[----:B------:R-:W-:Y:S02]  /*1380*/  CS2R R32, SRZ ;  /* 0x0000000000207805 */ /* 0x000fe4000001ff00 */
[----:B------:R-:W-:-:S02]  /*1390*/  CS2R R36, SRZ ;  /* 0x0000000000247805 */ /* 0x000fc4000001ff00 */
[----:B------:R-:W-:Y:S01]  /*13a0*/  CS2R R38, SRZ ;  /* 0x0000000000267805 */ /* 0x000fe2000001ff00 */
[----:B------:R-:W-:Y:S02]  /*13b0*/  HADD2.F32 R70, -RZ, R41.H0_H0 ;  /* 0x20000029ff467230 */ /* 0x000fe40000004100 */
[----:B------:R-:W-:Y:S02]  /*13c0*/  HADD2.F32 R89, -RZ, R42.H1_H1 ;  /* 0x3000002aff597230 */ /* 0x000fe40000004100 */
[----:B------:R-:W-:Y:S02]  /*13d0*/  HADD2.F32 R74, -RZ, R50.H0_H0 ;  /* 0x20000032ff4a7230 */ /* 0x000fe40000004100 */
[----:B------:R-:W-:Y:S02]  /*13e0*/  HADD2.F32 R73, -RZ, R54.H0_H0 ;  /* 0x20000036ff497230 */ /* 0x000fe40000004100 */
[----:B------:R-:W-:Y:S01]  /*13f0*/  HADD2.F32 R72, -RZ, R56.H1_H1 ;  /* 0x30000038ff487230 */ /* 0x000fe20000004100 */
[----:B------:R-:W-:Y:S06]  /*1400*/  @P3 BRA `(.L_x_1912) ;  /* 0x0000000000483947 */ /* 0x000fec0003800000 */
[----:B------:R-:W-:Y:S01]  /*1410*/  IADD3 R67, P0, R64, 0x30, RZ ;  /* 0x0000003040437810 */ /* 0x000fe20007f1e0ff */
[----:B------:R-:W-:Y:S01]  /*1420*/  ULDC.64 UR10, c[0x0][0x248] ;  /* 0x00009200000a7ab9 */ /* 0x000fe20000000a00 */
[----:B------:R-:W-:Y:S01]  /*1430*/  MOV R64, R66 ;  /* 0x0000004200407202 */ /* 0x000fe20000000f00 */
[----:B------:R-:W-:Y:S01]  /*1440*/  ULDC UR8, c[0x0][0x21c] ;  /* 0x0000870000087ab9 */ /* 0x000fe20000000800 */
[----:B------:R-:W-:Y:S02]  /*1450*/  IADD3.X R63, RZ, R65, RZ, P0, !PT ;  /* 0x00000041ff3f7210 */ /* 0x000fe400007fe4ff */
[----:B------:R-:W-:Y:S02]  /*1460*/  MOV R65, R69 ;  /* 0x0000004500417202 */ /* 0x000fe40000000f00 */
[----:B------:R-:W-:Y:S01]  /*1470*/  LEA R61, R61, 0x80, 0x3 ;  /* 0x000000803d3d7811 */ /* 0x000fe200078e18ff */
[----:B------:R-:W-:Y:S01]  /*1480*/  IMAD R63, R63, UR10, RZ ;  /* 0x0000000a3f3f7c24 */ /* 0x000fe2000f8e02ff */
[----:B------:R-:W-:Y:S01]  /*1490*/  ISETP.GE.AND P2, PT, R62, UR8, PT ;  /* 0x000000083e007c0c */ /* 0x000fe2000bf46270 */
[----:B------:R-:W-:Y:S01]  /*14a0*/  IMAD.WIDE.U32 R64, R67, UR10, R64 ;  /* 0x0000000a43407c25 */ /* 0x000fe2000f8e0040 */
[----:B------:R-:W-:-:S03]  /*14b0*/  ISETP.GE.AND P0, PT, R61, UR8, PT ;  /* 0x000000083d007c0c */ /* 0x000fc6000bf06270 */
[----:B------:R-:W-:Y:S01]  /*14c0*/  IMAD R63, R67, UR11, R63 ;  /* 0x0000000b433f7c24 */ /* 0x000fe2000f8e023f */
[----:B------:R-:W-:Y:S02]  /*14d0*/  ULDC.64 UR10, c[0x0][0x240] ;  /* 0x00009000000a7ab9 */ /* 0x000fe40000000a00 */
[----:B------:R-:W-:Y:S02]  /*14e0*/  LEA R62, P1, R64, UR10, 0x1 ;  /* 0x0000000a403e7c11 */ /* 0x000fe4000f8208ff */
[----:B------:R-:W-:-:S04]  /*14f0*/  IADD3 R61, R65, R63, RZ ;  /* 0x0000003f413d7210 */ /* 0x000fc80007ffe0ff */
[----:B------:R-:W-:-:S05]  /*1500*/  LEA.HI.X R63, R64, UR11, R61, 0x1, P1 ;  /* 0x0000000b403f7c11 */ /* 0x000fca00088f0c3d */
[----:B------:R0:W5:Y:S04]  /*1510*/  @!P2 LDG.E.128 R32, desc[UR4][R62.64] ;  /* 0x000000043e20a981 */ /* 0x000168000c1e1d00 */
[----:B------:R0:W5:Y:S02]  /*1520*/  @!P0 LDG.E.128 R36, desc[UR4][R62.64+0x100] ;  /* 0x000100043e248981 */ /* 0x000164000c1e1d00 */
.L_x_1912:
[----:B------:R-:W-:Y:S05]  /*1530*/  BSYNC B0 ;  /* 0x0000000000007941 */ /* 0x000fea0003800000 */
.L_x_1911:
[----:B------:R-:W-:Y:S02]  /*1540*/  HADD2.F32 R92, -RZ, R42.H0_H0 ;  /* 0x2000002aff5c7230 */ /* 0x000fe40000004100 */
[----:B------:R-:W-:Y:S01]  /*1550*/  FMUL.FTZ R89, R89, R72 ;  /* 0x0000004859597220 */ /* 0x000fe20000410000 */
[----:B------:R-:W-:Y:S02]  /*1560*/  HADD2.F32 R91, -RZ, R56.H0_H0 ;  /* 0x20000038ff5b7230 */ /* 0x000fe40000004100 */
[----:B------:R-:W-:Y:S01]  /*1570*/  FFMA.FTZ R61, R70, R73, R75 ;  /* 0x00000049463d7223 */ /* 0x000fe2000001004b */
[----:B-----5:R-:W-:Y:S02]  /*1580*/  HADD2.F32 R97, -RZ, R32.H1_H1 ;  /* 0x30000020ff617230 */ /* 0x020fe40000004100 */
[----:B0-----:R-:W-:Y:S01]  /*1590*/  FFMA.FTZ R62, R71, R74, R76 ;  /* 0x0000004a473e7223 */ /* 0x001fe2000001004c */
[----:B------:R-:W-:Y:S02]  /*15a0*/  HADD2.F32 R96, -RZ, R54.H1_H1 ;  /* 0x30000036ff607230 */ /* 0x000fe40000004100 */
[----:B------:R-:W-:Y:S01]  /*15b0*/  FFMA.FTZ R100, R92, R91, R89 ;  /* 0x0000005b5c647223 */ /* 0x000fe20000010059 */
[----:B------:R-:W-:Y:S01]  /*15c0*/  HADD2.F32 R92, -RZ, R46.H1_H1 ;  /* 0x3000002eff5c7230 */ /* 0x000fe20000004100 */
[----:B------:R-:W-:Y:S01]  /*15d0*/  USHF.R.S32.HI UR12, URZ, 0x1f, UR6 ;  /* 0x0000001f3f0c7899 */ /* 0x000fe20008011406 */
[----:B------:R-:W-:Y:S01]  /*15e0*/  HADD2.F32 R94, -RZ, R41.H1_H1 ;  /* 0x30000029ff5e7230 */ /* 0x000fe20000004100 */
[----:B------:R-:W-:Y:S01]  /*15f0*/  USHF.R.S32.HI UR13, URZ, 0x1f, UR7 ;  /* 0x0000001f3f0d7899 */ /* 0x000fe20008011407 */
[----:B------:R-:W-:-:S02]  /*1600*/  HADD2.F32 R95, -RZ, R47.H0_H0 ;  /* 0x2000002fff5f7230 */ /* 0x000fc40000004100 */
[----:B------:R-:W-:Y:S01]  /*1610*/  FMUL.FTZ R103, R92, R97 ;  /* 0x000000615c677220 */ /* 0x000fe20000410000 */
[----:B------:R-:W-:Y:S02]  /*1620*/  HADD2.F32 R98, -RZ, R58.H0_H0 ;  /* 0x2000003aff627230 */ /* 0x000fe40000004100 */
[----:B------:R-:W-:Y:S01]  /*1630*/  FFMA.FTZ R101, R94, R96, R61 ;  /* 0x000000605e657223 */ /* 0x000fe2000001003d */
[--C-:B------:R-:W-:Y:S01]  /*1640*/  HADD2.F32 R54, -RZ, R36.reuse.H0_H0 ;  /* 0x20000024ff367230 */ /* 0x100fe20000004100 */
[----:B------:R-:W-:Y:S01]  /*1650*/  BSSY B0, `(.L_x_1913) ;  /* 0x00000fa000007945 */ /* 0x000fe20003800000 */
[----:B------:R-:W-:Y:S02]  /*1660*/  HADD2.F32 R89, -RZ, R36.H1_H1 ;  /* 0x30000024ff597230 */ /* 0x000fe40000004100 */
[----:B------:R-:W-:Y:S01]  /*1670*/  FFMA.FTZ R98, R95, R98, R100 ;  /* 0x000000625f627223 */ /* 0x000fe20000010064 */
[--C-:B------:R-:W-:Y:S02]  /*1680*/  HADD2.F32 R36, -RZ, R38.reuse.H0_H0 ;  /* 0x20000026ff247230 */ /* 0x100fe40000004100 */
[----:B------:R-:W-:-:S02]  /*1690*/  HADD2.F32 R93, -RZ, R38.H1_H1 ;  /* 0x30000026ff5d7230 */ /* 0x000fc40000004100 */
[--C-:B------:R-:W-:Y:S02]  /*16a0*/  HADD2.F32 R91, -RZ, R39.reuse.H0_H0 ;  /* 0x20000027ff5b7230 */ /* 0x100fe40000004100 */
[----:B------:R-:W-:Y:S02]  /*16b0*/  HADD2.F32 R38, -RZ, R39.H1_H1 ;  /* 0x30000027ff267230 */ /* 0x000fe40000004100 */
[----:B------:R-:W-:Y:S02]  /*16c0*/  HADD2.F32 R39, -RZ, R2.H1_H1 ;  /* 0x30000002ff277230 */ /* 0x000fe40000004100 */
[----:B------:R-:W-:Y:S02]  /*16d0*/  HADD2.F32 R2, -RZ, R40.H0_H0 ;  /* 0x20000028ff027230 */ /* 0x000fe40000004100 */
[----:B------:R-:W-:Y:S02]  /*16e0*/  HADD2.F32 R50, -RZ, R50.H1_H1 ;  /* 0x30000032ff327230 */ /* 0x000fe40000004100 */
[----:B------:R-:W-:-:S02]  /*16f0*/  HADD2.F32 R97, -RZ, R55.H0_H0 ;  /* 0x20000037ff617230 */ /* 0x000fc40000004100 */
[----:B------:R-:W-:Y:S02]  /*1700*/  HADD2.F32 R47, -RZ, R47.H1_H1 ;  /* 0x3000002fff2f7230 */ /* 0x000fe40000004100 */
[----:B------:R-:W-:Y:S01]  /*1710*/  FFMA.FTZ R99, R39, R50, R62 ;  /* 0x0000003227637223 */ /* 0x000fe2000001003e */
[----:B------:R-:W-:Y:S02]  /*1720*/  HADD2.F32 R58, -RZ, R58.H1_H1 ;  /* 0x3000003aff3a7230 */ /* 0x000fe40000004100 */
[----:B------:R-:W-:Y:S01]  /*1730*/  FFMA.FTZ R97, R2, R97, R101 ;  /* 0x0000006102617223 */ /* 0x000fe20000010065 */
[----:B------:R-:W-:Y:S02]  /*1740*/  HADD2.F32 R46, -RZ, R46.H0_H0 ;  /* 0x2000002eff2e7230 */ /* 0x000fe40000004100 */
[----:B------:R-:W-:Y:S02]  /*1750*/  HADD2.F32 R95, -RZ, R32.H0_H0 ;  /* 0x20000020ff5f7230 */ /* 0x000fe40000004100 */
[----:B------:R-:W-:Y:S01]  /*1760*/  FFMA.FTZ R58, R47, R58, R98 ;  /* 0x0000003a2f3a7223 */ /* 0x000fe20000010062 */
[----:B------:R-:W-:-:S02]  /*1770*/  HADD2.F32 R61, -RZ, R44.H0_H0 ;  /* 0x2000002cff3d7230 */ /* 0x000fc40000004100 */
[----:B------:R-:W-:Y:S02]  /*1780*/  HADD2.F32 R32, -RZ, R59.H0_H0 ;  /* 0x2000003bff207230 */ /* 0x000fe40000004100 */
[----:B------:R-:W-:Y:S01]  /*1790*/  FFMA.FTZ R95, R46, R95, R103 ;  /* 0x0000005f2e5f7223 */ /* 0x000fe20000010067 */
[----:B------:R-:W-:Y:S02]  /*17a0*/  HADD2.F32 R2, -RZ, R51.H0_H0 ;  /* 0x20000033ff027230 */ /* 0x000fe40000004100 */
[----:B------:R-:W-:Y:S02]  /*17b0*/  HADD2.F32 R39, -RZ, R33.H0_H0 ;  /* 0x20000021ff277230 */ /* 0x000fe40000004100 */
[----:B------:R-:W-:Y:S01]  /*17c0*/  FFMA.FTZ R61, R61, R32, R58 ;  /* 0x000000203d3d7223 */ /* 0x000fe2000001003a */
[----:B------:R-:W-:Y:S02]  /*17d0*/  HADD2.F32 R44, -RZ, R44.H1_H1 ;  /* 0x3000002cff2c7230 */ /* 0x000fe40000004100 */
[----:B------:R-:W-:-:S02]  /*17e0*/  HADD2.F32 R59, -RZ, R59.H1_H1 ;  /* 0x3000003bff3b7230 */ /* 0x000fc40000004100 */
[----:B------:R-:W-:Y:S01]  /*17f0*/  FFMA.FTZ R2, R2, R39, R95 ;  /* 0x0000002702027223 */ /* 0x000fe2000001005f */
[----:B------:R-:W-:Y:S02]  /*1800*/  HADD2.F32 R51, -RZ, R51.H1_H1 ;  /* 0x30000033ff337230 */ /* 0x000fe40000004100 */
[----:B------:R-:W-:Y:S02]  /*1810*/  HADD2.F32 R46, -RZ, R33.H1_H1 ;  /* 0x30000021ff2e7230 */ /* 0x000fe40000004100 */
[----:B------:R-:W-:Y:S01]  /*1820*/  FFMA.FTZ R58, R44, R59, R61 ;  /* 0x0000003b2c3a7223 */ /* 0x000fe2000001003d */
[----:B------:R-:W-:Y:S02]  /*1830*/  HADD2.F32 R40, -RZ, R40.H1_H1 ;  /* 0x30000028ff287230 */ /* 0x000fe40000004100 */
[----:B------:R-:W-:Y:S02]  /*1840*/  HADD2.F32 R55, -RZ, R55.H1_H1 ;  /* 0x30000037ff377230 */ /* 0x000fe40000004100 */
[----:B------:R-:W-:Y:S01]  /*1850*/  FFMA.FTZ R59, R51, R46, R2 ;  /* 0x0000002e333b7223 */ /* 0x000fe20000010002 */
[----:B------:R-:W-:-:S02]  /*1860*/  HADD2.F32 R32, -RZ, R45.H0_H0 ;  /* 0x2000002dff207230 */ /* 0x000fc40000004100 */
[----:B------:R-:W-:Y:S02]  /*1870*/  HADD2.F32 R47, -RZ, R52.H0_H0 ;  /* 0x20000034ff2f7230 */ /* 0x000fe40000004100 */
[----:B------:R-:W-:Y:S01]  /*1880*/  FFMA.FTZ R55, R40, R55, R97 ;  /* 0x0000003728377223 */ /* 0x000fe20000010061 */
[----:B------:R-:W-:Y:S02]  /*1890*/  HADD2.F32 R2, -RZ, R48.H0_H0 ;  /* 0x20000030ff027230 */ /* 0x000fe40000004100 */
[----:B------:R-:W-:Y:S02]  /*18a0*/  HADD2.F32 R39, -RZ, R34.H0_H0 ;  /* 0x20000022ff277230 */ /* 0x000fe40000004100 */
[----:B------:R-:W-:Y:S01]  /*18b0*/  FFMA.FTZ R50, R32, R47, R99 ;  /* 0x0000002f20327223 */ /* 0x000fe20000010063 */
[----:B------:R-:W-:Y:S02]  /*18c0*/  HADD2.F32 R33, -RZ, R49.H0_H0 ;  /* 0x20000031ff217230 */ /* 0x000fe40000004100 */
[----:B------:R-:W-:-:S02]  /*18d0*/  HADD2.F32 R40, -RZ, R60.H0_H0 ;  /* 0x2000003cff287230 */ /* 0x000fc40000004100 */
[----:B------:R-:W-:Y:S01]  /*18e0*/  FFMA.FTZ R39, R2, R39, R59 ;  /* 0x0000002702277223 */ /* 0x000fe2000001003b */
[----:B------:R-:W-:Y:S02]  /*18f0*/  HADD2.F32 R48, -RZ, R48.H1_H1 ;  /* 0x30000030ff307230 */ /* 0x000fe40000004100 */
        /* <DEDUP_REMOVED lines=8> */
[----:B------:R-:W-:Y:S02]  /*1980*/  HADD2.F32 R45, -RZ, R45.H1_H1 ;  /* 0x3000002dff2d7230 */ /* 0x000fe40000004100 */
[----:B------:R-:W-:Y:S02]  /*1990*/  HADD2.F32 R52, -RZ, R52.H1_H1 ;  /* 0x30000034ff347230 */ /* 0x000fe40000004100 */
[----:B------:R-:W-:Y:S01]  /*19a0*/  FFMA.FTZ R2, R2, R33, R39 ;  /* 0x0000002102027223 */ /* 0x000fe20000010027 */
[----:B------:R-:W-:Y:S02]  /*19b0*/  HADD2.F32 R43, -RZ, R43.H1_H1 ;  /* 0x3000002bff2b7230 */ /* 0x000fe40000004100 */
[----:B------:R-:W-:-:S02]  /*19c0*/  HADD2.F32 R32, -RZ, R57.H1_H1 ;  /* 0x30000039ff207230 */ /* 0x000fc40000004100 */
[----:B------:R-:W-:Y:S01]  /*19d0*/  FFMA.FTZ R50, R45, R52, R50 ;  /* 0x000000342d327223 */ /* 0x000fe20000010032 */
[--C-:B------:R-:W-:Y:S02]  /*19e0*/  HADD2.F32 R68, -RZ, R4.reuse.H0_H0 ;  /* 0x20000004ff447230 */ /* 0x100fe40000004100 */
[----:B------:R-:W-:Y:S02]  /*19f0*/  HADD2.F32 R69, -RZ, R4.H1_H1 ;  /* 0x30000004ff457230 */ /* 0x000fe40000004100 */
[----:B------:R-:W-:Y:S01]  /*1a00*/  FFMA.FTZ R32, R43, R32, R44 ;  /* 0x000000202b207223 */ /* 0x000fe2000001002c */
[----:B------:R-:W-:Y:S02]  /*1a10*/  HADD2.F32 R49, -RZ, R49.H1_H1 ;  /* 0x30000031ff317230 */ /* 0x000fe40000004100 */
[----:B------:R-:W-:Y:S02]  /*1a20*/  HADD2.F32 R53, -RZ, R53.H1_H1 ;  /* 0x30000035ff357230 */ /* 0x000fe40000004100 */
[----:B------:R-:W-:-:S02]  /*1a30*/  HADD2.F32 R60, -RZ, R60.H1_H1 ;  /* 0x3000003cff3c7230 */ /* 0x000fc40000004100 */
[----:B------:R-:W-:Y:S02]  /*1a40*/  HADD2.F32 R34, -RZ, R35.H1_H1 ;  /* 0x30000023ff227230 */ /* 0x000fe40000004100 */
[--C-:B------:R-:W-:Y:S02]  /*1a50*/  HADD2.F32 R67, -RZ, R5.reuse.H0_H0 ;  /* 0x20000005ff437230 */ /* 0x100fe40000004100 */
[----:B------:R-:W-:Y:S01]  /*1a60*/  FFMA.FTZ R40, R49, R60, R40 ;  /* 0x0000003c31287223 */ /* 0x000fe20000010028 */
[----:B------:R-:W-:Y:S02]  /*1a70*/  HADD2.F32 R70, -RZ, R5.H1_H1 ;  /* 0x30000005ff467230 */ /* 0x000fe40000004100 */
[----:B------:R-:W-:Y:S01]  /*1a80*/  FFMA.FTZ R2, R53, R34, R2 ;  /* 0x0000002235027223 */ /* 0x000fe20000010002 */
[--C-:B------:R-:W-:Y:S02]  /*1a90*/  HADD2.F32 R4, -RZ, R6.reuse.H0_H0 ;  /* 0x20000006ff047230 */ /* 0x100fe40000004100 */
[----:B------:R-:W-:-:S02]  /*1aa0*/  HADD2.F32 R71, -RZ, R6.H1_H1 ;  /* 0x30000006ff477230 */ /* 0x000fc40000004100 */
[--C-:B------:R-:W-:Y:S02]  /*1ab0*/  HADD2.F32 R76, -RZ, R24.reuse.H0_H0 ;  /* 0x20000018ff4c7230 */ /* 0x100fe40000004100 */
[----:B------:R-:W-:Y:S02]  /*1ac0*/  HADD2.F32 R77, -RZ, R24.H1_H1 ;  /* 0x30000018ff4d7230 */ /* 0x000fe40000004100 */
[----:B------:R-:W-:Y:S02]  /*1ad0*/  HADD2.F32 R63, -RZ, R20.H0_H0 ;  /* 0x20000014ff3f7230 */ /* 0x000fe40000004100 */
[--C-:B------:R-:W-:Y:S02]  /*1ae0*/  HADD2.F32 R5, -RZ, R7.reuse.H0_H0 ;  /* 0x20000007ff057230 */ /* 0x100fe40000004100 */
[----:B------:R-:W-:Y:S02]  /*1af0*/  HADD2.F32 R6, -RZ, R7.H1_H1 ;  /* 0x30000007ff067230 */ /* 0x000fe40000004100 */
[----:B------:R-:W-:Y:S01]  /*1b00*/  FFMA.FTZ R63, R63, R68, R50 ;  /* 0x000000443f3f7223 */ /* 0x000fe20000010032 */
[----:B------:R-:W-:-:S02]  /*1b10*/  HADD2.F32 R75, -RZ, R25.H0_H0 ;  /* 0x20000019ff4b7230 */ /* 0x000fc40000004100 */
[----:B------:R-:W-:Y:S02]  /*1b20*/  HADD2.F32 R80, -RZ, R25.H1_H1 ;  /* 0x30000019ff507230 */ /* 0x000fe40000004100 */
[--C-:B------:R-:W-:Y:S02]  /*1b30*/  HADD2.F32 R24, -RZ, R26.reuse.H0_H0 ;  /* 0x2000001aff187230 */ /* 0x100fe40000004100 */
[----:B------:R-:W-:Y:S02]  /*1b40*/  HADD2.F32 R79, -RZ, R26.H1_H1 ;  /* 0x3000001aff4f7230 */ /* 0x000fe40000004100 */
[----:B------:R-:W-:Y:S02]  /*1b50*/  HADD2.F32 R7, -RZ, R16.H0_H0 ;  /* 0x20000010ff077230 */ /* 0x000fe40000004100 */
[--C-:B------:R-:W-:Y:S02]  /*1b60*/  HADD2.F32 R25, -RZ, R27.reuse.H0_H0 ;  /* 0x2000001bff197230 */ /* 0x100fe40000004100 */
[----:B------:R-:W-:-:S02]  /*1b70*/  HADD2.F32 R26, -RZ, R27.H1_H1 ;  /* 0x3000001bff1a7230 */ /* 0x000fc40000004100 */
[----:B------:R-:W-:Y:S01]  /*1b80*/  FFMA.FTZ R7, R7, R76, R32 ;  /* 0x0000004c07077223 */ /* 0x000fe20000010020 */
[--C-:B------:R-:W-:Y:S02]  /*1b90*/  HADD2.F32 R87, -RZ, R31.reuse.H0_H0 ;  /* 0x2000001fff577230 */ /* 0x100fe40000004100 */
[----:B------:R-:W-:Y:S02]  /*1ba0*/  HADD2.F32 R88, -RZ, R31.H1_H1 ;  /* 0x3000001fff587230 */ /* 0x000fe40000004100 */
[----:B------:R-:W-:Y:S02]  /*1bb0*/  HADD2.F32 R27, -RZ, R12.H0_H0 ;  /* 0x2000000cff1b7230 */ /* 0x000fe40000004100 */
[----:B------:R-:W-:Y:S02]  /*1bc0*/  HADD2.F32 R84, -RZ, R28.H0_H0 ;  /* 0x2000001cff547230 */ /* 0x000fe40000004100 */
[----:B------:R-:W-:Y:S02]  /*1bd0*/  HADD2.F32 R31, -RZ, R8.H0_H0 ;  /* 0x20000008ff1f7230 */ /* 0x000fe40000004100 */
[----:B------:R-:W-:-:S02]  /*1be0*/  HADD2.F32 R64, -RZ, R20.H1_H1 ;  /* 0x30000014ff407230 */ /* 0x000fc40000004100 */
[----:B------:R-:W-:Y:S01]  /*1bf0*/  FFMA.FTZ R40, R27, R84, R40 ;  /* 0x000000541b287223 */ /* 0x000fe20000010028 */
[----:B------:R-:W-:Y:S02]  /*1c00*/  HADD2.F32 R72, -RZ, R16.H1_H1 ;  /* 0x30000010ff487230 */ /* 0x000fe40000004100 */
[----:B------:R-:W-:Y:S01]  /*1c10*/  FFMA.FTZ R31, R31, R54, R2 ;  /* 0x000000361f1f7223 */ /* 0x000fe20000010002 */
[----:B------:R-:W-:Y:S02]  /*1c20*/  HADD2.F32 R81, -RZ, R12.H1_H1 ;  /* 0x3000000cff517230 */ /* 0x000fe40000004100 */
[----:B------:R-:W-:Y:S01]  /*1c30*/  FFMA.FTZ R63, R64, R69, R63 ;  /* 0x00000045403f7223 */ /* 0x000fe2000001003f */
[----:B------:R-:W-:Y:S02]  /*1c40*/  HADD2.F32 R28, -RZ, R28.H1_H1 ;  /* 0x3000001cff1c7230 */ /* 0x000fe40000004100 */
[----:B------:R-:W-:Y:S01]  /*1c50*/  FFMA.FTZ R7, R72, R77, R7 ;  /* 0x0000004d48077223 */ /* 0x000fe20000010007 */
[----:B------:R-:W-:-:S02]  /*1c60*/  HADD2.F32 R42, -RZ, R8.H1_H1 ;  /* 0x30000008ff2a7230 */ /* 0x000fc40000004100 */
[----:B------:R-:W-:Y:S02]  /*1c70*/  HADD2.F32 R20, -RZ, R21.H0_H0 ;  /* 0x20000015ff147230 */ /* 0x000fe40000004100 */
[----:B------:R-:W-:Y:S01]  /*1c80*/  FFMA.FTZ R81, R81, R28, R40 ;  /* 0x0000001c51517223 */ /* 0x000fe20000010028 */
[----:B------:R-:W-:Y:S02]  /*1c90*/  HADD2.F32 R16, -RZ, R17.H0_H0 ;  /* 0x20000011ff107230 */ /* 0x000fe40000004100 */
[----:B------:R-:W-:Y:S01]  /*1ca0*/  FFMA.FTZ R31, R42, R89, R31 ;  /* 0x000000592a1f7223 */ /* 0x000fe2000001001f */
[----:B------:R-:W-:Y:S02]  /*1cb0*/  HADD2.F32 R12, -RZ, R13.H0_H0 ;  /* 0x2000000dff0c7230 */ /* 0x000fe40000004100 */
[----:B------:R-:W-:Y:S01]  /*1cc0*/  FFMA.FTZ R20, R20, R67, R63 ;  /* 0x0000004314147223 */ /* 0x000fe2000001003f */
        /* <DEDUP_REMOVED lines=9> */
[----:B------:R-:W-:Y:S01]  /*1d60*/  FFMA.FTZ R20, R65, R70, R20 ;  /* 0x0000004641147223 */ /* 0x000fe20000010014 */
[----:B------:R-:W-:-:S02]  /*1d70*/  HADD2.F32 R29, -RZ, R29.H1_H1 ;  /* 0x3000001dff1d7230 */ /* 0x000fc40000004100 */
        /* <DEDUP_REMOVED lines=8> */
[----:B------:R-:W-:Y:S01]  /*1e00*/  FFMA.FTZ R21, R21, R4, R20 ;  /* 0x0000000415157223 */ /* 0x000fe20000010014 */
[----:B------:R-:W-:Y:S02]  /*1e10*/  HADD2.F32 R86, -RZ, R30.H0_H0 ;  /* 0x2000001eff567230 */ /* 0x000fe40000004100 */
[----:B------:R-:W-:Y:S01]  /*1e20*/  FFMA.FTZ R17, R17, R24, R16 ;  /* 0x0000001811117223 */ /* 0x000fe20000010010 */
[----:B------:R-:W-:Y:S02]  /*1e30*/  HADD2.F32 R9, -RZ, R10.H0_H0 ;  /* 0x2000000aff097230 */ /* 0x000fe40000004100 */
[----:B------:R-:W-:Y:S02]  /*1e40*/  HADD2.F32 R66, -RZ, R22.H1_H1 ;  /* 0x30000016ff427230 */ /* 0x000fe40000004100 */
[----:B------:R-:W-:Y:S01]  /*1e50*/  FFMA.FTZ R82, R13, R86, R82 ;  /* 0x000000560d527223 */ /* 0x000fe20000010052 */
[----:B------:R-:W-:Y:S02]  /*1e60*/  HADD2.F32 R74, -RZ, R18.H1_H1 ;  /* 0x30000012ff4a7230 */ /* 0x000fe40000004100 */
[----:B------:R-:W-:Y:S01]  /*1e70*/  FFMA.FTZ R9, R9, R36, R56 ;  /* 0x0000002409097223 */ /* 0x000fe20000010038 */
[----:B------:R-:W-:-:S02]  /*1e80*/  HADD2.F32 R83, -RZ, R14.H1_H1 ;  /* 0x3000000eff537230 */ /* 0x000fc40000004100 */
[----:B------:R-:W-:Y:S01]  /*1e90*/  FFMA.FTZ R21, R66, R71, R21 ;  /* 0x0000004742157223 */ /* 0x000fe20000010015 */
[----:B------:R-:W-:Y:S02]  /*1ea0*/  HADD2.F32 R30, -RZ, R30.H1_H1 ;  /* 0x3000001eff1e7230 */ /* 0x000fe40000004100 */
[----:B------:R-:W-:Y:S01]  /*1eb0*/  FFMA.FTZ R17, R74, R79, R17 ;  /* 0x0000004f4a117223 */ /* 0x000fe20000010011 */
[----:B------:R-:W-:Y:S02]  /*1ec0*/  HADD2.F32 R90, -RZ, R10.H1_H1 ;  /* 0x3000000aff5a7230 */ /* 0x000fe40000004100 */
[----:B------:R-:W-:Y:S02]  /*1ed0*/  HADD2.F32 R22, -RZ, R23.H0_H0 ;  /* 0x20000017ff167230 */ /* 0x000fe40000004100 */
[----:B------:R-:W-:Y:S01]  /*1ee0*/  FFMA.FTZ R83, R83, R30, R82 ;  /* 0x0000001e53537223 */ /* 0x000fe20000010052 */
[----:B------:R-:W-:Y:S02]  /*1ef0*/  HADD2.F32 R18, -RZ, R19.H0_H0 ;  /* 0x20000013ff127230 */ /* 0x000fe40000004100 */
[----:B------:R-:W-:Y:S01]  /*1f00*/  FFMA.FTZ R9, R90, R93, R9 ;  /* 0x0000005d5a097223 */ /* 0x000fe20000010009 */
[----:B------:R-:W-:-:S02]  /*1f10*/  HADD2.F32 R14, -RZ, R15.H0_H0 ;  /* 0x2000000fff0e7230 */ /* 0x000fc40000004100 */
[----:B------:R-:W-:Y:S01]  /*1f20*/  FFMA.FTZ R22, R22, R5, R21 ;  /* 0x0000000516167223 */ /* 0x000fe20000010015 */
[----:B------:R-:W-:Y:S02]  /*1f30*/  HADD2.F32 R10, -RZ, R11.H0_H0 ;  /* 0x2000000bff0a7230 */ /* 0x000fe40000004100 */
[----:B------:R-:W-:Y:S01]  /*1f40*/  FFMA.FTZ R18, R18, R25, R17 ;  /* 0x0000001912127223 */ /* 0x000fe20000010011 */
        /* <DEDUP_REMOVED lines=8> */
[----:B------:R-:W0:Y:S01]  /*1fd0*/  S2R R21, SR_TID.X ;  /* 0x0000000000157919 */ /* 0x000e220000002100 */
[----:B------:R-:W-:Y:S01]  /*1fe0*/  FFMA.FTZ R14, R15, R88, R14 ;  /* 0x000000580f0e7223 */ /* 0x000fe2000001000e */
[----:B------:R-:W1:Y:S01]  /*1ff0*/  LDC.64 R16, c[0x0][0x2d0] ;  /* 0x0000b400ff107b82 */ /* 0x000e620000000a00 */
[----:B------:R-:W-:Y:S01]  /*2000*/  FFMA.FTZ R10, R11, R38, R10 ;  /* 0x000000260b0a7223 */ /* 0x000fe2000001000a */
[----:B------:R-:W2:Y:S04]  /*2010*/  SHFL.BFLY PT, R5, R6, 0x8, 0x1f ;  /* 0x0d001f0006057f89 */ /* 0x000ea800000e0000 */
[----:B------:R-:W3:Y:S04]  /*2020*/  SHFL.BFLY PT, R7, R18, 0x8, 0x1f ;  /* 0x0d001f0012077f89 */ /* 0x000ee800000e0000 */
[----:B------:R-:W4:Y:S04]  /*2030*/  SHFL.BFLY PT, R9, R14, 0x8, 0x1f ;  /* 0x0d001f000e097f89 */ /* 0x000f2800000e0000 */
[----:B------:R-:W0:Y:S01]  /*2040*/  SHFL.BFLY PT, R11, R10, 0x8, 0x1f ;  /* 0x0d001f000a0b7f89 */ /* 0x000e2200000e0000 */
[----:B--2---:R-:W-:Y:S01]  /*2050*/  FADD.FTZ R5, R6, R5 ;  /* 0x0000000506057221 */ /* 0x004fe20000010000 */
[----:B---3--:R-:W-:-:S04]  /*2060*/  FADD.FTZ R4, R18, R7 ;  /* 0x0000000712047221 */ /* 0x008fc80000010000 */
[----:B------:R-:W2:Y:S01]  /*2070*/  SHFL.BFLY PT, R2, R5, 0x4, 0x1f ;  /* 0x0c801f0005027f89 */ /* 0x000ea200000e0000 */
[----:B------:R-:W3:Y:S01]  /*2080*/  LDC.64 R18, c[0x0][0x2d8] ;  /* 0x0000b600ff127b82 */ /* 0x000ee20000000a00 */
[----:B----4-:R-:W-:Y:S02]  /*2090*/  FADD.FTZ R8, R14, R9 ;  /* 0x000000090e087221 */ /* 0x010fe40000010000 */
[----:B------:R-:W4:Y:S01]  /*20a0*/  SHFL.BFLY PT, R7, R4, 0x4, 0x1f ;  /* 0x0c801f0004077f89 */ /* 0x000f2200000e0000 */
[----:B0-----:R-:W-:Y:S01]  /*20b0*/  SHF.R.S32.HI R14, RZ, 0x1f, R21 ;  /* 0x0000001fff0e7819 */ /* 0x001fe20000011415 */
[----:B------:R-:W-:Y:S02]  /*20c0*/  FADD.FTZ R12, R10, R11 ;  /* 0x0000000b0a0c7221 */ /* 0x000fe40000010000 */
[----:B------:R-:W0:Y:S01]  /*20d0*/  SHFL.BFLY PT, R9, R8, 0x4, 0x1f ;  /* 0x0c801f0008097f89 */ /* 0x000e2200000e0000 */
[----:B------:R-:W-:-:S03]  /*20e0*/  LEA.HI R20, R14, R21, RZ, 0x4 ;  /* 0x000000150e147211 */ /* 0x000fc600078f20ff */
[----:B------:R-:W1:Y:S01]  /*20f0*/  SHFL.BFLY PT, R11, R12, 0x4, 0x1f ;  /* 0x0c801f000c0b7f89 */ /* 0x000e6200000e0000 */
[----:B--2---:R-:W-:Y:S01]  /*2100*/  FADD.FTZ R2, R5, R2 ;  /* 0x0000000205027221 */ /* 0x004fe20000010000 */
[----:B------:R-:W-:Y:S01]  /*2110*/  SHF.L.U32 R5, R0, 0xe, RZ ;  /* 0x0000000e00057819 */ /* 0x000fe200000006ff */
[----:B----4-:R-:W-:Y:S01]  /*2120*/  FADD.FTZ R6, R4, R7 ;  /* 0x0000000704067221 */ /* 0x010fe20000010000 */
[----:B------:R-:W-:Y:S02]  /*2130*/  SHF.L.U32 R4, R21, 0x2, RZ ;  /* 0x0000000215047819 */ /* 0x000fe400000006ff */
[----:B------:R-:W2:Y:S01]  /*2140*/  SHFL.BFLY PT, R7, R2, 0x2, 0x1f ;  /* 0x0c401f0002077f89 */ /* 0x000ea200000e0000 */
[----:B0-----:R-:W-:-:S03]  /*2150*/  FADD.FTZ R10, R8, R9 ;  /* 0x00000009080a7221 */ /* 0x001fc60000010000 */
[----:B------:R-:W0:Y:S01]  /*2160*/  SHFL.BFLY PT, R9, R6, 0x2, 0x1f ;  /* 0x0c401f0006097f89 */ /* 0x000e2200000e0000 */
[----:B-1----:R-:W-:Y:S01]  /*2170*/  FADD.FTZ R13, R12, R11 ;  /* 0x0000000b0c0d7221 */ /* 0x002fe20000010000 */
[----:B------:R-:W-:Y:S02]  /*2180*/  SHF.R.S32.HI R12, RZ, 0x1f, R4 ;  /* 0x0000001fff0c7819 */ /* 0x000fe40000011404 */
[----:B------:R-:W1:Y:S01]  /*2190*/  SHFL.BFLY PT, R11, R10, 0x2, 0x1f ;  /* 0x0c401f000a0b7f89 */ /* 0x000e6200000e0000 */
[----:B------:R-:W-:-:S03]  /*21a0*/  IADD3 R4, P0, R5, R4, RZ ;  /* 0x0000000405047210 */ /* 0x000fc60007f1e0ff */
[----:B------:R-:W4:Y:S01]  /*21b0*/  SHFL.BFLY PT, R8, R13, 0x2, 0x1f ;  /* 0x0c401f000d087f89 */ /* 0x000f2200000e0000 */
[----:B------:R-:W-:-:S03]  /*21c0*/  LEA.HI.X.SX32 R5, R5, R12, 0x1, P0 ;  /* 0x0000000c05057211 */ /* 0x000fc600000f0eff */
[----:B------:R-:W-:-:S04]  /*21d0*/  IMAD.WIDE.U32 R4, R16, UR6, R4 ;  /* 0x0000000610047c25 */ /* 0x000fc8000f8e0004 */
[----:B--2---:R-:W-:Y:S01]  /*21e0*/  FADD.FTZ R7, R2, R7 ;  /* 0x0000000702077221 */ /* 0x004fe20000010000 */
[----:B------:R-:W-:Y:S01]  /*21f0*/  IMAD R2, R16, UR12, RZ ;  /* 0x0000000c10027c24 */ /* 0x000fe2000f8e02ff */
[----:B------:R-:W-:Y:S01]  /*2200*/  LOP3.LUT R16, R20, 0xfffffff0, RZ, 0xc0, !PT ;  /* 0xfffffff014107812 */ /* 0x000fe200078ec0ff */
[----:B0-----:R-:W-:Y:S01]  /*2210*/  FADD.FTZ R6, R6, R9 ;  /* 0x0000000906067221 */ /* 0x001fe20000010000 */
[----:B------:R-:W-:Y:S01]  /*2220*/  IADD3 R9, R3, 0x3f, RZ ;  /* 0x0000003f03097810 */ /* 0x000fe20007ffe0ff */
[----:B------:R-:W-:Y:S01]  /*2230*/  IMAD R17, R17, UR6, R2 ;  /* 0x0000000611117c24 */ /* 0x000fe2000f8e0202 */
[----:B------:R-:W-:Y:S01]  /*2240*/  IADD3 R16, -R16, R21, RZ ;  /* 0x0000001510107210 */ /* 0x000fe20007ffe1ff */
[----:B-1----:R-:W-:Y:S01]  /*2250*/  FADD.FTZ R10, R10, R11 ;  /* 0x0000000b0a0a7221 */ /* 0x002fe20000010000 */
[----:B------:R-:W0:Y:S01]  /*2260*/  SHFL.BFLY PT, R2, R7, 0x1, 0x1f ;  /* 0x0c201f0007027f89 */ /* 0x000e2200000e0000 */
[--C-:B------:R-:W-:Y:S01]  /*2270*/  IMAD R14, R0, -0x40, R9.reuse ;  /* 0xffffffc0000e7824 */ /* 0x100fe200078e0209 */
[----:B------:R-:W-:Y:S01]  /*2280*/  ISETP.NE.AND P1, PT, R16, RZ, PT ;  /* 0x000000ff1000720c */ /* 0x000fe20003f25270 */
[----:B----4-:R-:W-:Y:S01]  /*2290*/  FADD.FTZ R12, R13, R8 ;  /* 0x000000080d0c7221 */ /* 0x010fe20000010000 */
[----:B------:R-:W1:Y:S01]  /*22a0*/  SHFL.BFLY PT, R11, R6, 0x1, 0x1f ;  /* 0x0c201f00060b7f89 */ /* 0x000e6200000e0000 */
[----:B------:R-:W-:-:S02]  /*22b0*/  SHF.R.S32.HI R8, RZ, 0x1f, R9 ;  /* 0x0000001fff087819 */ /* 0x000fc40000011409 */
[----:B------:R-:W-:Y:S01]  /*22c0*/  IADD3 R5, R5, R17, RZ ;  /* 0x0000001105057210 */ /* 0x000fe20007ffe0ff */
[----:B------:R-:W2:Y:S01]  /*22d0*/  SHFL.BFLY PT, R13, R10, 0x1, 0x1f ;  /* 0x0c201f000a0d7f89 */ /* 0x000ea200000e0000 */
[----:B------:R-:W-:-:S03]  /*22e0*/  LEA.HI R8, R8, R9, RZ, 0x6 ;  /* 0x0000000908087211 */ /* 0x000fc600078f30ff */
[----:B------:R-:W4:Y:S01]  /*22f0*/  SHFL.BFLY PT, R15, R12, 0x1, 0x1f ;  /* 0x0c201f000c0f7f89 */ /* 0x000f2200000e0000 */
[----:B------:R-:W-:-:S04]  /*2300*/  LOP3.LUT R8, R8, 0xffffffc0, RZ, 0xc0, !PT ;  /* 0xffffffc008087812 */ /* 0x000fc800078ec0ff */
[----:B------:R-:W-:Y:S01]  /*2310*/  IADD3 R8, R14, R8, -R9 ;  /* 0x000000080e087210 */ /* 0x000fe20007ffe809 */
[----:B---3--:R-:W-:-:S03]  /*2320*/  IMAD R14, R18, UR13, RZ ;  /* 0x0000000d120e7c24 */ /* 0x008fc6000f8e02ff */
[----:B------:R-:W-:Y:S01]  /*2330*/  ISETP.GE.AND P0, PT, R21, R8, PT ;  /* 0x000000081500720c */ /* 0x000fe20003f06270 */
[----:B------:R-:W-:Y:S02]  /*2340*/  IMAD R17, R19, UR7, R14 ;  /* 0x0000000713117c24 */ /* 0x000fe4000f8e020e */
[----:B------:R-:W-:Y:S01]  /*2350*/  IMAD.WIDE.U32 R8, R18, UR7, R4 ;  /* 0x0000000712087c25 */ /* 0x000fe2000f8e0004 */
[----:B------:R-:W-:-:S03]  /*2360*/  ISETP.GT.OR P0, PT, R21, 0x3f, P0 ;  /* 0x0000003f1500780c */ /* 0x000fc60000704670 */
[----:B0-----:R-:W-:Y:S01]  /*2370*/  FADD.FTZ R14, R7, R2 ;  /* 0x00000002070e7221 */ /* 0x001fe20000010000 */
[----:B-1----:R-:W-:Y:S01]  /*2380*/  FADD.FTZ R16, R6, R11 ;  /* 0x0000000b06107221 */ /* 0x002fe20000010000 */
[----:B------:R-:W-:Y:S02]  /*2390*/  IADD3 R17, R9, R17, RZ ;  /* 0x0000001109117210 */ /* 0x000fe40007ffe0ff */
[----:B------:R-:W-:Y:S01]  /*23a0*/  SHF.L.U32 R6, R0, 0x6, RZ ;  /* 0x0000000600067819 */ /* 0x000fe200000006ff */
[----:B--2---:R-:W-:Y:S01]  /*23b0*/  FADD.FTZ R18, R10, R13 ;  /* 0x0000000d0a127221 */ /* 0x004fe20000010000 */
[----:B----4-:R-:W-:Y:S01]  /*23c0*/  FADD.FTZ R15, R12, R15 ;  /* 0x0000000f0c0f7221 */ /* 0x010fe20000010000 */
[----:B------:R-:W-:Y:S06]  /*23d0*/  @P1 BRA `(.L_x_1914) ;  /* 0x0000000000841947 */ /* 0x000fec0003800000 */
[----:B------:R-:W0:Y:S01]  /*23e0*/  LDC.64 R10, c[0x0][0x278] ;  /* 0x00009e00ff0a7b82 */ /* 0x000e220000000a00 */
[----:B------:R-:W-:Y:S01]  /*23f0*/  SHF.R.S32.HI R7, RZ, 0x1f, R6 ;  /* 0x0000001fff077819 */ /* 0x000fe20000011406 */
[----:B------:R-:W-:Y:S01]  /*2400*/  ULDC.64 UR8, c[0x0][0x260] ;  /* 0x0000980000087ab9 */ /* 0x000fe20000000a00 */
[----:B------:R-:W-:-:S05]  /*2410*/  SHF.R.S32.HI R19, RZ, 0x4, R20 ;  /* 0x00000004ff137819 */ /* 0x000fca0000011414 */
[----:B------:R-:W1:Y:S01]  /*2420*/  LDC.64 R12, c[0x0][0x280] ;  /* 0x0000a000ff0c7b82 */ /* 0x000e620000000a00 */
[C---:B0-----:R-:W-:Y:S02]  /*2430*/  IMAD R2, R10.reuse, UR12, RZ ;  /* 0x0000000c0a027c24 */ /* 0x041fe4000f8e02ff */
[----:B------:R-:W-:-:S04]  /*2440*/  IMAD.WIDE.U32 R4, R10, UR6, R6 ;  /* 0x000000060a047c25 */ /* 0x000fc8000f8e0006 */
[----:B------:R-:W-:Y:S02]  /*2450*/  IMAD R11, R11, UR6, R2 ;  /* 0x000000060b0b7c24 */ /* 0x000fe4000f8e0202 */
[----:B-1----:R-:W-:Y:S02]  /*2460*/  IMAD R2, R12, UR13, RZ ;  /* 0x0000000d0c027c24 */ /* 0x002fe4000f8e02ff */
[----:B------:R-:W-:Y:S01]  /*2470*/  IMAD R10, R0, -0x40, R3 ;  /* 0xffffffc0000a7824 */ /* 0x000fe200078e0203 */
[----:B------:R-:W-:Y:S01]  /*2480*/  IADD3 R5, R5, R11, RZ ;  /* 0x0000000b05057210 */ /* 0x000fe20007ffe0ff */
[----:B------:R-:W-:Y:S01]  /*2490*/  IMAD R11, R13, UR7, R2 ;  /* 0x000000070d0b7c24 */ /* 0x000fe2000f8e0202 */
[----:B------:R-:W-:Y:S02]  /*24a0*/  SHF.R.S32.HI R2, RZ, 0x1f, R19 ;  /* 0x0000001fff027819 */ /* 0x000fe40000011413 */
[----:B------:R-:W-:Y:S01]  /*24b0*/  ISETP.GE.AND P4, PT, R19, R10, PT ;  /* 0x0000000a1300720c */ /* 0x000fe20003f86270 */
[----:B------:R-:W-:-:S03]  /*24c0*/  IMAD.WIDE.U32 R4, R12, UR7, R4 ;  /* 0x000000070c047c25 */ /* 0x000fc6000f8e0004 */
[----:B------:R-:W-:-:S04]  /*24d0*/  IADD3 R3, P1, R19, R4, RZ ;  /* 0x0000000413037210 */ /* 0x000fc80007f3e0ff */
[----:B------:R-:W-:Y:S02]  /*24e0*/  IADD3.X R4, R2, R5, R11, P1, !PT ;  /* 0x0000000502047210 */ /* 0x000fe40000ffe40b */
[C---:B------:R-:W-:Y:S02]  /*24f0*/  IADD3 R5, R19.reuse, 0x30, RZ ;  /* 0x0000003013057810 */ /* 0x040fe40007ffe0ff */
[C---:B------:R-:W-:Y:S02]  /*2500*/  IADD3 R11, R19.reuse, 0x10, RZ ;  /* 0x00000010130b7810 */ /* 0x040fe40007ffe0ff */
[----:B------:R-:W-:Y:S02]  /*2510*/  IADD3 R19, R19, 0x20, RZ ;  /* 0x0000002013137810 */ /* 0x000fe40007ffe0ff */
[----:B------:R-:W-:Y:S02]  /*2520*/  LEA R2, P5, R3, UR8, 0x2 ;  /* 0x0000000803027c11 */ /* 0x000fe4000f8a10ff */
[----:B------:R-:W-:-:S02]  /*2530*/  ISETP.GE.AND P1, PT, R5, R10, PT ;  /* 0x0000000a0500720c */ /* 0x000fc40003f26270 */
[-C--:B------:R-:W-:Y:S02]  /*2540*/  ISETP.GE.AND P3, PT, R11, R10.reuse, PT ;  /* 0x0000000a0b00720c */ /* 0x080fe40003f66270 */
[----:B------:R-:W-:Y:S02]  /*2550*/  ISETP.GE.AND P2, PT, R19, R10, PT ;  /* 0x0000000a1300720c */ /* 0x000fe40003f46270 */
[----:B------:R-:W-:Y:S02]  /*2560*/  LEA.HI.X R3, R3, UR9, R4, 0x2, P5 ;  /* 0x0000000903037c11 */ /* 0x000fe4000a8f1404 */
[----:B------:R-:W-:Y:S02]  /*2570*/  FSEL R5, R14, RZ, !P4 ;  /* 0x000000ff0e057208 */ /* 0x000fe40006000000 */
[----:B------:R-:W-:Y:S02]  /*2580*/  FSEL R11, R16, RZ, !P3 ;  /* 0x000000ff100b7208 */ /* 0x000fe40005800000 */
[----:B------:R-:W-:Y:S01]  /*2590*/  FSEL R13, R18, RZ, !P2 ;  /* 0x000000ff120d7208 */ /* 0x000fe20005000000 */
[----:B------:R0:W-:Y:S01]  /*25a0*/  STG.E desc[UR4][R2.64], R5 ;  /* 0x0000000502007986 */ /* 0x0001e2000c101904 */
[----:B------:R-:W-:-:S03]  /*25b0*/  FSEL R15, R15, RZ, !P1 ;  /* 0x000000ff0f0f7208 */ /* 0x000fc60004800000 */
[----:B------:R0:W-:Y:S04]  /*25c0*/  STG.E desc[UR4][R2.64+0x40], R11 ;  /* 0x0000400b02007986 */ /* 0x0001e8000c101904 */
[----:B------:R0:W-:Y:S04]  /*25d0*/  STG.E desc[UR4][R2.64+0x80], R13 ;  /* 0x0000800d02007986 */ /* 0x0001e8000c101904 */
[----:B------:R0:W-:Y:S02]  /*25e0*/  STG.E desc[UR4][R2.64+0xc0], R15 ;  /* 0x0000c00f02007986 */ /* 0x0001e4000c101904 */
.L_x_1914:
[----:B------:R-:W-:Y:S05]  /*25f0*/  BSYNC B0 ;  /* 0x0000000000007941 */ /* 0x000fea0003800000 */
.L_x_1913:
[----:B------:R-:W-:Y:S04]  /*2600*/  BSSY B0, `(.L_x_1915) ;  /* 0x0000016000007945 */ /* 0x000fe80003800000 */
[----:B------:R-:W-:Y:S05]  /*2610*/  @P0 BRA `(.L_x_1916) ;  /* 0x0000000000500947 */ /* 0x000fea0003800000 */
[----:B0-----:R-:W0:Y:S01]  /*2620*/  LDC.64 R10, c[0x0][0x2a8] ;  /* 0x0000aa00ff0a7b82 */ /* 0x001e220000000a00 */
[----:B------:R-:W-:Y:S01]  /*2630*/  SHF.R.S32.HI R3, RZ, 0x1f, R21 ;  /* 0x0000001fff037819 */ /* 0x000fe20000011415 */
[----:B------:R-:W-:Y:S01]  /*2640*/  ULDC.64 UR8, c[0x0][0x2a0] ;  /* 0x0000a80000087ab9 */ /* 0x000fe20000000a00 */
[----:B------:R-:W-:-:S04]  /*2650*/  IADD3 R2, P0, R6, R21, RZ ;  /* 0x0000001506027210 */ /* 0x000fc80007f1e0ff */
[----:B------:R-:W-:Y:S01]  /*2660*/  LEA.HI.X.SX32 R3, R6, R3, 0x1, P0 ;  /* 0x0000000306037211 */ /* 0x000fe200000f0eff */
[----:B------:R-:W1:Y:S01]  /*2670*/  LDC.64 R12, c[0x0][0x2b0] ;  /* 0x0000ac00ff0c7b82 */ /* 0x000e620000000a00 */
[C---:B------:R-:W-:Y:S01]  /*2680*/  FMUL.FTZ R6, R78.reuse, 1.4426950216293334961 ;  /* 0x3fb8aa3b4e067820 */ /* 0x040fe20000410000 */
[----:B------:R-:W-:Y:S01]  /*2690*/  FSETP.NEU.FTZ.AND P0, PT, R78, -INF , PT ;  /* 0xff8000004e00780b */ /* 0x000fe20003f1d000 */
[C---:B0-----:R-:W-:Y:S02]  /*26a0*/  IMAD R4, R10.reuse, UR12, RZ ;  /* 0x0000000c0a047c24 */ /* 0x041fe4000f8e02ff */
[----:B------:R-:W-:-:S04]  /*26b0*/  IMAD.WIDE.U32 R2, R10, UR6, R2 ;  /* 0x000000060a027c25 */ /* 0x000fc8000f8e0002 */
[----:B------:R-:W-:Y:S02]  /*26c0*/  IMAD R5, R11, UR6, R4 ;  /* 0x000000060b057c24 */ /* 0x000fe4000f8e0204 */
[----:B-1----:R-:W-:-:S03]  /*26d0*/  IMAD R4, R12, UR13, RZ ;  /* 0x0000000d0c047c24 */ /* 0x002fc6000f8e02ff */
[----:B------:R-:W-:Y:S01]  /*26e0*/  IADD3 R3, R3, R5, RZ ;  /* 0x0000000503037210 */ /* 0x000fe20007ffe0ff */
[----:B------:R-:W-:Y:S02]  /*26f0*/  IMAD R5, R13, UR7, R4 ;  /* 0x000000070d057c24 */ /* 0x000fe4000f8e0204 */
[----:B------:R-:W-:-:S05]  /*2700*/  IMAD.WIDE.U32 R2, R12, UR7, R2 ;  /* 0x000000070c027c25 */ /* 0x000fca000f8e0002 */
[----:B------:R-:W-:Y:S02]  /*2710*/  IADD3 R3, R3, R5, RZ ;  /* 0x0000000503037210 */ /* 0x000fe40007ffe0ff */
[----:B------:R-:W-:-:S04]  /*2720*/  LEA R4, P1, R2, UR8, 0x2 ;  /* 0x0000000802047c11 */ /* 0x000fc8000f8210ff */
[----:B------:R-:W-:Y:S02]  /*2730*/  LEA.HI.X R5, R2, UR9, R3, 0x2, P1 ;  /* 0x0000000902057c11 */ /* 0x000fe400088f1403 */
[----:B------:R-:W-:-:S05]  /*2740*/  FSEL R3, R6, RZ, P0 ;  /* 0x000000ff06037208 */ /* 0x000fca0000000000 */
[----:B------:R1:W-:Y:S02]  /*2750*/  STG.E desc[UR4][R4.64], R3 ;  /* 0x0000000304007986 */ /* 0x0003e4000c101904 */
.L_x_1916:
[----:B------:R-:W-:Y:S05]  /*2760*/  BSYNC B0 ;  /* 0x0000000000007941 */ /* 0x000fea0003800000 */
.L_x_1915:
[----:B------:R-:W-:Y:S01]  /*2770*/  ULDC.64 UR10, c[0x0][0x2e8] ;  /* 0x0000ba00000a7ab9 */ /* 0x000fe20000000a00 */
[----:B------:R-:W-:Y:S01]  /*2780*/  ULDC.64 UR8, c[0x0][0x2b8] ;  /* 0x0000ae0000087ab9 */ /* 0x000fe20000000a00 */
[----:B------:R-:W-:Y:S02]  /*2790*/  ISETP.NE.U32.AND P0, PT, RZ, UR10, PT ;  /* 0x0000000aff007c0c */ /* 0x000fe4000bf05070 */
[C---:B0-----:R-:W-:Y:S02]  /*27a0*/  LEA R2, P1, R8.reuse, UR8, 0x2 ;  /* 0x0000000808027c11 */ /* 0x041fe4000f8210ff */
[----:B------:R-:W-:Y:S02]  /*27b0*/  ISETP.NE.AND.EX P0, PT, RZ, UR11, PT, P0 ;  /* 0x0000000bff007c0c */ /* 0x000fe4000bf05300 */
[----:B-1----:R-:W-:Y:S02]  /*27c0*/  LEA.HI.X R3, R8, UR9, R17, 0x2, P1 ;  /* 0x0000000908037c11 */ /* 0x002fe400088f1411 */
[----:B------:R-:W-:-:S03]  /*27d0*/  ISETP.NE.OR P0, PT, R21, RZ, !P0 ;  /* 0x000000ff1500720c */ /* 0x000fc60004705670 */
[----:B------:R0:W-:Y:S04]  /*27e0*/  STG.E.128 desc[UR4][R2.64], RZ ;  /* 0x000000ff02007986 */ /* 0x0001e8000c101d04 */
        /* <DEDUP_REMOVED lines=14> */
[----:B------:R0:W-:Y:S01]  /*28d0*/  STG.E.128 desc[UR4][R2.64+0xf000], RZ ;  /* 0x00f000ff02007986 */ /* 0x0001e2000c101d04 */
[----:B------:R-:W-:Y:S05]  /*28e0*/  @P0 EXIT ;  /* 0x000000000000094d */ /* 0x000fea0003800000 */
[----:B------:R-:W1:Y:S08]  /*28f0*/  LDC R5, c[0x0][0x2e0] ;  /* 0x0000b800ff057b82 */ /* 0x000e700000000800 */
[----:B------:R-:W2:Y:S08]  /*2900*/  LDC R7, c[0x0][0x220] ;  /* 0x00008800ff077b82 */ /* 0x000eb00000000800 */
[----:B0-----:R-:W0:Y:S01]  /*2910*/  LDC.64 R2, c[0x0][0x2e8] ;  /* 0x0000ba00ff027b82 */ /* 0x001e220000000a00 */
[----:B-1----:R-:W-:-:S04]  /*2920*/  IMAD R0, R0, R5, UR7 ;  /* 0x0000000700007e24 */ /* 0x002fc8000f8e0205 */
[----:B--2---:R-:W-:-:S04]  /*2930*/  IMAD R5, R0, R7, UR6 ;  /* 0x0000000600057e24 */ /* 0x004fc8000f8e0207 */
[----:B0-----:R-:W-:-:S05]  /*2940*/  IMAD.WIDE R2, R5, 0x4, R2 ;  /* 0x0000000405027825 */ /* 0x001fca00078e0202 */
[----:B------:R-:W-:Y:S01]  /*2950*/  STG.E desc[UR4][R2.64], RZ ;  /* 0x000000ff02007986 */ /* 0x000fe2000c101904 */
[----:B------:R-:W-:Y:S05]  /*2960*/  EXIT ;  /* 0x000000000000794d */ /* 0x000fea0003800000 */
.L_x_1917:
        /* <DEDUP_REMOVED lines=9> */
.L_x_2219:


//--------------------- .text._ZN7cutlass13device_kernelIN5flash11enable_sm90INS1_16FlashAttnBwdSm90INS1_25CollectiveMainloopBwdSm90ILi2ELi1ELi1EN4cute5tupleIJNS5_1CILi1EEES8_S8_EEENS6_IJNS7_ILi64EEENS7_ILi80EEENS7_ILi256EEEEEENS_6half_tEfNS_4arch4Sm90ELb1ELb0ELb0ELb1ELb0ELb0ELb1ELb1ELi2ELi1ELi1ELi1ELb0EEENS1_21CollectiveEpilogueBwdISD_SE_SG_Li256ELb1ELb1ELi2EEENS1_25SingleTileBwdLPTSchedulerILb1ELi80ELb0EEEEEEEEEvNT_6ParamsE --------------------------
	.section	.text._ZN7cutlass13device_kernelIN5flash11enable_sm90INS1_16FlashAttnBwdSm90INS1_25CollectiveMainloopBwdSm90ILi2ELi1ELi1EN4cute5tupleIJNS5_1CILi1EEES8_S8_EEENS6_IJNS7_ILi64EEENS7_ILi80EEENS7_ILi256EEEEEENS_6half_tEfNS_4arch4Sm90ELb1ELb0ELb0ELb1ELb0ELb0ELb1ELb1ELi2ELi1ELi1ELi1ELb0EEENS1_21CollectiveEpilogueBwdISD_SE_SG_Li256ELb1ELb1ELi2EEENS1_25SingleTileBwdLPTSchedulerILb1ELi80ELb0EEEEEEEEEvNT_6ParamsE,"ax",@progbits
	.align	128
.text._ZN7cutlass13device_kernelIN5flash11enable_sm90INS1_16FlashAttnBwdSm90INS1_25CollectiveMainloopBwdSm90ILi2ELi1ELi1EN4cute5tupleIJNS5_1CILi1EEES8_S8_EEENS6_IJNS7_ILi64EEENS7_ILi80EEENS7_ILi256EEEEEENS_6half_tEfNS_4arch4Sm90ELb1ELb0ELb0ELb1ELb0ELb0ELb1ELb1ELi2ELi1ELi1ELi1ELb0EEENS1_21CollectiveEpilogueBwdISD_SE_SG_Li256ELb1ELb1ELi2EEENS1_25SingleTileBwdLPTSchedulerILb1ELi80ELb0EEEEEEEEEvNT_6ParamsE:
        .type           _ZN7cutlass13device_kernelIN5flash11enable_sm90INS1_16FlashAttnBwdSm90INS1_25CollectiveMainloopBwdSm90ILi2ELi1ELi1EN4cute5tupleIJNS5_1CILi1EEES8_S8_EEENS6_IJNS7_ILi64EEENS7_ILi80EEENS7_ILi256EEEEEENS_6half_tEfNS_4arch4Sm90ELb1ELb0ELb0ELb1ELb0ELb0ELb1ELb1ELi2ELi1ELi1ELi1ELb0EEENS1_21CollectiveEpilogueBwdISD_SE_SG_Li256ELb1ELb1ELi2EEENS1_25SingleTileBwdLPTSchedulerILb1ELi80ELb0EEEEEEEEEvNT_6ParamsE,@function
        .size           _ZN7cutlass13device_kernelIN5flash11enable_sm90INS1_16FlashAttnBwdSm90INS1_25CollectiveMainloopBwdSm90ILi2ELi1ELi1EN4cute5tupleIJNS5_1CILi1EEES8_S8_EEENS6_IJNS7_ILi64EEENS7_ILi80EEENS7_ILi256EEEEEENS_6half_tEfNS_4arch4Sm90ELb1ELb0ELb0ELb1ELb0ELb0ELb1ELb1ELi2ELi1ELi1ELi1ELb0EEENS1_21CollectiveEpilogueBwdISD_SE_SG_Li256ELb1ELb1ELi2EEENS1_25SingleTileBwdLPTSchedulerILb1ELi80ELb0EEEEEEEEEvNT_6ParamsE,(.L_x_2220 - _ZN7cutlass13device_kernelIN5flash11enable_sm90INS1_16FlashAttnBwdSm90INS1_25CollectiveMainloopBwdSm90ILi2ELi1ELi1EN4cute5tupleIJNS5_1CILi1EEES8_S8_EEENS6_IJNS7_ILi64EEENS7_ILi80EEENS7_ILi256EEEEEENS_6half_tEfNS_4arch4Sm90ELb1ELb0ELb0ELb1ELb0ELb0ELb1ELb1ELi2ELi1ELi1ELi1ELb0EEENS1_21CollectiveEpilogueBwdISD_SE_SG_Li256ELb1ELb1ELi2EEENS1_25SingleTileBwdLPTSchedulerILb1ELi80ELb0EEEEEEEEEvNT_6ParamsE)
        .other          _ZN7cutlass13device_kernelIN5flash11enable_sm90INS1_16FlashAttnBwdSm90INS1_25CollectiveMainloopBwdSm90ILi2ELi1ELi1EN4cute5tupleIJNS5_1CILi1EEES8_S8_EEENS6_IJNS7_ILi64EEENS7_ILi80EEENS7_ILi256EEEEEENS_6half_tEfNS_4arch4Sm90ELb1ELb0ELb0ELb1ELb0ELb0ELb1ELb1ELi2ELi1ELi1ELi1ELb0EEENS1_21CollectiveEpilogueBwdISD_SE_SG_Li256ELb1ELb1ELi2EEENS1_25SingleTileBwdLPTSchedulerILb1ELi80ELb0EEEEEEEEEvNT_6ParamsE,@"STO_CUDA_ENTRY STV_DEFAULT"
_ZN7cutlass13device_kernelIN5flash11enable_sm90INS1_16FlashAttnBwdSm90INS1_25CollectiveMainloopBwdSm90ILi2ELi1ELi1EN4cute5tupleIJNS5_1CILi1EEES8_S8_EEENS6_IJNS7_ILi64EEENS7_ILi80EEENS7_ILi256EEEEEENS_6half_tEfNS_4arch4Sm90ELb1ELb0ELb0ELb1ELb0ELb0ELb1ELb1ELi2ELi1ELi1ELi1ELb0EEENS1_21CollectiveEpilogueBwdISD_SE_SG_Li256ELb1ELb1ELi2EEENS1_25SingleTileBwdLPTSchedulerILb1ELi80ELb0EEEEEEEEEvNT_6ParamsE:
        /* <DEDUP_REMOVED lines=24> */
.L_x_1919:
[----:B------:R-:W-:Y:S05]  /*0180*/  BSYNC B0 ;  /* 0x0000000000007941 */ /* 0x000fea0003800000 */
.L_x_1918:
        /* <DEDUP_REMOVED lines=39> */
.L_x_1920:
        /* <DEDUP_REMOVED lines=20> */
.L_x_1921:
[----:B------:R-:W-:Y:S01]  /*0540*/  PLOP3.LUT P0, PT, PT, PT, UP0, 0x80, 0x0 ;  /* 0x000000000000781c */ /* 0x000fe20003f0f008 */
[----:B------:R-:W-:Y:S01]  /*0550*/  NOP ;  /* 0x0000000000007918 */ /* 0x000fe20000000000 */
[----:B------:R-:W-:Y:S01]  /*0560*/  BSSY B0, `(.L_x_1922) ;  /* 0x0000efd000007945 */ /* 0x000fe20003800000 */
[----:B------:R-:W-:Y:S01]  /*0570*/  LOP3.LUT R11, R21, 0x7f, RZ, 0xc0, !PT ;  /* 0x0000007f150b7812 */ /* 0x000fe200078ec0ff */
[----:B01234-:R-:W-:Y:S09]  /*0580*/  BAR.SYNC.DEFER_BLOCKING 0x0 ;  /* 0x0000000000007b1d */ /* 0x01fff20000010000 */
[----:B------:R-:W-:Y:S05]  /*0590*/  @!P0 BRA `(.L_x_1923) ;  /* 0x000000c8009c8947 */ /* 0x000fea0003800000 */
.L_x_1924:
        /* <DEDUP_REMOVED lines=26> */
[----:B------:R0:W-:Y:S01]  /*0740*/  STL [R1], R2 ;  /* 0x0000000201007387 */ /* 0x0001e20000100800 */
[----:B------:R-:W-:Y:S05]  /*0750*/  BRA `(.L_x_1926) ;  /* 0x0000000000287947 */ /* 0x000fea0003800000 */
.L_x_1925:
        /* <DEDUP_REMOVED lines=9> */
[----:B------:R1:W-:Y:S06]  /*07f0*/  STL [R1], R2 ;  /* 0x0000000201007387 */ /* 0x0003ec0000100800 */
.L_x_1926:
[----:B------:R-:W2:Y:S01]  /*0800*/  LDC R237, c[0x0][0x8b8] ;  /* 0x00022e00ffed7b82 */ /* 0x000ea20000000800 */
[----:B------:R-:W-:Y:S01]  /*0810*/  IADD3 R0, -R0, UR10, RZ ;  /* 0x0000000a00007c10 */ /* 0x000fe2000fffe1ff */
[----:B------:R-:W-:Y:S02]  /*0820*/  ULDC.64 UR4, c[0x0][0x8f8] ;  /* 0x00023e0000047ab9 */ /* 0x000fe40000000a00 */
[----:B------:R-:W-:-:S04]  /*0830*/  ISETP.NE.U32.AND P0, PT, RZ, UR4, PT ;  /* 0x00000004ff007c0c */ /* 0x000fc8000bf05070 */
[----:B------:R-:W3:Y:S01]  /*0840*/  LDC R5, c[0x0][0x8c4] ;  /* 0x00023100ff057b82 */ /* 0x000ee20000000800 */
[----:B------:R-:W-:Y:S02]  /*0850*/  ISETP.NE.AND.EX P0, PT, RZ, UR5, PT, P0 ;  /* 0x00000005ff007c0c */ /* 0x000fe4000bf05300 */
[----:B--2---:R-:W-:Y:S01]  /*0860*/  ISETP.NE.AND P1, PT, R237, 0x1, PT ;  /* 0x00000001ed00780c */ /* 0x004fe20003f25270 */
[----:B---3--:R-:W-:-:S04]  /*0870*/  IMAD R5, R5, UR6, R0 ;  /* 0x0000000605057c24 */ /* 0x008fc8000f8e0200 */
[----:B------:R-:W-:-:S08]  /*0880*/  IMAD.MOV.U32 R231, RZ, RZ, R5 ;  /* 0x000000ffffe77224 */ /* 0x000fd000078e0005 */
[----:B01----:R-:W0:Y:S08]  /*0890*/  @P1 LDC R2, c[0x0][0x8bc] ;  /* 0x00022f00ff021b82 */ /* 0x003e300000000800 */
[----:B------:R-:W1:Y:S01]  /*08a0*/  @P1 LDC R3, c[0x0][0x8c0] ;  /* 0x00023000ff031b82 */ /* 0x000e620000000800 */
[----:B0-----:R-:W-:-:S05]  /*08b0*/  @P1 IMAD.HI.U32 R0, R5, R2, RZ ;  /* 0x0000000205001227 */ /* 0x001fca00078e00ff */
[----:B-1----:R-:W-:-:S05]  /*08c0*/  @P1 SHF.R.U32.HI R231, RZ, R3, R0 ;  /* 0x00000003ffe71219 */ /* 0x002fca0000011600 */
[----:B------:R-:W-:-:S04]  /*08d0*/  IMAD.MOV R0, RZ, RZ, -R231 ;  /* 0x000000ffff007224 */ /* 0x000fc800078e0ae7 */
[----:B------:R-:W-:Y:S01]  /*08e0*/  IMAD R237, R237, R0, R5 ;  /* 0x00000000eded7224 */ /* 0x000fe200078e0205 */
[----:B------:R-:W-:Y:S06]  /*08f0*/  @!P0 BRA `(.L_x_1927) ;  /* 0x0000000000148947 */ /* 0x000fec0003800000 */
[----:B------:R-:W0:Y:S01]  /*0900*/  LDC.64 R2, c[0x0][0x8f8] ;  /* 0x00023e00ff027b82 */ /* 0x000e220000000a00 */
[----:B------:R-:W-:Y:S01]  /*0910*/  ULDC.64 UR4, c[0x0][0x208] ;  /* 0x0000820000047ab9 */ /* 0x000fe20000000a00 */
[----:B0-----:R-:W-:-:S05]  /*0920*/  IMAD.WIDE R2, R231, 0x4, R2 ;  /* 0x00000004e7027825 */ /* 0x001fca00078e0202 */
[----:B------:R1:W5:Y:S01]  /*0930*/  LDG.E R0, desc[UR4][R2.64] ;  /* 0x0000000402007981 */ /* 0x000362000c1e1900 */
[----:B------:R-:W-:Y:S05]  /*0940*/  BRA `(.L_x_1928) ;  /* 0x0000000000307947 */ /* 0x000fea0003800000 */
.L_x_1927:
        /* <DEDUP_REMOVED lines=11> */
.L_x_1929:
[----:B------:R-:W0:Y:S02]  /*0a00*/  LDC R0, c[0x0][0x8ec] ;  /* 0x00023b00ff007b82 */ /* 0x000e240000000800 */
.L_x_1928:
[----:B------:R-:W2:Y:S01]  /*0a10*/  LDL R8, [R1] ;  /* 0x0000000001087983 */ /* 0x000ea20000100800 */
[----:B0----5:R-:W-:-:S04]  /*0a20*/  VIADD R0, R0, 0x4f ;  /* 0x0000004f00007836 */ /* 0x021fc80000000000 */
[----:B------:R-:W-:-:S05]  /*0a30*/  IMAD.HI R0, R0, 0x66666667, RZ ;  /* 0x6666666700007827 */ /* 0x000fca00078e02ff */
[----:B-1----:R-:W-:-:S04]  /*0a40*/  SHF.R.U32.HI R3, RZ, 0x1f, R0 ;  /* 0x0000001fff037819 */ /* 0x002fc80000011600 */
[----:B------:R-:W-:Y:S02]  /*0a50*/  LEA.HI.SX32 R3, R0, R3, 0x1b ;  /* 0x0000000300037211 */ /* 0x000fe400078fdaff */
[----:B--2---:R-:W-:-:S13]  /*0a60*/  R2UR UR4, R8 ;  /* 0x00000000080472ca */ /* 0x004fda00000e0000 */
[----:B------:R-:W-:-:S04]  /*0a70*/  ISETP.LE.AND P0, PT, R3, UR4, PT ;  /* 0x0000000403007c0c */ /* 0x000fc8000bf03270 */
        /* <DEDUP_REMOVED lines=12> */
[----:B------:R-:W0:Y:S06]  /*0b40*/  @P0 LDC.64 R4, c[0x0][0x780] ;  /* 0x0001e000ff040b82 */ /* 0x000e2c0000000a00 */
[----:B------:R-:W2:Y:S01]  /*0b50*/  @P1 LDG.E R0, desc[UR4][R6.64] ;  /* 0x0000000406001981 */ /* 0x000ea2000c1e1900 */
[----:B0-----:R-:W-:-:S06]  /*0b60*/  @P0 IMAD.WIDE R2, R231, 0x4, R4 ;  /* 0x00000004e7020825 */ /* 0x001fcc00078e0204 */
        /* <DEDUP_REMOVED lines=19> */
.L_x_1931:
[----:B------:R-:W-:Y:S01]  /*0ca0*/  SHF.R.S32.HI R2, RZ, 0x1f, R237 ;  /* 0x0000001fff027819 */ /* 0x000fe200000114ed */
[----:B------:R-:W-:Y:S01]  /*0cb0*/  ULDC UR5, c[0x0][0x290] ;  /* 0x0000a40000057ab9 */ /* 0x000fe20000000800 */
[----:B------:R-:W-:-:S03]  /*0cc0*/  @P1 LOP3.LUT R0, R5, 0xffffc000, RZ, 0xc0, !PT ;  /* 0xffffc00005001812 */ /* 0x000fc600078ec0ff */
[----:B------:R0:W-:Y:S01]  /*0cd0*/  STL [R1+0x4], R2 ;  /* 0x0000040201007387 */ /* 0x0001e20000100800 */
[----:B------:R-:W-:Y:S05]  /*0ce0*/  @!P2 BRA `(.L_x_1932) ;  /* 0x000000000018a947 */ /* 0x000fea0003800000 */
[----:B0-----:R-:W0:Y:S01]  /*0cf0*/  LDC.64 R2, c[0x0][0x788] ;  /* 0x0001e200ff027b82 */ /* 0x001e220000000a00 */
[----:B------:R-:W-:Y:S01]  /*0d00*/  ULDC.64 UR6, c[0x0][0x208] ;  /* 0x0000820000067ab9 */ /* 0x000fe20000000a00 */
[----:B0-----:R-:W-:-:S06]  /*0d10*/  IMAD.WIDE R2, R231, 0x4, R2 ;  /* 0x00000004e7027825 */ /* 0x001fcc00078e0202 */
[----:B------:R-:W2:Y:S02]  /*0d20*/  LDG.E R2, desc[UR6][R2.64] ;  /* 0x0000000602027981 */ /* 0x000ea4000c1e1900 */
[----:B--2---:R-:W-:Y:S01]  /*0d30*/  R2UR UR5, R2 ;  /* 0x00000000020572ca */ /* 0x004fe200000e0000 */
[----:B------:R-:W-:-:S14]  /*0d40*/  BRA `(.L_x_1933) ;  /* 0x0000000000307947 */ /* 0x000fdc0003800000 */
.L_x_1932:
[----:B------:R-:W-:Y:S02]  /*0d50*/  ULDC.64 UR6, c[0x0][0x778] ;  /* 0x0001de0000067ab9 */ /* 0x000fe40000000a00 */
[----:B------:R-:W-:-:S04]  /*0d60*/  ISETP.NE.U32.AND P0, PT, RZ, UR6, PT ;  /* 0x00000006ff007c0c */ /* 0x000fc8000bf05070 */
[----:B------:R-:W-:-:S13]  /*0d70*/  ISETP.NE.AND.EX P0, PT, RZ, UR7, PT, P0 ;  /* 0x00000007ff007c0c */ /* 0x000fda000bf05300 */
[----:B------:R-:W-:Y:S05]  /*0d80*/  @!P0 BRA `(.L_x_1933) ;  /* 0x0000000000208947 */ /* 0x000fea0003800000 */
[----:B0-----:R-:W0:Y:S01]  /*0d90*/  LDC.64 R2, c[0x0][0x778] ;  /* 0x0001de00ff027b82 */ /* 0x001e220000000a00 */
[----:B------:R-:W-:Y:S01]  /*0da0*/  ULDC.64 UR6, c[0x0][0x208] ;  /* 0x0000820000067ab9 */ /* 0x000fe20000000a00 */
[----:B0-----:R-:W-:-:S05]  /*0db0*/  IMAD.WIDE R2, R231, 0x4, R2 ;  /* 0x00000004e7027825 */ /* 0x001fca00078e0202 */
[----:B------:R-:W2:Y:S04]  /*0dc0*/  LDG.E R5, desc[UR6][R2.64] ;  /* 0x0000000602057981 */ /* 0x000ea8000c1e1900 */
[----:B------:R-:W3:Y:S01]  /*0dd0*/  LDG.E R4, desc[UR6][R2.64+0x4] ;  /* 0x0000040602047981 */ /* 0x000ee2000c1e1900 */
[----:B--2---:R-:W-:Y:S02]  /*0de0*/  R2UR UR5, R5 ;  /* 0x00000000050572ca */ /* 0x004fe400000e0000 */
[----:B---3--:R-:W-:-:S13]  /*0df0*/  R2UR UR6, R4 ;  /* 0x00000000040672ca */ /* 0x008fda00000e0000 */
[----:B------:R-:W-:-:S12]  /*0e00*/  UIADD3 UR5, -UR5, UR6, URZ ;  /* 0x0000000605057290 */ /* 0x000fd8000fffe13f */
.L_x_1933:
        /* <DEDUP_REMOVED lines=102> */
[----:B0-----:R-:W-:-:S04]  /*1470*/  SHF.R.S32.HI R2, RZ, 0x1f, R21 ;  /* 0x0000001fff027819 */ /* 0x001fc80000011415 */
[CC--:B------:R-:W-:Y:S02]  /*1480*/  LEA.HI R3, R2.reuse, R21.reuse, RZ, 0x7 ;  /* 0x0000001502037211 */ /* 0x0c0fe400078f38ff */
[CC--:B------:R-:W-:Y:S02]  /*1490*/  LEA.HI R6, R2.reuse, R21.reuse, RZ, 0x5 ;  /* 0x0000001502067211 */ /* 0x0c0fe400078f28ff */
[----:B------:R-:W-:Y:S02]  /*14a0*/  LEA.HI R7, R2, R21, RZ, 0x4 ;  /* 0x0000001502077211 */ /* 0x000fe400078f20ff */
[----:B------:R-:W-:Y:S02]  /*14b0*/  LOP3.LUT R2, R3, 0xffffff80, RZ, 0xc0, !PT ;  /* 0xffffff8003027812 */ /* 0x000fe400078ec0ff */
[----:B------:R-:W-:-:S03]  /*14c0*/  LOP3.LUT R8, R7, 0xffffff0, RZ, 0xc0, !PT ;  /* 0x0ffffff007087812 */ /* 0x000fc600078ec0ff */
[C---:B------:R-:W-:Y:S02]  /*14d0*/  IMAD.IADD R7, R21.reuse, 0x1, -R2 ;  /* 0x0000000115077824 */ /* 0x040fe400078e0a02 */
[----:B------:R-:W-:Y:S01]  /*14e0*/  IMAD.IADD R21, R21, 0x1, -R8 ;  /* 0x0000000115157824 */ /* 0x000fe200078e0a08 */
[----:B-1----:R-:W-:Y:S02]  /*14f0*/  LEA R225, R4, R225, 0x18 ;  /* 0x000000e104e17211 */ /* 0x002fe400078ec0ff */
        /* <DEDUP_REMOVED lines=21> */
.L_x_1935:
[----:B------:R-:W2:Y:S04]  /*1650*/  LDL R4, [R1+0x8] ;  /* 0x0000080001047983 */ /* 0x000ea80000100800 */
[----:B------:R-:W0:Y:S04]  /*1660*/  LDL R14, [R1+0x4] ;  /* 0x00000400010e7983 */ /* 0x000e280000100800 */
[----:B------:R-:W3:Y:S01]  /*1670*/  LDL R12, [R1] ;  /* 0x00000000010c7983 */ /* 0x000ee20000100800 */
        /* <DEDUP_REMOVED lines=99> */
[----:B0-----:R-:W-:-:S03]  /*1cb0*/  IMAD R10, R14, UR6, RZ ;  /* 0x000000060e0a7c24 */ /* 0x001fc6000f8e02ff */
[----:B------:R-:W-:Y:S01]  /*1cc0*/  SEL R0, R0, RZ, !P1 ;  /* 0x000000ff00007207 */ /* 0x000fe20004800000 */
[----:B------:R-:W-:-:S04]  /*1cd0*/  IMAD.WIDE.U32 R4, R237, UR6, R4 ;  /* 0x00000006ed047c25 */ /* 0x000fc8000f8e0004 */
[----:B------:R-:W-:Y:S01]  /*1ce0*/  IMAD R7, R237, UR7, R10 ;  /* 0x00000007ed077c24 */ /* 0x000fe2000f8e020a */
[----:B------:R-:W-:Y:S02]  /*1cf0*/  ULDC.64 UR6, c[0x0][0x2e0] ;  /* 0x0000b80000067ab9 */ /* 0x000fe40000000a00 */
[----:B------:R-:W-:Y:S02]  /*1d00*/  IMAD R0, R0, UR6, RZ ;  /* 0x0000000600007c24 */ /* 0x000fe4000f8e02ff */
[----:B------:R-:W-:Y:S02]  /*1d10*/  IMAD.IADD R5, R5, 0x1, R7 ;  /* 0x0000000105057824 */ /* 0x000fe400078e0207 */
[C---:B------:R-:W-:Y:S02]  /*1d20*/  IMAD R7, R233.reuse, UR7, R0 ;  /* 0x00000007e9077c24 */ /* 0x040fe4000f8e0200 */
[----:B------:R-:W-:Y:S01]  /*1d30*/  IMAD.WIDE.U32 R232, R233, UR6, R4 ;  /* 0x00000006e9e87c25 */ /* 0x000fe2000f8e0004 */
[----:B---3--:R-:W-:-:S02]  /*1d40*/  R2UR UR6, R12 ;  /* 0x000000000c0672ca */ /* 0x008fc400000e0000 */
[----:B------:R-:W-:-:S04]  /*1d50*/  LEA.HI R9, R9, R6, RZ, 0x3 ;  /* 0x0000000609097211 */ /* 0x000fc800078f18ff */
[----:B------:R-:W-:Y:S01]  /*1d60*/  LOP3.LUT R9, R9, 0xfffffff8, RZ, 0xc0, !PT ;  /* 0xfffffff809097812 */ /* 0x000fe200078ec0ff */
[----:B------:R-:W-:-:S06]  /*1d70*/  ULOP3.LUT UR7, UR8, 0x1, URZ, 0xfc, !UPT ;  /* 0x0000000108077892 */ /* 0x000fcc000f8efc3f */
[----:B------:R-:W-:Y:S01]  /*1d80*/  UIMAD UR5, UR6, -0x50, UR5 ;  /* 0xffffffb0060578a4 */ /* 0x000fe2000f8e0205 */
[----:B------:R-:W-:-:S03]  /*1d90*/  IMAD.IADD R9, R6, 0x1, -R9 ;  /* 0x0000000106097824 */ /* 0x000fc600078e0a09 */
[----:B------:R-:W-:Y:S01]  /*1da0*/  UIADD3 UR4, -UR4, 0x1, UR5 ;  /* 0x0000000104047890 */ /* 0x000fe2000fffe105 */
[----:B------:R-:W-:Y:S01]  /*1db0*/  IMAD.SHL.U32 R0, R21, 0x8, RZ ;  /* 0x0000000815007824 */ /* 0x000fe200078e00ff */
[C---:B------:R-:W-:Y:S01]  /*1dc0*/  IADD3 R230, -R229.reuse, UR5, RZ ;  /* 0x00000005e5e67c10 */ /* 0x040fe2000fffe1ff */
[----:B------:R-:W-:Y:S02]  /*1dd0*/  IMAD R227, R2, 0x10, R9 ;  /* 0x0000001002e37824 */ /* 0x000fe400078e0209 */
[----:B------:R-:W-:Y:S01]  /*1de0*/  IMAD.U32 R235, RZ, RZ, UR7 ;  /* 0x00000007ffeb7e24 */ /* 0x000fe2000f8e00ff */
[----:B------:R-:W-:Y:S01]  /*1df0*/  IADD3 R229, -R229, UR4, RZ ;  /* 0x00000004e5e57c10 */ /* 0x000fe2000fffe1ff */
[----:B------:R-:W-:Y:S02]  /*1e00*/  IMAD.MOV.U32 R2, RZ, RZ, RZ ;  /* 0x000000ffff027224 */ /* 0x000fe400078e00ff */
[----:B------:R-:W-:Y:S02]  /*1e10*/  IMAD R0, R0, 0x2, R225 ;  /* 0x0000000200007824 */ /* 0x000fe400078e02e1 */
[----:B------:R-:W-:-:S07]  /*1e20*/  IMAD.IADD R234, R233, 0x1, R7 ;  /* 0x00000001e9ea7824 */ /* 0x000fce00078e0207 */
.L_x_1947:
[----:B------:R-:W-:-:S13]  /*1e30*/  R2UR UR4, R235 ;  /* 0x00000000eb0472ca */ /* 0x000fda00000e0000 */
[----:B------:R-:W-:-:S06]  /*1e40*/  UISETP.NE.AND UP0, UPT, UR4, 0x3, UPT ;  /* 0x000000030400788c */ /* 0x000fcc000bf05270 */
[----:B------:R-:W-:-:S13]  /*1e50*/  PLOP3.LUT P0, PT, PT, PT, UP0, 0x80, 0x0 ;  /* 0x000000000000781c */ /* 0x000fda0003f0f008 */
[----:B------:R-:W-:Y:S05]  /*1e60*/  @!P0 BRA `(.L_x_1937) ;  /* 0x0000000000048947 */ /* 0x000fea0003800000 */
[----:B------:R-:W-:Y:S01]  /*1e70*/  BPT.TRAP 0x1 ;  /* 0x000000040000795c */ /* 0x000fe20000300000 */
.L_x_1937:
[----:B------:R-:W-:Y:S01]  /*1e80*/  IMAD R224, R2, 0x8, R225 ;  /* 0x0000000802e07824 */ /* 0x000fe200078e02e1 */
[----:B------:R-:W-:-:S04]  /*1e90*/  SHF.L.U32 R7, R228, 0x1f, RZ ;  /* 0x0000001fe4077819 */ /* 0x000fc800000006ff */
[----:B------:R0:W1:Y:S01]  /*1ea0*/  SYNCS.PHASECHK.TRANS64.TRYWAIT P1, [R224+URZ+0x31610], R7 ;  /* 0x03161007e00075a7 */ /* 0x000062000802017f */
[----:B------:R-:W-:Y:S05]  /*1eb0*/  @!P0 BRA `(.L_x_1938) ;  /* 0x0000000000048947 */ /* 0x000fea0003800000 */
[----:B------:R-:W-:Y:S01]  /*1ec0*/  BPT.TRAP 0x1 ;  /* 0x000000040000795c */ /* 0x000fe20000300000 */
.L_x_1938:
        /* <DEDUP_REMOVED lines=11> */
.L_x_1939:
        /* <DEDUP_REMOVED lines=438> */
.L_x_1941:
[----:B------:R-:W-:-:S04]  /*3ae0*/  SHF.L.U32 R8, R226, 0x1f, RZ ;  /* 0x0000001fe2087819 */ /* 0x000fc800000006ff */
[----:B------:R0:W3:Y:S01]  /*3af0*/  SYNCS.PHASECHK.TRANS64.TRYWAIT P1, [R225+URZ+0x31630], R8 ;  /* 0x03163008e10075a7 */ /* 0x0000e2000802017f */
[----:B------:R-:W-:Y:S05]  /*3b00*/  @!P0 BRA `(.L_x_1942) ;  /* 0x0000000000048947 */ /* 0x000fea0003800000 */
[----:B------:R-:W-:Y:S01]  /*3b10*/  BPT.TRAP 0x1 ;  /* 0x000000040000795c */ /* 0x000fe20000300000 */
.L_x_1942:
        /* <DEDUP_REMOVED lines=11> */
.L_x_1943:
[C---:B------:R-:W-:Y:S01]  /*3bd0*/  VIADD R7, R5.reuse, 0x80 ;  /* 0x0000008005077836 */ /* 0x040fe20000000000 */
[----:B------:R-:W-:Y:S01]  /*3be0*/  R2UR UR4, R6 ;  /* 0x00000000060472ca */ /* 0x000fe200000e0000 */
[C---:B0--3--:R-:W-:Y:S01]  /*3bf0*/  VIADD R8, R5.reuse, 0x180 ;  /* 0x0000018005087836 */ /* 0x049fe20000000000 */
        /* <DEDUP_REMOVED lines=12> */
[----:B------:R-:W-:Y:S01]  /*3cc0*/  IMAD.U32 R14, RZ, RZ, UR60 ;  /* 0x0000003cff0e7e24 */ /* 0x000fe2000f8e00ff */
[----:B------:R-:W-:Y:S01]  /*3cd0*/  HGMMA.64x8x16.F32 R44, gdesc[UR4], RZ, !UPT ;  /* 0x00000000042c79f0 */ /* 0x000fe2000c7008ff */
[----:B------:R-:W-:Y:S01]  /*3ce0*/  UMOV UR7, 0x40000000 ;  /* 0x4000000000077882 */ /* 0x000fe20000000000 */
[----:B------:R-:W-:Y:S01]  /*3cf0*/  UMOV UR6, UR8 ;  /* 0x0000000800067c82 */ /* 0x000fe20008000000 */
[----:B------:R-:W-:Y:S01]  /*3d00*/  IMAD R14, R14, 0x40, R227 ;  /* 0x000000400e0e7824 */ /* 0x000fe200078e02e3 */
[----:B------:R-:W-:Y:S01]  /*3d10*/  HGMMA.64x8x16.F32 R48, gdesc[UR4], RZ, !UPT ;  /* 0x00000000043079f0 */ /* 0x000fe2000c7008ff */
[----:B------:R-:W-:Y:S01]  /*3d20*/  UMOV UR7, 0x40000000 ;  /* 0x4000000000077882 */ /* 0x000fe20000000000 */
[----:B------:R-:W-:Y:S01]  /*3d30*/  VIADD R20, R225, 0x2c500 ;  /* 0x0002c500e1147836 */ /* 0x000fe20000000000 */
[----:B------:R-:W-:Y:S01]  /*3d40*/  UMOV UR59, 0x40 ;  /* 0x00000040003b7882 */ /* 0x000fe20000000000 */
[----:B------:R-:W-:Y:S01]  /*3d50*/  UMOV UR6, UR9 ;  /* 0x0000000900067c82 */ /* 0x000fe20008000000 */
[----:B------:R-:W-:Y:S01]  /*3d60*/  VIADDMNMX R11, R14, R229, R230, PT ;  /* 0x000000e50e0b7246 */ /* 0x000fe200038001e6 */
[----:B------:R-:W-:Y:S01]  /*3d70*/  HGMMA.64x8x16.F32 R52, gdesc[UR4], RZ, !UPT ;  /* 0x00000000043479f0 */ /* 0x000fe2000c7008ff */
[----:B------:R-:W-:Y:S01]  /*3d80*/  UMOV UR6, UR10 ;  /* 0x0000000a00067c82 */ /* 0x000fe20008000000 */
[----:B------:R-:W-:Y:S01]  /*3d90*/  UMOV UR7, 0x40000000 ;  /* 0x4000000000077882 */ /* 0x000fe20000000000 */
[C---:B------:R-:W-:Y:S01]  /*3da0*/  ISETP.GT.AND P1, PT, R11.reuse, RZ, PT ;  /* 0x000000ff0b00720c */ /* 0x040fe20003f24270 */
[----:B------:R-:W-:Y:S01]  /*3db0*/  HGMMA.64x8x16.F32 R216, gdesc[UR4], RZ, !UPT ;  /* 0x0000000004d879f0 */ /* 0x000fe2000c7008ff */
[----:B------:R-:W-:Y:S01]  /*3dc0*/  UMOV UR6, UR11 ;  /* 0x0000000b00067c82 */ /* 0x000fe20008000000 */
[----:B------:R-:W-:Y:S01]  /*3dd0*/  UMOV UR7, 0x40000000 ;  /* 0x4000000000077882 */ /* 0x000fe20000000000 */
[----:B------:R-:W-:Y:S01]  /*3de0*/  ISETP.GT.AND P3, PT, R11, 0x41, PT ;  /* 0x000000410b00780c */ /* 0x000fe20003f64270 */
[----:B------:R-:W-:Y:S01]  /*3df0*/  HGMMA.64x8x16.F32 R220, gdesc[UR4], RZ, !UPT ;  /* 0x0000000004dc79f0 */ /* 0x000fe2000c7008ff */
[----:B------:R-:W-:Y:S01]  /*3e00*/  R2UR UR6, R7 ;  /* 0x00000000070672ca */ /* 0x000fe200000e0000 */
[----:B------:R-:W-:Y:S01]  /*3e10*/  VIADD R7, R6, 0x2 ;  /* 0x0000000206077836 */ /* 0x000fe20000000000 */
[----:B------:R-:W-:Y:S01]  /*3e20*/  UMOV UR7, 0x40000000 ;  /* 0x4000000000077882 */ /* 0x000fe20000000000 */
[----:B------:R-:W-:Y:S01]  /*3e30*/  UMOV UR5, 0x40000040 ;  /* 0x4000004000057882 */ /* 0x000fe20000000000 */
[----:B------:R-:W-:Y:S01]  /*3e40*/  IADD3 R15, R229, 0x8, R14 ;  /* 0x00000008e50f7810 */ /* 0x000fe20007ffe00e */
[----:B------:R-:W-:Y:S01]  /*3e50*/  IMAD R4, R3, 0x2000, R4 ;  /* 0x0000200003047824 */ /* 0x000fe200078e0204 */
[----:B------:R-:W-:Y:S01]  /*3e60*/  R2UR UR4, R7 ;  /* 0x00000000070472ca */ /* 0x000fe200000e0000 */
[----:B------:R-:W-:Y:S01]  /*3e70*/  VIADD R7, R5, 0x82 ;  /* 0x0000008205077836 */ /* 0x000fe20000000000 */
[----:B------:R-:W-:Y:S01]  /*3e80*/  VIMNMX R19, R230, R15, PT ;  /* 0x0000000fe6137248 */ /* 0x000fe20003fe0100 */
[----:B------:R-:W-:Y:S01]  /*3e90*/  UMOV UR17, UR57 ;  /* 0x0000003900117c82 */ /* 0x000fe20008000000 */
[----:B------:R-:W-:Y:S01]  /*3ea0*/  ISETP.GT.AND P2, PT, R11, 0x40, PT ;  /* 0x000000400b00780c */ /* 0x000fe20003f44270 */
[----:B------:R-:W-:Y:S01]  /*3eb0*/  UMOV UR19, 0x40 ;  /* 0x0000004000137882 */ /* 0x000fe20000000000 */
[----:B------:R-:W-:Y:S01]  /*3ec0*/  R2UR UR8, R7 ;  /* 0x00000000070872ca */ /* 0x000fe200000e0000 */
[----:B------:R-:W-:Y:S01]  /*3ed0*/  VIADD R7, R5, 0x102 ;  /* 0x0000010205077836 */ /* 0x000fe20000000000 */
[C---:B------:R-:W-:Y:S01]  /*3ee0*/  ISETP.GT.AND P4, PT, R19.reuse, 0x11, PT ;  /* 0x000000111300780c */ /* 0x040fe20003f84270 */
[----:B------:R-:W-:Y:S01]  /*3ef0*/  UMOV UR13, UR57 ;  /* 0x00000039000d7c82 */ /* 0x000fe20008000000 */
[----:B------:R-:W-:Y:S01]  /*3f00*/  ISETP.GT.AND P5, PT, R19, 0x40, PT ;  /* 0x000000401300780c */ /* 0x000fe20003fa4270 */
[----:B------:R-:W-:Y:S01]  /*3f10*/  UMOV UR15, 0x40 ;  /* 0x00000040000f7882 */ /* 0x000fe20000000000 */
[----:B------:R-:W-:Y:S01]  /*3f20*/  R2UR UR9, R7 ;  /* 0x00000000070972ca */ /* 0x000fe200000e0000 */
[----:B------:R-:W-:Y:S01]  /*3f30*/  VIADD R7, R5, 0x182 ;  /* 0x0000018205077836 */ /* 0x000fe20000000000 */
[----:B------:R-:W-:Y:S01]  /*3f40*/  ISETP.GT.AND P6, PT, R19, 0x41, PT ;  /* 0x000000411300780c */ /* 0x000fe20003fc4270 */
[----:B------:R-:W-:Y:S01]  /*3f50*/  UMOV UR45, 0x40000040 ;  /* 0x40000040002d7882 */ /* 0x000fe20000000000 */
[----:B------:R-:W-:Y:S01]  /*3f60*/  SHF.R.U32.HI R20, RZ, 0x4, R20 ;  /* 0x00000004ff147819 */ /* 0x000fe20000011614 */
[----:B------:R-:W-:Y:S01]  /*3f70*/  UMOV UR47, 0x40 ;  /* 0x00000040002f7882 */ /* 0x000fe20000000000 */
[----:B------:R-:W-:Y:S01]  /*3f80*/  R2UR UR10, R7 ;  /* 0x00000000070a72ca */ /* 0x000fe200000e0000 */
[----:B------:R-:W-:Y:S01]  /*3f90*/  VIADD R7, R5, 0x202 ;  /* 0x0000020205077836 */ /* 0x000fe20000000000 */
[----:B------:R-:W-:Y:S01]  /*3fa0*/  UMOV UR53, UR45 ;  /* 0x0000002d00357c82 */ /* 0x000fe20008000000 */
        /* <DEDUP_REMOVED lines=36> */
[----:B------:R-:W-:Y:S01]  /*41f0*/  UMOV UR21, UR25 ;  /* 0x0000001900157c82 */ /* 0x000fe20008000000 */
[----:B------:R-:W-:-:S02]  /*4200*/  UMOV UR23, 0x40 ;  /* 0x0000004000177882 */ /* 0x000fc40000000000 */
        /* <DEDUP_REMOVED lines=360> */
[----:B------:R-:W-:Y:S01]  /*5890*/  UMOV UR8, UR4 ;  /* 0x0000000400087c82 */ /* 0x000fe20008000000 */
[----:B------:R-:W-:Y:S01]  /*58a0*/  HGMMA.64x8x16.F32 R48, gdesc[UR4], R48 ;  /* 0x00000000043079f0 */ /* 0x000fe20008700830 */
[----:B------:R-:W-:Y:S01]  /*58b0*/  UMOV UR6, UR9 ;  /* 0x0000000900067c82 */ /* 0x000fe20008000000 */
[----:B------:R-:W-:Y:S01]  /*58c0*/  UMOV UR7, 0x40000000 ;  /* 0x4000000000077882 */ /* 0x000fe20000000000 */
[----:B------:R-:W-:Y:S01]  /*58d0*/  UMOV UR9, UR5 ;  /* 0x0000000500097c82 */ /* 0x000fe20008000000 */
[----:B------:R-:W-:Y:S04]  /*58e0*/  HGMMA.64x8x16.F32 R52, gdesc[UR4], R52 ;  /* 0x00000000043479f0 */ /* 0x000fe80008700834 */
[----:B------:R-:W-:Y:S01]  /*58f0*/  UMOV UR6, UR12 ;  /* 0x0000000c00067c82 */ /* 0x000fe20008000000 */
[----:B------:R-:W-:Y:S01]  /*5900*/  UMOV UR7, 0x40000000 ;  /* 0x4000000000077882 */ /* 0x000fe20000000000 */
[----:B------:R-:W-:Y:S01]  /*5910*/  HGMMA.64x8x16.F32 R216, gdesc[UR8], R216 ;  /* 0x0000000008d879f0 */ /* 0x000fe200087008d8 */
[----:B------:R-:W-:-:S03]  /*5920*/  UMOV UR11, UR19 ;  /* 0x00000013000b7c82 */ /* 0x000fc60008000000 */
[----:B------:R-:W-:Y:S01]  /*5930*/  HGMMA.64x8x16.F32 R220, gdesc[UR4], R220, gsb0 ;  /* 0x0000000004dc79f0 */ /* 0x000fe200080008dc */
[----:B------:R-:W-:Y:S02]  /*5940*/  ULDC UR4, c[0x0][0x744] ;  /* 0x0001d10000047ab9 */ /* 0x000fe40000000800 */
[----:B------:R-:W-:Y:S02]  /*5950*/  WARPGROUP.DEPBAR.LE gsb0, 0x1 ;  /* 0x00008000000079c5 */ /* 0x000fe40000010100 */
[----:B------:R-:W-:Y:S02]  /*5960*/  FSEL R24, R24, -INF , P1 ;  /* 0xff80000018187808 */ /* 0x000fe40000800000 */
[----:B------:R-:W-:Y:S02]  /*5970*/  ISETP.GT.AND P1, PT, R11, 0x1, PT ;  /* 0x000000010b00780c */ /* 0x000fe40003f24270 */
[----:B------:R-:W-:Y:S01]  /*5980*/  FSEL R40, R40, -INF , P2 ;  /* 0xff80000028287808 */ /* 0x000fe20001000000 */
[----:B-1----:R-:W-:Y:S01]  /*5990*/  FFMA.FTZ R7, R24, UR4, -R13 ;  /* 0x0000000418077c23 */ /* 0x002fe2000801080d */
[----:B------:R-:W-:-:S02]  /*59a0*/  FSEL R6, R25, -INF , P1 ;  /* 0xff80000019067808 */ /* 0x000fc40000800000 */
[----:B------:R-:W-:Y:S01]  /*59b0*/  ISETP.GT.AND P1, PT, R11, 0x10, PT ;  /* 0x000000100b00780c */ /* 0x000fe20003f24270 */
[--C-:B------:R-:W-:Y:S01]  /*59c0*/  FFMA.FTZ R40, R40, UR4, -R13.reuse ;  /* 0x0000000428287c23 */ /* 0x100fe2000801080d */
[----:B------:R-:W-:Y:S01]  /*59d0*/  ISETP.GT.AND P2, PT, R19, 0x1, PT ;  /* 0x000000011300780c */ /* 0x000fe20003f44270 */
[--C-:B------:R-:W-:Y:S01]  /*59e0*/  FFMA.FTZ R12, R6, UR4, -R13.reuse ;  /* 0x00000004060c7c23 */ /* 0x100fe2000801080d */
[----:B------:R-:W-:Y:S01]  /*59f0*/  FSEL R28, R28, -INF , P1 ;  /* 0xff8000001c1c7808 */ /* 0x000fe20000800000 */
[----:B------:R-:W-:Y:S01]  /*5a00*/  MUFU.EX2 R7, R7 ;  /* 0x0000000700077308 */ /* 0x000fe20000000800 */
[----:B------:R-:W-:Y:S02]  /*5a10*/  ISETP.GT.AND P1, PT, R11, 0x11, PT ;  /* 0x000000110b00780c */ /* 0x000fe40003f24270 */
[----:B------:R-:W-:Y:S01]  /*5a20*/  FSEL R27, R27, -INF , P2 ;  /* 0xff8000001b1b7808 */ /* 0x000fe20001000000 */
[----:B------:R-:W-:Y:S01]  /*5a30*/  FFMA.FTZ R6, R28, UR4, -R13 ;  /* 0x000000041c067c23 */ /* 0x000fe2000801080d */
[----:B------:R-:W-:-:S02]  /*5a40*/  FSEL R8, R29, -INF , P1 ;  /* 0xff8000001d087808 */ /* 0x000fc40000800000 */
[----:B------:R-:W-:Y:S01]  /*5a50*/  ISETP.GT.AND P1, PT, R11, 0x20, PT ;  /* 0x000000200b00780c */ /* 0x000fe20003f24270 */
[--C-:B--2---:R-:W-:Y:S01]  /*5a60*/  FFMA.FTZ R22, R27, UR4, -R10.reuse ;  /* 0x000000041b167c23 */ /* 0x104fe2000801080a */
[----:B------:R-:W-:Y:S01]  /*5a70*/  FSEL R31, R31, -INF , P4 ;  /* 0xff8000001f1f7808 */ /* 0x000fe20002000000 */
[--C-:B------:R-:W-:Y:S01]  /*5a80*/  FFMA.FTZ R9, R8, UR4, -R13.reuse ;  /* 0x0000000408097c23 */ /* 0x100fe2000801080d */
[----:B------:R-:W-:Y:S01]  /*5a90*/  FSEL R32, R32, -INF , P1 ;  /* 0xff80000020207808 */ /* 0x000fe20000800000 */
[----:B------:R-:W0:Y:S01]  /*5aa0*/  MUFU.EX2 R12, R12 ;  /* 0x0000000c000c7308 */ /* 0x000e220000000800 */
[----:B------:R-:W-:Y:S01]  /*5ab0*/  ISETP.GT.AND P1, PT, R11, 0x21, PT ;  /* 0x000000210b00780c */ /* 0x000fe20003f24270 */
[----:B------:R-:W-:Y:S01]  /*5ac0*/  FFMA.FTZ R24, R31, UR4, -R10 ;  /* 0x000000041f187c23 */ /* 0x000fe2000801080a */
[----:B------:R-:W-:Y:S01]  /*5ad0*/  ISETP.GT.AND P2, PT, R19, 0x21, PT ;  /* 0x000000211300780c */ /* 0x000fe20003f44270 */
[----:B------:R-:W-:Y:S01]  /*5ae0*/  FFMA.FTZ R5, R32, UR4, -R13 ;  /* 0x0000000420057c23 */ /* 0x000fe2000801080d */
[----:B------:R-:W-:-:S02]  /*5af0*/  FSEL R8, R33, -INF , P1 ;  /* 0xff80000021087808 */ /* 0x000fc40000800000 */
[----:B------:R-:W-:Y:S01]  /*5b00*/  ISETP.GT.AND P1, PT, R11, 0x30, PT ;  /* 0x000000300b00780c */ /* 0x000fe20003f24270 */
[----:B------:R-:W-:Y:S01]  /*5b10*/  MUFU.EX2 R22, R22 ;  /* 0x0000001600167308 */ /* 0x000fe20000000800 */
[----:B------:R-:W-:Y:S01]  /*5b20*/  ISETP.GT.AND P4, PT, R19, 0x31, PT ;  /* 0x000000311300780c */ /* 0x000fe20003f84270 */
[--C-:B------:R-:W-:Y:S01]  /*5b30*/  FFMA.FTZ R8, R8, UR4, -R13.reuse ;  /* 0x0000000408087c23 */ /* 0x100fe2000801080d */
[----:B------:R-:W-:Y:S02]  /*5b40*/  FSEL R36, R36, -INF , P1 ;  /* 0xff80000024247808 */ /* 0x000fe40000800000 */
[----:B------:R-:W-:Y:S02]  /*5b50*/  ISETP.GT.AND P1, PT, R11, 0x31, PT ;  /* 0x000000310b00780c */ /* 0x000fe40003f24270 */
[----:B------:R-:W-:Y:S01]  /*5b60*/  FSEL R29, R35, -INF , P2 ;  /* 0xff800000231d7808 */ /* 0x000fe20001000000 */
[--C-:B------:R-:W-:Y:S01]  /*5b70*/  FFMA.FTZ R11, R36, UR4, -R13.reuse ;  /* 0x00000004240b7c23 */ /* 0x100fe2000801080d */
[----:B------:R-:W-:Y:S01]  /*5b80*/  FSEL R16, R37, -INF , P1 ;  /* 0xff80000025107808 */ /* 0x000fe20000800000 */
[----:B------:R-:W-:Y:S01]  /*5b90*/  MUFU.EX2 R6, R6 ;  /* 0x0000000600067308 */ /* 0x000fe20000000800 */
[----:B------:R-:W-:Y:S01]  /*5ba0*/  ISETP.GT.AND P1, PT, R19, RZ, PT ;  /* 0x000000ff1300720c */ /* 0x000fe20003f24270 */
[----:B------:R-:W-:Y:S01]  /*5bb0*/  FFMA.FTZ R29, R29, UR4, -R10 ;  /* 0x000000041d1d7c23 */ /* 0x000fe2000801080a */
[----:B------:R-:W-:Y:S01]  /*5bc0*/  FSEL R25, R39, -INF , P4 ;  /* 0xff80000027197808 */ /* 0x000fe20002000000 */
[----:B------:R-:W-:Y:S01]  /*5bd0*/  FFMA.FTZ R14, R16, UR4, -R13 ;  /* 0x00000004100e7c23 */ /* 0x000fe2000801080d */
[----:B------:R-:W-:-:S02]  /*5be0*/  FSEL R16, R41, -INF , P3 ;  /* 0xff80000029107808 */ /* 0x000fc40001800000 */
[----:B------:R-:W-:Y:S01]  /*5bf0*/  ISETP.GT.AND P3, PT, R19, 0x10, PT ;  /* 0x000000101300780c */ /* 0x000fe20003f64270 */
[--C-:B------:R-:W-:Y:S01]  /*5c00*/  FFMA.FTZ R25, R25, UR4, -R10.reuse ;  /* 0x0000000419197c23 */ /* 0x100fe2000801080a */
[----:B------:R-:W-:Y:S01]  /*5c10*/  FSEL R21, R26, -INF , P1 ;  /* 0xff8000001a157808 */ /* 0x000fe20000800000 */
[----:B------:R-:W-:Y:S01]  /*5c20*/  FFMA.FTZ R18, R16, UR4, -R13 ;  /* 0x0000000410127c23 */ /* 0x000fe2000801080d */
[----:B------:R-:W-:Y:S01]  /*5c30*/  IMAD R16, R227, 0x4, R225 ;  /* 0x00000004e3107824 */ /* 0x000fe200078e02e1 */
[----:B------:R-:W-:Y:S01]  /*5c40*/  FSEL R17, R30, -INF , P3 ;  /* 0xff8000001e117808 */ /* 0x000fe20001800000 */
[----:B------:R-:W-:Y:S01]  /*5c50*/  MUFU.EX2 R9, R9 ;  /* 0x0000000900097308 */ /* 0x000fe20000000800 */
[C---:B------:R-:W-:Y:S02]  /*5c60*/  ISETP.GT.AND P3, PT, R19.reuse, 0x30, PT ;  /* 0x000000301300780c */ /* 0x040fe40003f64270 */
[----:B------:R-:W1:Y:S01]  /*5c70*/  LDS R15, [R16+0x2c300] ;  /* 0x02c30000100f7984 */ /* 0x000e620000000800 */
[----:B------:R-:W-:Y:S01]  /*5c80*/  ISETP.GT.AND P1, PT, R19, 0x20, PT ;  /* 0x000000201300780c */ /* 0x000fe20003f24270 */
[----:B------:R-:W-:Y:S01]  /*5c90*/  FFMA.FTZ R19, R21, UR4, -R10 ;  /* 0x0000000415137c23 */ /* 0x000fe2000801080a */
[----:B------:R-:W-:Y:S01]  /*5ca0*/  FSEL R23, R38, -INF , P3 ;  /* 0xff80000026177808 */ /* 0x000fe20001800000 */
[----:B------:R-:W2:Y:S01]  /*5cb0*/  LDS R16, [R16+0x2c320] ;  /* 0x02c3200010107984 */ /* 0x000ea20000000800 */
[----:B------:R-:W-:Y:S01]  /*5cc0*/  FSEL R21, R34, -INF , P1 ;  /* 0xff80000022157808 */ /* 0x000fe20000800000 */
[----:B------:R-:W-:-:S02]  /*5cd0*/  WARPGROUP.DEPBAR.LE gsb0, 0x0 ;  /* 0x00008000000079c5 */ /* 0x000fc40000010000 */
[----:B------:R-:W-:Y:S01]  /*5ce0*/  FSEL R27, R42, -INF , P5 ;  /* 0xff8000002a1b7808 */ /* 0x000fe20002800000 */
[--C-:B------:R-:W-:Y:S01]  /*5cf0*/  FFMA.FTZ R30, R23, UR4, -R10.reuse ;  /* 0x00000004171e7c23 */ /* 0x100fe2000801080a */
[----:B------:R-:W-:Y:S01]  /*5d00*/  FSEL R43, R43, -INF , P6 ;  /* 0xff8000002b2b7808 */ /* 0x000fe20003000000 */
[--C-:B------:R-:W-:Y:S01]  /*5d10*/  FFMA.FTZ R17, R17, UR4, -R10.reuse ;  /* 0x0000000411117c23 */ /* 0x100fe2000801080a */
[----:B------:R-:W-:Y:S01]  /*5d20*/  LOP3.LUT R26, R20, 0x3fff, RZ, 0xc0, !PT ;  /* 0x00003fff141a7812 */ /* 0x000fe200078ec0ff */
[--C-:B------:R-:W-:Y:S01]  /*5d30*/  FFMA.FTZ R28, R21, UR4, -R10.reuse ;  /* 0x00000004151c7c23 */ /* 0x100fe2000801080a */
[--C-:B------:R-:W-:Y:S01]  /*5d40*/  FFMA.FTZ R23, R27, UR4, -R10.reuse ;  /* 0x000000041b177c23 */ /* 0x100fe2000801080a */
[----:B------:R-:W-:Y:S01]  /*5d50*/  FFMA.FTZ R20, R43, UR4, -R10 ;  /* 0x000000042b147c23 */ /* 0x000fe2000801080a */
[----:B------:R-:W3:Y:S01]  /*5d60*/  MUFU.EX2 R19, R19 ;  /* 0x0000001300137308 */ /* 0x000ee20000000800 */
[----:B------:R-:W-:-:S04]  /*5d70*/  LOP3.LUT R10, R26, 0x80000, RZ, 0xfc, !PT ;  /* 0x000800001a0a7812 */ /* 0x000fc800078efcff */
[C---:B------:R-:W-:Y:S01]  /*5d80*/  R2UR UR58, R10.reuse ;  /* 0x000000000a3a72ca */ /* 0x040fe200000e0000 */
[----:B------:R-:W-:Y:S02]  /*5d90*/  VIADD R31, R10, 0x180 ;  /* 0x000001800a1f7836 */ /* 0x000fe40000000000 */
[----:B------:R-:W-:Y:S03]  /*5da0*/  MUFU.EX2 R8, R8 ;  /* 0x0000000800087308 */ /* 0x000fe60000000800 */
[----:B------:R-:W-:-:S05]  /*5db0*/  R2UR UR6, R31 ;  /* 0x000000001f0672ca */ /* 0x000fca00000e0000 */
[----:B------:R4:W-:Y:S08]  /*5dc0*/  MUFU.EX2 R21, R17 ;  /* 0x0000001100157308 */ /* 0x0009f00000000800 */
[----:B------:R-:W5:Y:S01]  /*5dd0*/  MUFU.EX2 R24, R24 ;  /* 0x0000001800187308 */ /* 0x000f620000000800 */
[----:B----4-:R-:W-:Y:S02]  /*5de0*/  VIADD R17, R10, 0x80 ;  /* 0x000000800a117836 */ /* 0x010fe40000000000 */
[--C-:B-1----:R-:W-:Y:S01]  /*5df0*/  FADD.FTZ R44, R44, -R15.reuse ;  /* 0x8000000f2c2c7221 */ /* 0x102fe20000010000 */
[--C-:B------:R-:W-:Y:S01]  /*5e00*/  FADD.FTZ R27, R48, -R15.reuse ;  /* 0x8000000f301b7221 */ /* 0x100fe20000010000 */
[--C-:B--2---:R-:W-:Y:S01]  /*5e10*/  FADD.FTZ R46, R46, -R16.reuse ;  /* 0x800000102e2e7221 */ /* 0x104fe20000010000 */
[--C-:B------:R-:W-:Y:S01]  /*5e20*/  FADD.FTZ R47, R47, -R16.reuse ;  /* 0x800000102f2f7221 */ /* 0x100fe20000010000 */
[----:B------:R-:W-:Y:S01]  /*5e30*/  R2UR UR4, R17 ;  /* 0x00000000110472ca */ /* 0x000fe200000e0000 */
[----:B------:R-:W-:Y:S01]  /*5e40*/  VIADD R17, R10, 0x100 ;  /* 0x000001000a117836 */ /* 0x000fe20000000000 */
[----:B------:R-:W1:Y:S01]  /*5e50*/  MUFU.EX2 R5, R5 ;  /* 0x0000000500057308 */ /* 0x000e620000000800 */
[--C-:B------:R-:W-:Y:S01]  /*5e60*/  FADD.FTZ R50, R50, -R16.reuse ;  /* 0x8000001032327221 */ /* 0x100fe20000010000 */
[--C-:B------:R-:W-:Y:S01]  /*5e70*/  FADD.FTZ R51, R51, -R16.reuse ;  /* 0x8000001033337221 */ /* 0x100fe20000010000 */
[--C-:B------:R-:W-:Y:S01]  /*5e80*/  FADD.FTZ R33, R54, -R16.reuse ;  /* 0x8000001036217221 */ /* 0x100fe20000010000 */
[----:B------:R-:W-:Y:S01]  /*5e90*/  R2UR UR5, R17 ;  /* 0x00000000110572ca */ /* 0x000fe200000e0000 */
[--C-:B------:R-:W-:Y:S01]  /*5ea0*/  FADD.FTZ R32, R55, -R16.reuse ;  /* 0x8000001037207221 */ /* 0x100fe20000010000 */
[--C-:B------:R-:W-:Y:S01]  /*5eb0*/  FADD.FTZ R31, R218, -R16.reuse ;  /* 0x80000010da1f7221 */ /* 0x100fe20000010000 */
[--C-:B------:R-:W-:Y:S01]  /*5ec0*/  FADD.FTZ R219, R219, -R16.reuse ;  /* 0x80000010dbdb7221 */ /* 0x100fe20000010000 */
[----:B------:R-:W-:Y:S01]  /*5ed0*/  MUFU.EX2 R28, R28 ;  /* 0x0000001c001c7308 */ /* 0x000fe20000000800 */
[--C-:B------:R-:W-:Y:S01]  /*5ee0*/  FADD.FTZ R222, R222, -R16.reuse ;  /* 0x80000010dede7221 */ /* 0x100fe20000010000 */
[----:B------:R-:W-:Y:S01]  /*5ef0*/  FADD.FTZ R223, R223, -R16 ;  /* 0x80000010dfdf7221 */ /* 0x000fe20000010000 */
[--C-:B------:R-:W-:Y:S01]  /*5f00*/  FADD.FTZ R26, R49, -R15.reuse ;  /* 0x8000000f311a7221 */ /* 0x100fe20000010000 */
[--C-:B------:R-:W-:Y:S01]  /*5f10*/  FADD.FTZ R53, R53, -R15.reuse ;  /* 0x8000000f35357221 */ /* 0x100fe20000010000 */
[----:B0-----:R-:W-:Y:S01]  /*5f20*/  F2FP.F16.F32.PACK_AB R16, R12, R7 ;  /* 0x000000070c10723e */ /* 0x001fe200000000ff */
[--C-:B------:R-:W-:Y:S01]  /*5f30*/  FADD.FTZ R45, R45, -R15.reuse ;  /* 0x8000000f2d2d7221 */ /* 0x100fe20000010000 */
[----:B---3--:R-:W-:Y:S01]  /*5f40*/  F2FP.F16.F32.PACK_AB R17, R22, R19 ;  /* 0x000000131611723e */ /* 0x008fe200000000ff */
[----:B------:R-:W-:Y:S01]  /*5f50*/  BAR.SYNC.DEFER_BLOCKING 0x9, 0x100 ;  /* 0x0244000000007b1d */ /* 0x000fe20000010000 */
[--C-:B------:R-:W-:Y:S01]  /*5f60*/  FADD.FTZ R220, R220, -R15.reuse ;  /* 0x8000000fdcdc7221 */ /* 0x100fe20000010000 */
[----:B------:R-:W-:Y:S01]  /*5f70*/  FMUL.FTZ R44, R7, R44 ;  /* 0x0000002c072c7220 */ /* 0x000fe20000410000 */
[----:B------:R-:W-:Y:S01]  /*5f80*/  FMUL.FTZ R27, R6, R27 ;  /* 0x0000001b061b7220 */ /* 0x000fe20000410000 */
[C---:B------:R-:W-:Y:S01]  /*5f90*/  FMUL.FTZ R26, R9.reuse, R26 ;  /* 0x0000001a091a7220 */ /* 0x040fe20000410000 */
[----:B------:R-:W-:Y:S01]  /*5fa0*/  F2FP.F16.F32.PACK_AB R6, R9, R6 ;  /* 0x000000060906723e */ /* 0x000fe200000000ff */
[----:B------:R-:W0:Y:S01]  /*5fb0*/  MUFU.EX2 R29, R29 ;  /* 0x0000001d001d7308 */ /* 0x000e220000000800 */
[----:B-----5:R-:W-:Y:S01]  /*5fc0*/  F2FP.F16.F32.PACK_AB R7, R24, R21 ;  /* 0x000000151807723e */ /* 0x020fe200000000ff */
[----:B------:R-:W-:Y:S01]  /*5fd0*/  FMUL.FTZ R53, R8, R53 ;  /* 0x0000003508357220 */ /* 0x000fe20000410000 */
[----:B------:R-:W-:Y:S01]  /*5fe0*/  FMUL.FTZ R45, R12, R45 ;  /* 0x0000002d0c2d7220 */ /* 0x000fe20000410000 */
[----:B-1----:R-:W-:Y:S01]  /*5ff0*/  F2FP.F16.F32.PACK_AB R8, R8, R5 ;  /* 0x000000050808723e */ /* 0x002fe200000000ff */
[--C-:B------:R-:W-:Y:S01]  /*6000*/  FADD.FTZ R52, R52, -R15.reuse ;  /* 0x8000000f34347221 */ /* 0x100fe20000010000 */
[--C-:B------:R-:W-:Y:S01]  /*6010*/  FADD.FTZ R217, R217, -R15.reuse ;  /* 0x8000000fd9d97221 */ /* 0x100fe20000010000 */
[--C-:B------:R-:W-:Y:S01]  /*6020*/  FADD.FTZ R216, R216, -R15.reuse ;  /* 0x8000000fd8d87221 */ /* 0x100fe20000010000 */
[----:B------:R-:W1:Y:S01]  /*6030*/  MUFU.EX2 R11, R11 ;  /* 0x0000000b000b7308 */ /* 0x000e620000000800 */
[----:B------:R-:W-:Y:S01]  /*6040*/  FMUL.FTZ R52, R5, R52 ;  /* 0x0000003405347220 */ /* 0x000fe20000410000 */
[----:B------:R-:W-:Y:S01]  /*6050*/  SHF.R.U32.HI R5, RZ, 0x4, R4 ;  /* 0x00000004ff057819 */ /* 0x000fe20000011604 */
[----:B------:R-:W-:Y:S01]  /*6060*/  FADD.FTZ R15, R221, -R15 ;  /* 0x8000000fdd0f7221 */ /* 0x000fe20000010000 */
[----:B------:R-:W-:Y:S01]  /*6070*/  FMUL.FTZ R19, R19, R46 ;  /* 0x0000002e13137220 */ /* 0x000fe20000410000 */
[----:B------:R-:W-:Y:S01]  /*6080*/  FMUL.FTZ R22, R22, R47 ;  /* 0x0000002f16167220 */ /* 0x000fe20000410000 */
[----:B------:R-:W-:Y:S01]  /*6090*/  FMUL.FTZ R50, R21, R50 ;  /* 0x0000003215327220 */ /* 0x000fe20000410000 */
[----:B------:R-:W-:Y:S01]  /*60a0*/  FMUL.FTZ R51, R24, R51 ;  /* 0x0000003318337220 */ /* 0x000fe20000410000 */
[----:B------:R-:W2:Y:S01]  /*60b0*/  MUFU.EX2 R14, R14 ;  /* 0x0000000e000e7308 */ /* 0x000ea20000000800 */
[C---:B0-----:R-:W-:Y:S01]  /*60c0*/  F2FP.F16.F32.PACK_AB R9, R29.reuse, R28 ;  /* 0x0000001c1d09723e */ /* 0x041fe200000000ff */
[----:B------:R2:W-:Y:S01]  /*60d0*/  STSM.16.M88.2 [R0+0x2c500], R16 ;  /* 0x02c5001000007844 */ /* 0x0005e20000000100 */
[----:B------:R-:W-:Y:S01]  /*60e0*/  FMUL.FTZ R33, R28, R33 ;  /* 0x000000211c217220 */ /* 0x000fe20000410000 */
[----:B------:R-:W-:Y:S01]  /*60f0*/  FMUL.FTZ R32, R29, R32 ;  /* 0x000000201d207220 */ /* 0x000fe20000410000 */
[----:B------:R-:W-:Y:S01]  /*6100*/  LOP3.LUT R5, R5, 0x3fff, RZ, 0xc0, !PT ;  /* 0x00003fff05057812 */ /* 0x000fe200078ec0ff */
[----:B------:R0:W-:Y:S01]  /*6110*/  STSM.16.M88.2 [R0+0x2cd00], R6 ;  /* 0x02cd000600007844 */ /* 0x0001e20000000100 */
[----:B------:R-:W-:Y:S01]  /*6120*/  F2FP.F16.F32.PACK_AB R19, R22, R19 ;  /* 0x000000131613723e */ /* 0x000fe200000000ff */
[----:B------:R-:W3:Y:S01]  /*6130*/  MUFU.EX2 R13, R40 ;  /* 0x00000028000d7308 */ /* 0x000ee20000000800 */
[----:B-1----:R-:W-:Y:S01]  /*6140*/  FMUL.FTZ R216, R11, R216 ;  /* 0x000000d80bd87220 */ /* 0x002fe20000410000 */
[----:B------:R1:W-:Y:S01]  /*6150*/  STSM.16.M88.2 [R0+0x2d500], R8 ;  /* 0x02d5000800007844 */ /* 0x0003e20000000100 */
[----:B------:R-:W-:Y:S01]  /*6160*/  F2FP.F16.F32.PACK_AB R26, R26, R27 ;  /* 0x0000001b1a1a723e */ /* 0x000fe200000000ff */
[----:B------:R-:W-:Y:S01]  /*6170*/  UMOV UR18, UR4 ;  /* 0x0000000400127c82 */ /* 0x000fe20008000000 */
[----:B------:R-:W-:Y:S01]  /*6180*/  F2FP.F16.F32.PACK_AB R27, R51, R50 ;  /* 0x00000032331b723e */ /* 0x000fe200000000ff */
[----:B------:R-:W-:Y:S01]  /*6190*/  UMOV UR10, UR18 ;  /* 0x00000012000a7c82 */ /* 0x000fe20008000000 */
[----:B------:R-:W-:Y:S01]  /*61a0*/  F2FP.F16.F32.PACK_AB R52, R53, R52 ;  /* 0x000000343534723e */ /* 0x000fe200000000ff */
[----:B------:R-:W4:Y:S01]  /*61b0*/  MUFU.EX2 R18, R18 ;  /* 0x0000001200127308 */ /* 0x000f220000000800 */
[C---:B--2---:R-:W-:Y:S01]  /*61c0*/  F2FP.F16.F32.PACK_AB R16, R14.reuse, R11 ;  /* 0x0000000b0e10723e */ /* 0x044fe200000000ff */
[----:B------:R-:W-:Y:S01]  /*61d0*/  FMUL.FTZ R217, R14, R217 ;  /* 0x000000d90ed97220 */ /* 0x000fe20000410000 */
[----:B------:R-:W-:Y:S01]  /*61e0*/  F2FP.F16.F32.PACK_AB R53, R32, R33 ;  /* 0x000000212035723e */ /* 0x000fe200000000ff */
[C---:B0-----:R-:W-:Y:S01]  /*61f0*/  VIADD R6, R10.reuse, 0x200 ;  /* 0x000002000a067836 */ /* 0x041fe20000000000 */
[----:B------:R-:W-:Y:S01]  /*6200*/  R2UR UR56, R5 ;  /* 0x00000000053872ca */ /* 0x000fe200000e0000 */
[----:B------:R-:W-:Y:S01]  /*6210*/  UMOV UR14, UR5 ;  /* 0x00000005000e7c82 */ /* 0x000fe20008000000 */
[----:B------:R-:W-:Y:S01]  /*6220*/  VIADD R7, R10, 0x10 ;  /* 0x000000100a077836 */ /* 0x000fe20000000000 */
[----:B------:R-:W0:Y:S01]  /*6230*/  MUFU.EX2 R30, R30 ;  /* 0x0000001e001e7308 */ /* 0x000e220000000800 */
[----:B---3--:R-:W-:Y:S01]  /*6240*/  FMUL.FTZ R220, R13, R220 ;  /* 0x000000dc0ddc7220 */ /* 0x008fe20000410000 */
[----:B------:R-:W-:Y:S01]  /*6250*/  R2UR UR7, R6 ;  /* 0x00000000060772ca */ /* 0x000fe200000e0000 */
[----:B------:R-:W-:Y:S01]  /*6260*/  VIADD R6, R5, 0x80 ;  /* 0x0000008005067836 */ /* 0x000fe20000000000 */
[----:B------:R-:W-:Y:S01]  /*6270*/  R2UR UR46, R7 ;  /* 0x00000000072e72ca */ /* 0x000fe200000e0000 */
[----:B------:R-:W-:Y:S01]  /*6280*/  VIADD R7, R10, 0x110 ;  /* 0x000001100a077836 */ /* 0x000fe20000000000 */
[----:B------:R-:W-:Y:S01]  /*6290*/  MOV R11, UR59 ;  /* 0x0000003b000b7c02 */ /* 0x000fe20008000f00 */
[----:B-1----:R-:W-:Y:S01]  /*62a0*/  VIADD R8, R5, 0x180 ;  /* 0x0000018005087836 */ /* 0x002fe20000000000 */
[----:B------:R-:W1:Y:S01]  /*62b0*/  MUFU.EX2 R25, R25 ;  /* 0x0000001900197308 */ /* 0x000e620000000800 */
[C---:B----4-:R-:W-:Y:S01]  /*62c0*/  F2FP.F16.F32.PACK_AB R12, R18.reuse, R13 ;  /* 0x0000000d120c723e */ /* 0x050fe200000000ff */
[----:B------:R-:W-:Y:S01]  /*62d0*/  FMUL.FTZ R15, R18, R15 ;  /* 0x0000000f120f7220 */ /* 0x000fe20000410000 */
[----:B------:R-:W-:Y:S01]  /*62e0*/  F2FP.F16.F32.PACK_AB R18, R45, R44 ;  /* 0x0000002c2d12723e */ /* 0x000fe200000000ff */
[----:B------:R-:W-:Y:S01]  /*62f0*/  UMOV UR16, UR56 ;  /* 0x0000003800107c82 */ /* 0x000fe20008000000 */
[----:B------:R-:W-:Y:S01]  /*6300*/  UMOV UR12, UR56 ;  /* 0x00000038000c7c82 */ /* 0x000fe20008000000 */
[----:B------:R-:W-:Y:S01]  /*6310*/  R2UR UR44, R6 ;  /* 0x00000000062c72ca */ /* 0x000fe200000e0000 */
[----:B------:R-:W-:Y:S01]  /*6320*/  VIADD R6, R10, 0x90 ;  /* 0x000000900a067836 */ /* 0x000fe20000000000 */
[----:B------:R-:W2:Y:S01]  /*6330*/  MUFU.EX2 R23, R23 ;  /* 0x0000001700177308 */ /* 0x000ea20000000800 */
[----:B0-----:R-:W-:Y:S01]  /*6340*/  FMUL.FTZ R31, R30, R31 ;  /* 0x0000001f1e1f7220 */ /* 0x001fe20000410000 */
[----:B------:R-:W-:Y:S01]  /*6350*/  F2FP.F16.F32.PACK_AB R220, R15, R220 ;  /* 0x000000dc0fdc723e */ /* 0x000fe200000000ff */
[----:B------:R-:W-:Y:S01]  /*6360*/  VIADD R4, R4, 0xffff0000 ;  /* 0xffff000004047836 */ /* 0x000fe20000000000 */
[----:B------:R-:W-:Y:S01]  /*6370*/  R2UR UR4, R6 ;  /* 0x00000000060472ca */ /* 0x000fe200000e0000 */
[C---:B------:R-:W-:Y:S01]  /*6380*/  VIADD R6, R10.reuse, 0x190 ;  /* 0x000001900a067836 */ /* 0x040fe20000000000 */
[----:B------:R-:W-:Y:S01]  /*6390*/  R2UR UR54, R7 ;  /* 0x00000000073672ca */ /* 0x000fe200000e0000 */
[----:B------:R-:W-:Y:S01]  /*63a0*/  VIADD R7, R10, 0x20 ;  /* 0x000000200a077836 */ /* 0x000fe20000000000 */
[----:B------:R-:W0:Y:S01]  /*63b0*/  MUFU.EX2 R20, R20 ;  /* 0x0000001400147308 */ /* 0x000e220000000800 */
[C---:B-1----:R-:W-:Y:S01]  /*63c0*/  F2FP.F16.F32.PACK_AB R17, R25.reuse, R30 ;  /* 0x0000001e1911723e */ /* 0x042fe200000000ff */
[----:B------:R-:W-:Y:S01]  /*63d0*/  FMUL.FTZ R14, R25, R219 ;  /* 0x000000db190e7220 */ /* 0x000fe20000410000 */
[----:B------:R-:W-:Y:S01]  /*63e0*/  F2FP.F16.F32.PACK_AB R30, R217, R216 ;  /* 0x000000d8d91e723e */ /* 0x000fe200000000ff */
[----:B------:R-:W-:Y:S01]  /*63f0*/  UMOV UR52, UR44 ;  /* 0x0000002c00347c82 */ /* 0x000fe20008000000 */
[----:B------:R-:W-:Y:S01]  /*6400*/  R2UR UR50, R6 ;  /* 0x00000000063272ca */ /* 0x000fe200000e0000 */
[----:B------:R-:W-:Y:S01]  /*6410*/  STSM.16.M88.2 [R0+0x2dd00], R16 ;  /* 0x02dd001000007844 */ /* 0x000fe20000000100 */
[----:B------:R-:W-:Y:S01]  /*6420*/  F2FP.F16.F32.PACK_AB R31, R14, R31 ;  /* 0x0000001f0e1f723e */ /* 0x000fe200000000ff */
[----:B------:R-:W-:-:S02]  /*6430*/  VIADD R6, R10, 0x210 ;  /* 0x000002100a067836 */ /* 0x000fc40000000000 */
[----:B--2---:R-:W-:Y:S01]  /*6440*/  FMUL.FTZ R222, R23, R222 ;  /* 0x000000de17de7220 */ /* 0x004fe20000410000 */
[----:B------:R-:W-:Y:S01]  /*6450*/  MOV R9, UR58 ;  /* 0x0000003a00097c02 */ /* 0x000fe20008000f00 */
[----:B------:R-:W-:Y:S01]  /*6460*/  UMOV UR48, UR44 ;  /* 0x0000002c00307c82 */ /* 0x000fe20008000000 */
[----:B------:R-:W-:Y:S01]  /*6470*/  UMOV UR40, UR44 ;  /* 0x0000002c00287c82 */ /* 0x000fe20008000000 */
[----:B------:R-:W-:Y:S01]  /*6480*/  R2UR UR42, R6 ;  /* 0x00000000062a72ca */ /* 0x000fe200000e0000 */
[----:B------:R-:W-:Y:S01]  /*6490*/  VIADD R6, R5, 0x100 ;  /* 0x0000010005067836 */ /* 0x000fe20000000000 */
[----:B------:R-:W-:Y:S01]  /*64a0*/  R2UR UR26, R7 ;  /* 0x00000000071a72ca */ /* 0x000fe200000e0000 */
[----:B------:R-:W-:Y:S01]  /*64b0*/  VIADD R7, R10, 0x120 ;  /* 0x000001200a077836 */ /* 0x000fe20000000000 */
[C---:B0-----:R-:W-:Y:S01]  /*64c0*/  F2FP.F16.F32.PACK_AB R13, R20.reuse, R23 ;  /* 0x00000017140d723e */ /* 0x041fe200000000ff */
[----:B------:R-:W-:Y:S01]  /*64d0*/  FMUL.FTZ R223, R20, R223 ;  /* 0x000000df14df7220 */ /* 0x000fe20000410000 */
[----:B------:R-:W-:Y:S01]  /*64e0*/  R2UR UR24, R6 ;  /* 0x00000000061872ca */ /* 0x000fe200000e0000 */
[----:B------:R-:W-:Y:S01]  /*64f0*/  VIADD R6, R10, 0xa0 ;  /* 0x000000a00a067836 */ /* 0x000fe20000000000 */
[----:B------:R-:W-:Y:S01]  /*6500*/  R2UR UR34, R7 ;  /* 0x00000000072272ca */ /* 0x000fe200000e0000 */
[----:B------:R0:W-:Y:S01]  /*6510*/  STSM.16.M88.2 [R0+0x2e500], R12 ;  /* 0x02e5000c00007844 */ /* 0x0001e20000000100 */
[----:B------:R-:W-:Y:S01]  /*6520*/  F2FP.F16.F32.PACK_AB R221, R223, R222 ;  /* 0x000000dedfdd723e */ /* 0x000fe200000000ff */
[----:B------:R-:W-:Y:S01]  /*6530*/  VIADD R7, R225, 0x2ed00 ;  /* 0x0002ed00e1077836 */ /* 0x000fe20000000000 */
[----:B------:R-:W-:Y:S01]  /*6540*/  R2UR UR38, R6 ;  /* 0x00000000062672ca */ /* 0x000fe200000e0000 */
[----:B------:R1:W-:Y:S06]  /*6550*/  MEMBAR.ALL.CTA ;  /* 0x0000000000007992 */ /* 0x0003ec0000008000 */
[----:B-1----:R-:W1:Y:S01]  /*6560*/  FENCE.VIEW.ASYNC.S ;  /* 0x00000000000073c6 */ /* 0x002e620000000000 */
[C---:B------:R-:W-:Y:S01]  /*6570*/  VIADD R6, R10.reuse, 0x1a0 ;  /* 0x000001a00a067836 */ /* 0x040fe20000000000 */
[----:B------:R-:W-:Y:S01]  /*6580*/  MOV R21, UR55 ;  /* 0x0000003700157c02 */ /* 0x000fe20008000f00 */
[----:B------:R-:W-:Y:S01]  /*6590*/  VIADD R25, R10, 0xb0 ;  /* 0x000000b00a197836 */ /* 0x000fe20000000000 */
[----:B------:R-:W-:-:S02]  /*65a0*/  SHF.R.U32.HI R7, RZ, 0x4, R7 ;  /* 0x00000004ff077819 */ /* 0x000fc40000011607 */
        /* <DEDUP_REMOVED lines=8> */
[----:B------:R-:W-:Y:S01]  /*6630*/  MOV R22, UR54 ;  /* 0x0000003600167c02 */ /* 0x000fe20008000f00 */
[----:B0-----:R-:W-:Y:S01]  /*6640*/  VIADD R13, R10, 0x30 ;  /* 0x000000300a0d7836 */ /* 0x001fe20000000000 */
[----:B------:R-:W-:-:S02]  /*6650*/  SHF.R.U32.HI R4, RZ, 0x4, R4 ;  /* 0x00000004ff047819 */ /* 0x000fc40000011604 */
[----:B------:R-:W-:Y:S01]  /*6660*/  SHF.R.U32.HI R6, RZ, 0x4, R6 ;  /* 0x00000004ff067819 */ /* 0x000fe20000011606 */
[----:B-1----:R-:W-:Y:S06]  /*6670*/  BAR.SYNC.DEFER_BLOCKING 0x9, 0x100 ;  /* 0x0244000000007b1d */ /* 0x002fec0000010000 */
[----:B------:R0:W-:Y:S04]  /*6680*/  STSM.16.M88.2 [R0+0x2ed00], R18 ;  /* 0x02ed001200007844 */ /* 0x0001e80000000100 */
        /* <DEDUP_REMOVED lines=28> */
[----:B------:R-:W-:Y:S01]  /*6850*/  VIADD R25, R10, 0x130 ;  /* 0x000001300a197836 */ /* 0x000fe20000000000 */
[----:B------:R-:W-:Y:S01]  /*6860*/  UMOV UR12, UR14 ;  /* 0x0000000e000c7c82 */ /* 0x000fe20008000000 */
[----:B------:R-:W-:Y:S01]  /*6870*/  MOV R12, UR56 ;  /* 0x00000038000c7c02 */ /* 0x000fe20008000f00 */
[----:B------:R-:W-:Y:S01]  /*6880*/  UMOV UR56, UR12 ;  /* 0x0000000c00387c82 */ /* 0x000fe20008000000 */
[----:B------:R-:W-:Y:S01]  /*6890*/  MOV R15, UR58 ;  /* 0x0000003a000f7c02 */ /* 0x000fe20008000f00 */
[----:B------:R-:W-:Y:S01]  /*68a0*/  UMOV UR58, UR10 ;  /* 0x0000000a003a7c82 */ /* 0x000fe20008000000 */
[----:B------:R-:W-:Y:S01]  /*68b0*/  R2UR UR10, R25 ;  /* 0x00000000190a72ca */ /* 0x000fe200000e0000 */
[----:B------:R-:W-:Y:S01]  /*68c0*/  UMOV UR57, UR19 ;  /* 0x0000001300397c82 */ /* 0x000fe20008000000 */
[----:B------:R-:W-:Y:S01]  /*68d0*/  UMOV UR13, UR15 ;  /* 0x0000000f000d7c82 */ /* 0x000fe20008000000 */
[----:B------:R-:W-:Y:S01]  /*68e0*/  MOV R16, UR59 ;  /* 0x0000003b00107c02 */ /* 0x000fe20008000f00 */
[----:B------:R-:W-:Y:S01]  /*68f0*/  UMOV UR59, UR11 ;  /* 0x0000000b003b7c82 */ /* 0x000fe20008000000 */
[----:B------:R-:W-:Y:S01]  /*6900*/  MOV R14, UR57 ;  /* 0x00000039000e7c02 */ /* 0x000fe20008000f00 */
[----:B------:R-:W-:Y:S01]  /*6910*/  UMOV UR7, 0x40 ;  /* 0x0000004000077882 */ /* 0x000fe20000000000 */
[----:B------:R-:W-:Y:S01]  /*6920*/  MOV R17, UR56 ;  /* 0x0000003800117c02 */ /* 0x000fe20008000f00 */
[----:B------:R-:W-:Y:S01]  /*6930*/  UMOV UR57, UR13 ;  /* 0x0000000d00397c82 */ /* 0x000fe20008000000 */
[----:B------:R-:W-:Y:S01]  /*6940*/  UMOV UR11, 0x40 ;  /* 0x00000040000b7882 */ /* 0x000fe20000000000 */
[----:B------:R-:W-:Y:S01]  /*6950*/  UMOV UR15, 0x40 ;  /* 0x00000040000f7882 */ /* 0x000fe20000000000 */
[----:B0-----:R-:W-:Y:S01]  /*6960*/  MOV R19, UR59 ;  /* 0x0000003b00137c02 */ /* 0x001fe20008000f00 */
[----:B------:R-:W-:Y:S01]  /*6970*/  UMOV UR59, 0x8 ;  /* 0x00000008003b7882 */ /* 0x000fe20000000000 */
[----:B------:R-:W-:Y:S01]  /*6980*/  MOV R20, UR58 ;  /* 0x0000003a00147c02 */ /* 0x000fe20008000f00 */
[----:B------:R-:W-:Y:S01]  /*6990*/  IMAD.U32 R223, RZ, RZ, UR59 ;  /* 0x0000003bffdf7e24 */ /* 0x000fe2000f8e00ff */
[----:B------:R-:W-:Y:S01]  /*69a0*/  MOV R18, UR57 ;  /* 0x0000003900127c02 */ /* 0x000fe20008000f00 */
[----:B------:R-:W-:Y:S01]  /*69b0*/  UMOV UR57, 0x40000040 ;  /* 0x4000004000397882 */ /* 0x000fe20000000000 */
[----:B------:R-:W-:Y:S04]  /*69c0*/  HGMMA.64x16x16.F32 R136, gdesc[UR44].tnspA.tnspB, R136 ;  /* 0x602000002c8879f0 */ /* 0x000fe80008700888 */
[----:B------:R-:W-:Y:S01]  /*69d0*/  HGMMA.64x16x16.F32 R152, gdesc[UR16].tnspA.tnspB, R152 ;  /* 0x60200000109879f0 */ /* 0x000fe20008700898 */
[----:B------:R-:W-:Y:S01]  /*69e0*/  R2UR UR16, R8 ;  /* 0x00000000081072ca */ /* 0x000fe200000e0000 */
[----:B------:R-:W-:Y:S01]  /*69f0*/  UMOV UR17, 0x40000040 ;  /* 0x4000004000117882 */ /* 0x000fe20000000000 */
[----:B------:R-:W-:Y:S01]  /*6a00*/  R2UR UR18, R13 ;  /* 0x000000000d1272ca */ /* 0x000fe200000e0000 */
[----:B------:R-:W-:Y:S01]  /*6a10*/  UMOV UR19, 0x40 ;  /* 0x0000004000137882 */ /* 0x000fe20000000000 */
[----:B------:R-:W-:Y:S01]  /*6a20*/  HGMMA.64x16x16.F32 R168, gdesc[UR52].tnspA.tnspB, R168 ;  /* 0x6020000034a879f0 */ /* 0x000fe200087008a8 */
[----:B------:R-:W-:Y:S01]  /*6a30*/  LOP3.LUT R8, R7, 0x3fff, RZ, 0xc0, !PT ;  /* 0x00003fff07087812 */ /* 0x000fe200078ec0ff */
[----:B------:R-:W-:Y:S01]  /*6a40*/  VIADD R7, R10, 0x1b0 ;  /* 0x000001b00a077836 */ /* 0x000fe20000000000 */
[----:B------:R-:W-:Y:S01]  /*6a50*/  LOP3.LUT R13, R6, 0x3fff, RZ, 0xc0, !PT ;  /* 0x00003fff060d7812 */ /* 0x000fe200078ec0ff */
[----:B------:R-:W-:Y:S01]  /*6a60*/  HGMMA.64x16x16.F32 R184, gdesc[UR48].tnspA.tnspB, R184 ;  /* 0x6020000030b879f0 */ /* 0x000fe200087008b8 */
[----:B------:R-:W-:Y:S01]  /*6a70*/  VIADD R10, R10, 0x230 ;  /* 0x000002300a0a7836 */ /* 0x000fe20000000000 */
[----:B------:R-:W-:Y:S01]  /*6a80*/  UMOV UR52, UR8 ;  /* 0x0000000800347c82 */ /* 0x000fe20008000000 */
[----:B------:R-:W-:Y:S01]  /*6a90*/  R2UR UR12, R13 ;  /* 0x000000000d0c72ca */ /* 0x000fe200000e0000 */
[----:B------:R-:W-:Y:S01]  /*6aa0*/  UMOV UR53, UR9 ;  /* 0x0000000900357c82 */ /* 0x000fe20008000000 */
[----:B------:R-:W-:Y:S01]  /*6ab0*/  R2UR UR14, R7 ;  /* 0x00000000070e72ca */ /* 0x000fe200000e0000 */
[----:B------:R-:W-:Y:S01]  /*6ac0*/  HGMMA.64x16x16.F32 R200, gdesc[UR40].tnspA.tnspB, R200 ;  /* 0x6020000028c879f0 */ /* 0x000fe200087008c8 */
[----:B------:R-:W-:Y:S01]  /*6ad0*/  UMOV UR4, UR16 ;  /* 0x0000001000047c82 */ /* 0x000fe20008000000 */
        /* <DEDUP_REMOVED lines=9> */
[----:B------:R-:W-:Y:S01]  /*6b70*/  UMOV UR12, UR16 ;  /* 0x00000010000c7c82 */ /* 0x000fe20008000000 */
[----:B------:R-:W-:Y:S01]  /*6b80*/  UMOV UR55, 0x40 ;  /* 0x0000004000377882 */ /* 0x000fe20000000000 */
[C---:B------:R-:W-:Y:S01]  /*6b90*/  LOP3.LUT R6, R8.reuse, 0x400000, RZ, 0xfc, !PT ;  /* 0x0040000008067812 */ /* 0x040fe200078efcff */
[----:B------:R-:W-:Y:S01]  /*6ba0*/  VIADD R7, R13, 0x80 ;  /* 0x000000800d077836 */ /* 0x000fe20000000000 */
[----:B------:R-:W-:Y:S01]  /*6bb0*/  LOP3.LUT R8, R8, 0x80000, RZ, 0xfc, !PT ;  /* 0x0008000008087812 */ /* 0x000fe200078efcff */
[----:B------:R-:W-:Y:S01]  /*6bc0*/  HGMMA.64x16x16.F32 R136, gdesc[UR24].tnspA.tnspB, R136 ;  /* 0x60200000188879f0 */ /* 0x000fe20008700888 */
[----:B------:R-:W-:-:S03]  /*6bd0*/  UMOV UR25, 0x40000040 ;  /* 0x4000004000197882 */ /* 0x000fc60000000000 */
        /* <DEDUP_REMOVED lines=35> */
[----:B-1----:R-:W-:-:S06]  /*6e10*/  WARPGROUP.ARRIVE ;  /* 0x00000000000079c5 */ /* 0x002fcc0000000000 */
[----:B------:R-:W-:Y:S01]  /*6e20*/  HGMMA.64x64x16.F32 R24, gdesc[UR56].tnspA, RZ, !UPT ;  /* 0x20e00000381879f0 */ /* 0x000fe2000c7008ff */
[----:B------:R-:W-:Y:S01]  /*6e30*/  UMOV UR56, UR4 ;  /* 0x0000000400387c82 */ /* 0x000fe20008000000 */
[----:B------:R-:W-:Y:S01]  /*6e40*/  UMOV UR57, 0x40000040 ;  /* 0x4000004000397882 */ /* 0x000fe20000000000 */
[----:B------:R-:W-:Y:S01]  /*6e50*/  UMOV UR58, UR5 ;  /* 0x00000005003a7c82 */ /* 0x000fe20008000000 */
[----:B------:R-:W-:Y:S01]  /*6e60*/  UMOV UR59, 0x8 ;  /* 0x00000008003b7882 */ /* 0x000fe20000000000 */
[----:B--2---:R-:W-:Y:S01]  /*6e70*/  IMAD.U32 R220, RZ, RZ, UR58 ;  /* 0x0000003affdc7e24 */ /* 0x004fe2000f8e00ff */
        /* <DEDUP_REMOVED lines=23> */
[----:B------:R-:W-:Y:S01]  /*6ff0*/  VIADD R7, R13, 0x200 ;  /* 0x000002000d077836 */ /* 0x000fe20000000000 */
[----:B------:R-:W-:Y:S01]  /*7000*/  HGMMA.64x64x16.F32 R24, gdesc[UR56].tnspA, R24 ;  /* 0x20e00000381879f0 */ /* 0x000fe20008700818 */
[----:B------:R-:W-:-:S08]  /*7010*/  R2UR UR59, R16 ;  /* 0x00000000103b72ca */ /* 0x000fd000000e0000 */
        /* <DEDUP_REMOVED lines=30> */
[----:B------:R-:W-:-:S02]  /*7200*/  VIADD R6, R5, 0x480 ;  /* 0x0000048005067836 */ /* 0x000fc40000000000 */
[----:B------:R-:W-:-:S10]  /*7210*/  VIADD R9, R8, 0x210 ;  /* 0x0000021008097836 */ /* 0x000fd40000000000 */
        /* <DEDUP_REMOVED lines=25> */
[----:B------:R-:W-:Y:S01]  /*73b0*/  R2UR UR24, R6 ;  /* 0x00000000061872ca */ /* 0x000fe200000e0000 */
[----:B------:R-:W-:Y:S01]  /*73c0*/  VIADD R6, R8, 0x100 ;  /* 0x0000010008067836 */ /* 0x000fe20000000000 */
[----:B------:R-:W-:-:S02]  /*73d0*/  R2UR UR16, R5 ;  /* 0x00000000051072ca */ /* 0x000fc400000e0000 */
        /* <DEDUP_REMOVED lines=36> */
[----:B------:R-:W-:Y:S01]  /*7620*/  VIADD R9, R8, 0xa0 ;  /* 0x000000a008097836 */ /* 0x000fe20000000000 */
        /* <DEDUP_REMOVED lines=140> */
[----:B------:R-:W-:-:S04]  /*7ef0*/  LEA.HI.X.SX32 R236, R236, R234, 0x1, P1 ;  /* 0x000000eaecec7211 */ /* 0x000fc800008f0eff */
        /* <DEDUP_REMOVED lines=14> */
.L_x_1945:
        /* <DEDUP_REMOVED lines=112> */
.L_x_1946:
        /* <DEDUP_REMOVED lines=95> */
.L_x_1934:
        /* <DEDUP_REMOVED lines=17> */
[----:B--2---:R-:W-:Y:S01]  /*8de0*/  ULEA UR5, UR5, UR4, 0x18 ;  /* 0x0000000405057291 */ /* 0x004fe2000f8ec03f */
[----:B------:R-:W-:Y:S02]  /*8df0*/  F2FP.F16.F32.PACK_AB R154, R157, R156 ;  /* 0x0000009c9d9a723e */ /* 0x000fe400000000ff */
[----:B------:R-:W-:-:S02]  /*8e00*/  F2FP.F16.F32.PACK_AB R155, R159, R158 ;  /* 0x0000009e9f9b723e */ /* 0x000fc400000000ff */
[----:B------:R-:W-:Y:S01]  /*8e10*/  F2FP.F16.F32.PACK_AB R161, R163, R162 ;  /* 0x000000a2a3a1723e */ /* 0x000fe200000000ff */
[----:B-1----:R-:W-:Y:S01]  /*8e20*/  VIADD R4, R4, 0xffffff80 ;  /* 0xffffff8004047836 */ /* 0x002fe20000000000 */
[----:B------:R-:W-:Y:S02]  /*8e30*/  F2FP.F16.F32.PACK_AB R168, R169, R168 ;  /* 0x000000a8a9a8723e */ /* 0x000fe400000000ff */
[----:B------:R-:W-:Y:S01]  /*8e40*/  F2FP.F16.F32.PACK_AB R162, R165, R164 ;  /* 0x000000a4a5a2723e */ /* 0x000fe200000000ff */
[----:B0-----:R-:W-:Y:S01]  /*8e50*/  IMAD.SHL.U32 R2, R4, 0x40, RZ ;  /* 0x0000004004027824 */ /* 0x001fe200078e00ff */
        /* <DEDUP_REMOVED lines=15> */
[----:B------:R-:W0:Y:S01]  /*8f50*/  LDC.64 R2, c[0x0][0x878] ;  /* 0x00021e00ff027b82 */ /* 0x000e220000000a00 */
        /* <DEDUP_REMOVED lines=12> */
[----:B------:R-:W1:Y:S01]  /*9020*/  LDC.64 R8, c[0x0][0x870] ;  /* 0x00021c00ff087b82 */ /* 0x000e620000000a00 */
[----:B------:R-:W-:Y:S02]  /*9030*/  F2FP.F16.F32.PACK_AB R179, R183, R182 ;  /* 0x000000b6b7b3723e */ /* 0x000fe400000000ff */
[----:B------:R-:W-:Y:S02]  /*9040*/  LEA R10, R6, UR5, 0x1 ;  /* 0x00000005060a7c11 */ /* 0x000fe4000f8e08ff */
[----:B------:R-:W-:Y:S02]  /*9050*/  F2FP.F16.F32.PACK_AB R185, R187, R186 ;  /* 0x000000babbb9723e */ /* 0x000fe400000000ff */
[----:B0-----:R-:W-:Y:S01]  /*9060*/  ISETP.NE.U32.AND P1, PT, R2, RZ, PT ;  /* 0x000000ff0200720c */ /* 0x001fe20003f25070 */
        /* <DEDUP_REMOVED lines=17> */
[----:B------:R-:W2:Y:S01]  /*9180*/  LDC.64 R2, c[0x0][0x870] ;  /* 0x00021c00ff027b82 */ /* 0x000ea20000000a00 */
        /* <DEDUP_REMOVED lines=58> */
[----:B-1----:R-:W-:-:S03]  /*9530*/  ISETP.NE.U32.AND P0, PT, R8, RZ, PT ;  /* 0x000000ff0800720c */ /* 0x002fc60003f05070 */
[----:B------:R0:W-:Y:S01]  /*9540*/  STSM.16.MT88.4 [R10+0x7000], R128 ;  /* 0x007000800a007844 */ /* 0x0001e20000004200 */
[----:B------:R-:W-:Y:S01]  /*9550*/  BAR.SYNC.DEFER_BLOCKING 0x1, 0x100 ;  /* 0x0044000000007b1d */ /* 0x000fe20000010000 */
[----:B------:R-:W-:Y:S01]  /*9560*/  ISETP.NE.AND.EX P0, PT, R9, RZ, PT, P0 ;  /* 0x000000ff0900720c */ /* 0x000fe20003f05300 */
[----:B--2---:R-:W-:-:S04]  /*9570*/  IMAD.WIDE R8, R231, 0x4, R2 ;  /* 0x00000004e7087825 */ /* 0x004fc800078e0202 */
        /* <DEDUP_REMOVED lines=27> */
.L_x_1949:
[----:B------:R-:W2:Y:S01]  /*9730*/  LDL.LU R4, [R1] ;  /* 0x0000000001047983 */ /* 0x000ea20000300800 */
[----:B------:R-:W-:Y:S01]  /*9740*/  LEA R30, R11, UR5, 0x1 ;  /* 0x000000050b1e7c11 */ /* 0x000fe2000f8e08ff */
[----:B------:R-:W-:Y:S01]  /*9750*/  @P0 IMAD.MOV.U32 R2, RZ, RZ, R6 ;  /* 0x000000ffff020224 */ /* 0x000fe200078e0006 */
[----:B------:R-:W-:Y:S01]  /*9760*/  ULDC.64 UR6, c[0x0][0x850] ;  /* 0x0002140000067ab9 */ /* 0x000fe20000000a00 */
[----:B------:R-:W3:Y:S01]  /*9770*/  LDL R224, [R1+0x4] ;  /* 0x0000040001e07983 */ /* 0x000ee20000100800 */
[----:B------:R-:W-:Y:S01]  /*9780*/  @P0 IMAD.MOV.U32 R3, RZ, RZ, R5 ;  /* 0x000000ffff030224 */ /* 0x000fe200078e0005 */
[--C-:B------:R-:W-:Y:S01]  /*9790*/  SHF.R.S32.HI R29, RZ, 0x1f, R28.reuse ;  /* 0x0000001fff1d7819 */ /* 0x100fe2000001141c */
[C---:B------:R-:W-:Y:S01]  /*97a0*/  VIADD R31, R0.reuse, 0x8 ;  /* 0x00000008001f7836 */ /* 0x040fe20000000000 */
[----:B------:R0:W1:Y:S01]  /*97b0*/  LDS.128 R36, [R30+0xa400] ;  /* 0x00a400001e247984 */ /* 0x0000620000000c00 */
[C---:B------:R-:W-:Y:S01]  /*97c0*/  IADD3 R2, P1, R0.reuse, R2, RZ ;  /* 0x0000000200027210 */ /* 0x040fe20007f3e0ff */
[----:B------:R-:W-:Y:S01]  /*97d0*/  ULDC UR5, c[0x0][0x83c] ;  /* 0x00020f0000057ab9 */ /* 0x000fe20000000800 */
[----:B------:R-:W-:Y:S01]  /*97e0*/  SHF.R.S32.HI R48, RZ, 0x1f, R231 ;  /* 0x0000001fff307819 */ /* 0x000fe200000114e7 */
[----:B------:R0:W4:Y:S01]  /*97f0*/  LDS.128 R8, [R30+0x1400] ;  /* 0x001400001e087984 */ /* 0x0001220000000c00 */
[----:B------:R-:W-:Y:S01]  /*9800*/  LEA.HI.X.SX32 R3, R0, R3, 0x1, P1 ;  /* 0x0000000300037211 */ /* 0x000fe200008f0eff */
[----:B------:R-:W-:Y:S01]  /*9810*/  IMAD.WIDE.U32 R32, R237, UR6, R28 ;  /* 0x00000006ed207c25 */ /* 0x000fe2000f8e001c */
[----:B------:R-:W-:Y:S01]  /*9820*/  SEL R48, R48, RZ, !P0 ;  /* 0x000000ff30307207 */ /* 0x000fe20004000000 */
[----:B------:R0:W0:Y:S01]  /*9830*/  LDS.128 R12, [R30+0x1800] ;  /* 0x001800001e0c7984 */ /* 0x0000220000000c00 */
[----:B------:R-:W-:Y:S01]  /*9840*/  SEL R231, R231, RZ, !P0 ;  /* 0x000000ffe7e77207 */ /* 0x000fe20004000000 */
[----:B------:R-:W-:Y:S01]  /*9850*/  VIADD R40, R0, 0x20 ;  /* 0x0000002000287836 */ /* 0x000fe20000000000 */
[----:B------:R-:W-:Y:S01]  /*9860*/  BSSY B1, `(.L_x_1950) ;  /* 0x000002c000017945 */ /* 0x000fe20003800000 */
[----:B------:R0:W0:Y:S04]  /*9870*/  LDS.128 R16, [R30+0x1c00] ;  /* 0x001c00001e107984 */ /* 0x0000280000000c00 */
[----:B------:R0:W0:Y:S04]  /*9880*/  LDS.128 R20, [R30+0x2000] ;  /* 0x002000001e147984 */ /* 0x0000280000000c00 */
[----:B------:R0:W0:Y:S01]  /*9890*/  LDS.128 R24, [R30+0x2400] ;  /* 0x002400001e187984 */ /* 0x0000220000000c00 */
[----:B--2---:R-:W-:-:S03]  /*98a0*/  R2UR UR8, R4 ;  /* 0x00000000040872ca */ /* 0x004fc600000e0000 */
[----:B------:R2:W0:Y:S01]  /*98b0*/  LDS.128 R4, [R30+0x1000] ;  /* 0x001000001e047984 */ /* 0x0004220000000c00 */
[----:B---3--:R-:W-:-:S04]  /*98c0*/  IMAD R34, R224, UR6, RZ ;  /* 0x00000006e0227c24 */ /* 0x008fc8000f8e02ff */
[----:B------:R-:W-:Y:S01]  /*98d0*/  IMAD R35, R237, UR7, R34 ;  /* 0x00000007ed237c24 */ /* 0x000fe2000f8e0222 */
[----:B------:R-:W-:Y:S01]  /*98e0*/  ULDC.64 UR6, c[0x0][0x858] ;  /* 0x0002160000067ab9 */ /* 0x000fe20000000a00 */
[----:B------:R-:W-:Y:S02]  /*98f0*/  VIADD R34, R0, 0x18 ;  /* 0x0000001800227836 */ /* 0x000fe40000000000 */
[----:B------:R-:W-:Y:S01]  /*9900*/  IMAD.IADD R33, R33, 0x1, R35 ;  /* 0x0000000121217824 */ /* 0x000fe200078e0223 */
[----:B------:R-:W-:Y:S02]  /*9910*/  UIMAD UR4, UR8, -0x50, UR4 ;  /* 0xffffffb0080478a4 */ /* 0x000fe4000f8e0204 */
[----:B------:R-:W-:Y:S02]  /*9920*/  IMAD.U32 R35, RZ, RZ, UR8 ;  /* 0x00000008ff237e24 */ /* 0x000fe4000f8e00ff */
[----:B------:R-:W-:Y:S01]  /*9930*/  IMAD.WIDE.U32 R32, R231, UR6, R32 ;  /* 0x00000006e7207c25 */ /* 0x000fe2000f8e0020 */
[----:B------:R-:W-:-:S03]  /*9940*/  UISETP.LT.AND UP0, UPT, UR4, 0x50, UPT ;  /* 0x000000500400788c */ /* 0x000fc6000bf01270 */
[----:B------:R-:W-:Y:S01]  /*9950*/  IMAD.WIDE R2, R35, 0x50, R2 ;  /* 0x0000005023027825 */ /* 0x000fe200078e0202 */
[----:B------:R-:W-:-:S06]  /*9960*/  USEL UR4, UR4, 0x50, UP0 ;  /* 0x0000005004047887 */ /* 0x000fcc0008000000 */
        /* <DEDUP_REMOVED lines=14> */
[----:B012-4-:R-:W-:-:S12]  /*9a50*/  @P1 BRA `(.L_x_1951) ;  /* 0x0000000000301947 */ /* 0x017fd80003800000 */
        /* <DEDUP_REMOVED lines=12> */
.L_x_1951:
[----:B------:R-:W-:Y:S05]  /*9b20*/  BSYNC B1 ;  /* 0x0000000000017941 */ /* 0x000fea0003800000 */
.L_x_1950:
        /* <DEDUP_REMOVED lines=16> */
.L_x_1953:
[----:B------:R-:W-:Y:S05]  /*9c30*/  BSYNC B1 ;  /* 0x0000000000017941 */ /* 0x000fea0003800000 */
.L_x_1952:
        /* <DEDUP_REMOVED lines=19> */
.L_x_1955:
[----:B------:R-:W-:Y:S05]  /*9d70*/  BSYNC B1 ;  /* 0x0000000000017941 */ /* 0x000fea0003800000 */
.L_x_1954:
        /* <DEDUP_REMOVED lines=18> */
.L_x_1957:
[----:B------:R-:W-:Y:S05]  /*9ea0*/  BSYNC B1 ;  /* 0x0000000000017941 */ /* 0x000fea0003800000 */
.L_x_1956:
        /* <DEDUP_REMOVED lines=19> */
.L_x_1959:
[----:B------:R-:W-:Y:S05]  /*9fe0*/  BSYNC B1 ;  /* 0x0000000000017941 */ /* 0x000fea0003800000 */
.L_x_1958:
        /* <DEDUP_REMOVED lines=19> */
.L_x_1961:
[----:B------:R-:W-:Y:S05]  /*a120*/  BSYNC B1 ;  /* 0x0000000000017941 */ /* 0x000fea0003800000 */
.L_x_1960:
        /* <DEDUP_REMOVED lines=20> */
.L_x_1963:
[----:B------:R-:W-:Y:S05]  /*a270*/  BSYNC B1 ;  /* 0x0000000000017941 */ /* 0x000fea0003800000 */
.L_x_1962:
        /* <DEDUP_REMOVED lines=20> */
.L_x_1965:
[----:B------:R-:W-:Y:S05]  /*a3c0*/  BSYNC B1 ;  /* 0x0000000000017941 */ /* 0x000fea0003800000 */
.L_x_1964:
        /* <DEDUP_REMOVED lines=20> */
.L_x_1967:
[----:B------:R-:W-:Y:S05]  /*a510*/  BSYNC B1 ;  /* 0x0000000000017941 */ /* 0x000fea0003800000 */
.L_x_1966:
        /* <DEDUP_REMOVED lines=19> */
.L_x_1969:
[----:B------:R-:W-:Y:S05]  /*a650*/  BSYNC B1 ;  /* 0x0000000000017941 */ /* 0x000fea0003800000 */
.L_x_1968:
        /* <DEDUP_REMOVED lines=23> */
[C---:B------:R-:W-:Y:S01]  /*a7d0*/  ISETP.GE.OR P4, PT, R28.reuse, UR6, P4 ;  /* 0x000000061c007c0c */ /* 0x040fe2000a786670 */
        /* <DEDUP_REMOVED lines=24> */
.L_x_1971:
[----:B------:R-:W-:Y:S05]  /*a960*/  BSYNC B1 ;  /* 0x0000000000017941 */ /* 0x000fea0003800000 */
.L_x_1970:
        /* <DEDUP_REMOVED lines=18> */
.L_x_1973:
[----:B------:R-:W-:Y:S05]  /*aa90*/  BSYNC B1 ;  /* 0x0000000000017941 */ /* 0x000fea0003800000 */
.L_x_1972:
        /* <DEDUP_REMOVED lines=18> */
.L_x_1975:
[----:B------:R-:W-:Y:S05]  /*abc0*/  BSYNC B1 ;  /* 0x0000000000017941 */ /* 0x000fea0003800000 */
.L_x_1974:
        /* <DEDUP_REMOVED lines=18> */
.L_x_1977:
[----:B------:R-:W-:Y:S05]  /*acf0*/  BSYNC B1 ;  /* 0x0000000000017941 */ /* 0x000fea0003800000 */
.L_x_1976:
        /* <DEDUP_REMOVED lines=16> */
.L_x_1979:
[----:B------:R-:W-:Y:S05]  /*ae00*/  BSYNC B1 ;  /* 0x0000000000017941 */ /* 0x000fea0003800000 */
.L_x_1978:
        /* <DEDUP_REMOVED lines=16> */
.L_x_1981:
[----:B------:R-:W-:Y:S05]  /*af10*/  BSYNC B1 ;  /* 0x0000000000017941 */ /* 0x000fea0003800000 */
.L_x_1980:
        /* <DEDUP_REMOVED lines=16> */
.L_x_1983:
[----:B------:R-:W-:Y:S05]  /*b020*/  BSYNC B1 ;  /* 0x0000000000017941 */ /* 0x000fea0003800000 */
.L_x_1982:
        /* <DEDUP_REMOVED lines=16> */
.L_x_1985:
[----:B------:R-:W-:Y:S05]  /*b130*/  BSYNC B1 ;  /* 0x0000000000017941 */ /* 0x000fea0003800000 */
.L_x_1984:
        /* <DEDUP_REMOVED lines=16> */
.L_x_1987:
[----:B------:R-:W-:Y:S05]  /*b240*/  BSYNC B1 ;  /* 0x0000000000017941 */ /* 0x000fea0003800000 */
.L_x_1986:
        /* <DEDUP_REMOVED lines=16> */
.L_x_1948:
[----:B------:R-:W1:Y:S01]  /*b350*/  LDC.64 R4, c[0x0][0x878] ;  /* 0x00021e00ff047b82 */ /* 0x000e620000000a00 */
[----:B------:R-:W-:-:S07]  /*b360*/  ULDC.64 UR4, c[0x0][0x208] ;  /* 0x0000820000047ab9 */ /* 0x000fce0000000a00 */
[----:B------:R-:W2:Y:S08]  /*b370*/  LDC.64 R6, c[0x0][0x870] ;  /* 0x00021c00ff067b82 */ /* 0x000eb00000000a00 */
[----:B0-----:R-:W0:Y:S01]  /*b380*/  LDC.64 R2, c[0x0][0x870] ;  /* 0x00021c00ff027b82 */ /* 0x001e220000000a00 */
[----:B-1----:R-:W-:-:S04]  /*b390*/  ISETP.NE.U32.AND P0, PT, R4, RZ, PT ;  /* 0x000000ff0400720c */ /* 0x002fc80003f05070 */
[----:B------:R-:W-:Y:S02]  /*b3a0*/  ISETP.NE.AND.EX P0, PT, R5, RZ, PT, P0 ;  /* 0x000000ff0500720c */ /* 0x000fe40003f05300 */
[----:B--2---:R-:W-:-:S04]  /*b3b0*/  ISETP.NE.U32.AND P1, PT, R6, RZ, PT ;  /* 0x000000ff0600720c */ /* 0x004fc80003f25070 */
[----:B------:R-:W-:Y:S01]  /*b3c0*/  ISETP.NE.AND.EX P1, PT, R7, RZ, PT, P1 ;  /* 0x000000ff0700720c */ /* 0x000fe20003f25310 */
[----:B0-----:R-:W-:-:S06]  /*b3d0*/  IMAD.WIDE R8, R231, 0x4, R2 ;  /* 0x00000004e7087825 */ /* 0x001fcc00078e0202 */
[----:B------:R-:W0:Y:S06]  /*b3e0*/  @P0 LDC.64 R4, c[0x0][0x878] ;  /* 0x00021e00ff040b82 */ /* 0x000e2c0000000a00 */
[----:B------:R-:W2:Y:S01]  /*b3f0*/  @P1 LDG.E R7, desc[UR4][R8.64] ;  /* 0x0000000408071981 */ /* 0x000ea2000c1e1900 */
[----:B0-----:R-:W-:-:S05]  /*b400*/  @P0 IMAD.WIDE R4, R231, 0x4, R4 ;  /* 0x00000004e7040825 */ /* 0x001fca00078e0204 */
[----:B------:R0:W3:Y:S01]  /*b410*/  @P0 LDG.E R0, desc[UR4][R4.64] ;  /* 0x0000000404000981 */ /* 0x0000e2000c1e1900 */
[----:B------:R-:W-:Y:S01]  /*b420*/  ULDC UR4, c[0x0][0x808] ;  /* 0x0002020000047ab9 */ /* 0x000fe20000000800 */
[----:B------:R-:W1:Y:S02]  /*b430*/  S2R R2, SR_TID.X ;  /* 0x0000000000027919 */ /* 0x000e640000002100 */
[----:B-1----:R-:W-:-:S05]  /*b440*/  VIADD R11, R2, 0xffffff80 ;  /* 0xffffff80020b7836 */ /* 0x002fca0000000000 */
[----:B------:R-:W-:-:S04]  /*b450*/  SHF.R.S32.HI R2, RZ, 0x1f, R11 ;  /* 0x0000001fff027819 */ /* 0x000fc8000001140b */
[----:B------:R-:W-:Y:S02]  /*b460*/  LEA.HI R10, R2, R11, RZ, 0x5 ;  /* 0x0000000b020a7211 */ /* 0x000fe400078f28ff */
[----:B------:R-:W-:Y:S02]  /*b470*/  CS2R R2, SRZ ;  /* 0x0000000000027805 */ /* 0x000fe4000001ff00 */
[----:B------:R-:W-:Y:S02]  /*b480*/  LOP3.LUT R6, R10, 0x1fffffe0, RZ, 0xc0, !PT ;  /* 0x1fffffe00a067812 */ /* 0x000fe400078ec0ff */
[----:B------:R-:W-:-:S03]  /*b490*/  SHF.R.S32.HI R15, RZ, 0x5, R10 ;  /* 0x00000005ff0f7819 */ /* 0x000fc6000001140a */
[----:B------:R-:W-:-:S04]  /*b4a0*/  IMAD.IADD R10, R11, 0x1, -R6 ;  /* 0x000000010b0a7824 */ /* 0x000fc800078e0a06 */
[----:B0-----:R-:W-:-:S05]  /*b4b0*/  IMAD.SHL.U32 R4, R10, 0x8, RZ ;  /* 0x000000080a047824 */ /* 0x001fca00078e00ff */
        /* <DEDUP_REMOVED lines=13> */
.L_x_1988:
[----:B------:R-:W2:Y:S01]  /*b590*/  LDL.LU R0, [R1] ;  /* 0x0000000001007983 */ /* 0x000ea20000300800 */
[----:B------:R-:W-:Y:S01]  /*b5a0*/  ULDC.64 UR6, c[0x0][0x820] ;  /* 0x0002080000067ab9 */ /* 0x000fe20000000a00 */
[----:B------:R-:W-:Y:S02]  /*b5b0*/  ULDC UR5, c[0x0][0x80c] ;  /* 0x0002030000057ab9 */ /* 0x000fe40000000800 */
[----:B------:R-:W3:Y:S01]  /*b5c0*/  LDL R23, [R1+0x4] ;  /* 0x0000040001177983 */ /* 0x000ee20000100800 */
[C---:B------:R-:W-:Y:S01]  /*b5d0*/  LEA.HI.X.SX32 R7, R15.reuse, R3, 0x1, P2 ;  /* 0x000000030f077211 */ /* 0x040fe200010f0eff */
[----:B------:R-:W-:Y:S01]  /*b5e0*/  VIADD R8, R15, 0x8 ;  /* 0x000000080f087836 */ /* 0x000fe20000000000 */
[----:B------:R-:W-:Y:S01]  /*b5f0*/  BSSY B1, `(.L_x_1989) ;  /* 0x000002b000017945 */ /* 0x000fe20003800000 */
[----:B------:R-:W-:-:S04]  /*b600*/  IMAD.WIDE.U32 R2, R237, UR6, R4 ;  /* 0x00000006ed027c25 */ /* 0x000fc8000f8e0004 */
[----:B------:R-:W-:Y:S01]  /*b610*/  VIADD R10, R15, 0x20 ;  /* 0x000000200f0a7836 */ /* 0x000fe20000000000 */
[----:B--2---:R-:W-:Y:S01]  /*b620*/  R2UR UR8, R0 ;  /* 0x00000000000872ca */ /* 0x004fe200000e0000 */
[----:B---3--:R-:W-:-:S04]  /*b630*/  IMAD R0, R23, UR6, RZ ;  /* 0x0000000617007c24 */ /* 0x008fc8000f8e02ff */
[----:B------:R-:W-:Y:S01]  /*b640*/  IMAD R9, R237, UR7, R0 ;  /* 0x00000007ed097c24 */ /* 0x000fe2000f8e0200 */
[----:B------:R-:W-:Y:S01]  /*b650*/  ULDC.64 UR6, c[0x0][0x828] ;  /* 0x00020a0000067ab9 */ /* 0x000fe20000000a00 */
[----:B------:R-:W-:Y:S02]  /*b660*/  VIADD R0, R15, 0x10 ;  /* 0x000000100f007836 */ /* 0x000fe40000000000 */
[----:B------:R-:W-:-:S04]  /*b670*/  IMAD.IADD R3, R9, 0x1, R3 ;  /* 0x0000000109037824 */ /* 0x000fc800078e0203 */
[----:B------:R-:W-:Y:S02]  /*b680*/  UIMAD UR4, UR8, -0x50, UR4 ;  /* 0xffffffb0080478a4 */ /* 0x000fe4000f8e0204 */
[----:B------:R-:W-:-:S04]  /*b690*/  IMAD.U32 R13, RZ, RZ, UR8 ;  /* 0x00000008ff0d7e24 */ /* 0x000fc8000f8e00ff */
[C---:B------:R-:W-:Y:S02]  /*b6a0*/  ISETP.GE.AND P0, PT, R15.reuse, UR4, PT ;  /* 0x000000040f007c0c */ /* 0x040fe4000bf06270 */
[----:B------:R-:W-:Y:S02]  /*b6b0*/  ISETP.GE.AND P5, PT, R0, UR4, PT ;  /* 0x0000000400007c0c */ /* 0x000fe4000bfa6270 */
[----:B------:R-:W-:Y:S02]  /*b6c0*/  SHF.R.S32.HI R0, RZ, 0x1f, R231 ;  /* 0x0000001fff007819 */ /* 0x000fe400000114e7 */
[----:B------:R-:W-:Y:S02]  /*b6d0*/  ISETP.GE.OR P2, PT, R4, UR5, P0 ;  /* 0x0000000504007c0c */ /* 0x000fe40008746670 */
[----:B------:R-:W-:Y:S02]  /*b6e0*/  SEL R12, R0, RZ, !P1 ;  /* 0x000000ff000c7207 */ /* 0x000fe40004800000 */
[----:B------:R-:W-:Y:S01]  /*b6f0*/  ISETP.GE.AND P6, PT, R8, UR4, PT ;  /* 0x0000000408007c0c */ /* 0x000fe2000bfc6270 */
[----:B------:R-:W-:Y:S01]  /*b700*/  VIADD R8, R15, 0x18 ;  /* 0x000000180f087836 */ /* 0x000fe20000000000 */
[----:B------:R-:W-:Y:S01]  /*b710*/  SEL R231, R231, RZ, !P1 ;  /* 0x000000ffe7e77207 */ /* 0x000fe20004800000 */
[----:B------:R-:W-:Y:S01]  /*b720*/  IMAD R0, R12, UR6, RZ ;  /* 0x000000060c007c24 */ /* 0x000fe2000f8e02ff */
[----:B------:R-:W-:-:S02]  /*b730*/  ISETP.GE.AND P3, PT, R10, UR4, PT ;  /* 0x000000040a007c0c */ /* 0x000fc4000bf66270 */
[----:B------:R-:W-:Y:S01]  /*b740*/  ISETP.GE.AND P4, PT, R8, UR4, PT ;  /* 0x0000000408007c0c */ /* 0x000fe2000bf86270 */
[C---:B------:R-:W-:Y:S01]  /*b750*/  IMAD R9, R231.reuse, UR7, R0 ;  /* 0x00000007e7097c24 */ /* 0x040fe2000f8e0200 */
[----:B------:R-:W-:Y:S01]  /*b760*/  P2R R14, PR, RZ, 0x40 ;  /* 0x00000040ff0e7803 */ /* 0x000fe20000000000 */
[----:B------:R-:W-:Y:S01]  /*b770*/  IMAD.WIDE.U32 R10, R231, UR6, R2 ;  /* 0x00000006e70a7c25 */ /* 0x000fe2000f8e0002 */
[----:B------:R-:W-:Y:S02]  /*b780*/  P2R R16, PR, RZ, 0x20 ;  /* 0x00000020ff107803 */ /* 0x000fe40000000000 */
        /* <DEDUP_REMOVED lines=17> */
.L_x_1990:
[----:B------:R-:W-:Y:S05]  /*b8a0*/  BSYNC B1 ;  /* 0x0000000000017941 */ /* 0x000fea0003800000 */
.L_x_1989:
        /* <DEDUP_REMOVED lines=17> */
.L_x_1992:
[----:B------:R-:W-:Y:S05]  /*b9c0*/  BSYNC B1 ;  /* 0x0000000000017941 */ /* 0x000fea0003800000 */
.L_x_1991:
        /* <DEDUP_REMOVED lines=17> */
.L_x_1994:
[----:B------:R-:W-:Y:S05]  /*bae0*/  BSYNC B1 ;  /* 0x0000000000017941 */ /* 0x000fea0003800000 */
.L_x_1993:
        /* <DEDUP_REMOVED lines=18> */
.L_x_1996:
[----:B------:R-:W-:Y:S05]  /*bc10*/  BSYNC B1 ;  /* 0x0000000000017941 */ /* 0x000fea0003800000 */
.L_x_1995:
        /* <DEDUP_REMOVED lines=17> */
.L_x_1998:
[----:B------:R-:W-:Y:S05]  /*bd30*/  BSYNC B1 ;  /* 0x0000000000017941 */ /* 0x000fea0003800000 */
.L_x_1997:
        /* <DEDUP_REMOVED lines=18> */
.L_x_2000:
[----:B------:R-:W-:Y:S05]  /*be60*/  BSYNC B1 ;  /* 0x0000000000017941 */ /* 0x000fea0003800000 */
.L_x_1999:
        /* <DEDUP_REMOVED lines=21> */
.L_x_2002:
[----:B------:R-:W-:Y:S05]  /*bfc0*/  BSYNC B1 ;  /* 0x0000000000017941 */ /* 0x000fea0003800000 */
.L_x_2001:
        /* <DEDUP_REMOVED lines=18> */
.L_x_2004:
[----:B------:R-:W-:Y:S05]  /*c0f0*/  BSYNC B1 ;  /* 0x0000000000017941 */ /* 0x000fea0003800000 */
.L_x_2003:
        /* <DEDUP_REMOVED lines=18> */
.L_x_2006:
[----:B------:R-:W-:Y:S05]  /*c220*/  BSYNC B1 ;  /* 0x0000000000017941 */ /* 0x000fea0003800000 */
.L_x_2005:
        /* <DEDUP_REMOVED lines=18> */
.L_x_2008:
[----:B------:R-:W-:Y:S05]  /*c350*/  BSYNC B1 ;  /* 0x0000000000017941 */ /* 0x000fea0003800000 */
.L_x_2007:
[----:B------:R-:W-:Y:S01]  /*c360*/  ULDC.64 UR4, c[0x0][0x850] ;  /* 0x0002140000047ab9 */ /* 0x000fe20000000a00 */
[----:B------:R-:W-:Y:S01]  /*c370*/  ULDC UR6, c[0x0][0x83c] ;  /* 0x00020f0000067ab9 */ /* 0x000fe20000000800 */
[----:B------:R-:W-:Y:S01]  /*c380*/  IMAD R0, R23, UR4, RZ ;  /* 0x0000000417007c24 */ /* 0x000fe2000f8e02ff */
[----:B0-----:R-:W-:Y:S01]  /*c390*/  P2R R8, PR, RZ, 0x8 ;  /* 0x00000008ff087803 */ /* 0x001fe20000000000 */
[C---:B------:R-:W-:Y:S01]  /*c3a0*/  IMAD.WIDE.U32 R6, R237.reuse, UR4, R4 ;  /* 0x00000004ed067c25 */ /* 0x040fe2000f8e0004 */
        /* <DEDUP_REMOVED lines=42> */
.L_x_2010:
[----:B------:R-:W-:Y:S05]  /*c650*/  BSYNC B1 ;  /* 0x0000000000017941 */ /* 0x000fea0003800000 */
.L_x_2009:
        /* <DEDUP_REMOVED lines=17> */
.L_x_2012:
[----:B------:R-:W-:Y:S05]  /*c770*/  BSYNC B1 ;  /* 0x0000000000017941 */ /* 0x000fea0003800000 */
.L_x_2011:
        /* <DEDUP_REMOVED lines=17> */
.L_x_2014:
[----:B------:R-:W-:Y:S05]  /*c890*/  BSYNC B1 ;  /* 0x0000000000017941 */ /* 0x000fea0003800000 */
.L_x_2013:
        /* <DEDUP_REMOVED lines=17> */
.L_x_2016:
[----:B------:R-:W-:Y:S05]  /*c9b0*/  BSYNC B1 ;  /* 0x0000000000017941 */ /* 0x000fea0003800000 */
.L_x_2015:
        /* <DEDUP_REMOVED lines=16> */
.L_x_2018:
[----:B------:R-:W-:Y:S05]  /*cac0*/  BSYNC B1 ;  /* 0x0000000000017941 */ /* 0x000fea0003800000 */
.L_x_2017:
        /* <DEDUP_REMOVED lines=16> */
.L_x_2020:
[----:B------:R-:W-:Y:S05]  /*cbd0*/  BSYNC B1 ;  /* 0x0000000000017941 */ /* 0x000fea0003800000 */
.L_x_2019:
        /* <DEDUP_REMOVED lines=16> */
.L_x_2022:
[----:B------:R-:W-:Y:S05]  /*cce0*/  BSYNC B1 ;  /* 0x0000000000017941 */ /* 0x000fea0003800000 */
.L_x_2021:
        /* <DEDUP_REMOVED lines=16> */
.L_x_2024:
[----:B------:R-:W-:Y:S05]  /*cdf0*/  BSYNC B1 ;  /* 0x0000000000017941 */ /* 0x000fea0003800000 */
.L_x_2023:
        /* <DEDUP_REMOVED lines=16> */
.L_x_2026:
[----:B------:R-:W-:Y:S05]  /*cf00*/  BSYNC B1 ;  /* 0x0000000000017941 */ /* 0x000fea0003800000 */
.L_x_2025:
        /* <DEDUP_REMOVED lines=16> */
.L_x_1923:
        /* <DEDUP_REMOVED lines=28> */
.L_x_2027:
[----:B------:R-:W-:Y:S01]  /*d1d0*/  ULDC UR5, c[0x0][0x8c4] ;  /* 0x0002310000057ab9 */ /* 0x000fe20000000800 */
[----:B------:R-:W-:Y:S01]  /*d1e0*/  UMOV UR4, UR9 ;  /* 0x0000000900047c82 */ /* 0x000fe20008000000 */
[----:B------:R-:W-:-:S11]  /*d1f0*/  UISETP.NE.AND UP0, UPT, UR5, 0x1, UPT ;  /* 0x000000010500788c */ /* 0x000fd6000bf05270 */
[----:B------:R-:W-:Y:S02]  /*d200*/  @UP0 ULDC.64 UR10, c[0x0][0x8c8] ;  /* 0x00023200000a0ab9 */ /* 0x000fe40000000a00 */
[----:B------:R-:W-:-:S04]  /*d210*/  UIMAD.WIDE.U32 UR6, UR9, UR10, URZ ;  /* 0x0000000a090672a5 */ /* 0x000fc8000f8e003f */
[----:B------:R-:W-:-:S04]  /*d220*/  @UP0 USHF.R.U32.HI UR4, URZ, UR11, UR7 ;  /* 0x0000000b3f040299 */ /* 0x000fc80008011607 */
[----:B------:R-:W-:-:S12]  /*d230*/  UIMAD UR5, UR4, UR5, URZ ;  /* 0x00000005040572a4 */ /* 0x000fd8000f8e023f */
.L_x_2028:
        /* <DEDUP_REMOVED lines=24> */
.L_x_2029:
        /* <DEDUP_REMOVED lines=15> */
.L_x_2031:
[----:B------:R-:W-:-:S05]  /*d4b0*/  ULDC UR5, c[0x0][0x8ec] ;  /* 0x00023b0000057ab9 */ /* 0x000fca0000000800 */
.L_x_2030:
        /* <DEDUP_REMOVED lines=65> */
.L_x_2033:
        /* <DEDUP_REMOVED lines=14> */
.L_x_2034:
        /* <DEDUP_REMOVED lines=9> */
.L_x_2035:
        /* <DEDUP_REMOVED lines=40> */
.L_x_2051:
        /* <DEDUP_REMOVED lines=10> */
.L_x_2037:
        /* <DEDUP_REMOVED lines=154> */
.L_x_2043:
[----:B------:R-:W-:-:S04]  /*e700*/  SHF.L.U32 R5, R9, 0x1f, RZ ;  /* 0x0000001f09057819 */ /* 0x000fc800000006ff */
[----:B------:R-:W0:Y:S02]  /*e710*/  SYNCS.PHASECHK.TRANS64.TRYWAIT P1, [R6+URZ+0x31638], R5 ;  /* 0x03163805060075a7 */ /* 0x000e24000802017f */
[----:B0-----:R-:W-:Y:S05]  /*e720*/  @!P1 BRA `(.L_x_2039) ;  /* 0x0000000c00d89947 */ /* 0x001fea0003800000 */
.L_x_2052:
[----:B------:R-:W-:Y:S05]  /*e730*/  @P0 BRA `(.L_x_2040) ;  /* 0x0000000000140947 */ /* 0x000fea0003800000 */
[----:B------:R-:W-:Y:S01]  /*e740*/  ISETP.NE.AND P1, PT, R15, RZ, PT ;  /* 0x000000ff0f00720c */ /* 0x000fe20003f25270 */
[----:B0-----:R-:W-:-:S04]  /*e750*/  IMAD.MOV.U32 R5, RZ, RZ, 0x8100 ;  /* 0x00008100ff057424 */ /* 0x001fc800078e00ff */
[----:B------:R1:W-:Y:S08]  /*e760*/  SYNCS.ARRIVE.TRANS64 RZ, [R6+URZ+0x31630], R5 ;  /* 0x0316300506ff79a7 */ /* 0x0003f0000800003f */
[----:B------:R-:W-:Y:S05]  /*e770*/  @!P1 BRA `(.L_x_2040) ;  /* 0x0000000000049947 */ /* 0x000fea0003800000 */
[----:B------:R-:W-:Y:S01]  /*e780*/  BPT.TRAP 0x1 ;  /* 0x000000040000795c */ /* 0x000fe20000300000 */
.L_x_2040:
        /* <DEDUP_REMOVED lines=47> */
.L_x_2054:
[----:B------:R-:W-:Y:S01]  /*ea80*/  LOP3.LUT R9, R9, 0x1, RZ, 0x3c, !PT ;  /* 0x0000000109097812 */ /* 0x000fe200078e3cff */
[----:B------:R-:W-:Y:S06]  /*ea90*/  @P2 BRA `(.L_x_2042) ;  /* 0x0000000000142947 */ /* 0x000fec0003800000 */
[----:B------:R-:W-:Y:S01]  /*eaa0*/  ISETP.NE.AND P1, PT, R15, RZ, PT ;  /* 0x000000ff0f00720c */ /* 0x000fe20003f25270 */
[----:B0-----:R-:W-:-:S04]  /*eab0*/  IMAD.MOV.U32 R2, RZ, RZ, 0x8100 ;  /* 0x00008100ff027424 */ /* 0x001fc800078e00ff */
[----:B------:R1:W-:Y:S08]  /*eac0*/  SYNCS.ARRIVE.TRANS64 RZ, [R20+URZ+0x31610], R2 ;  /* 0x0316100214ff79a7 */ /* 0x0003f0000800003f */
[----:B------:R-:W-:Y:S05]  /*ead0*/  @!P1 BRA `(.L_x_2042) ;  /* 0x0000000000049947 */ /* 0x000fea0003800000 */
[----:B------:R-:W-:Y:S01]  /*eae0*/  BPT.TRAP 0x1 ;  /* 0x000000040000795c */ /* 0x000fe20000300000 */
.L_x_2042:
        /* <DEDUP_REMOVED lines=53> */
.L_x_2038:
        /* <DEDUP_REMOVED lines=17> */
.L_x_2055:
[----:B------:R-:W-:Y:S01]  /*ef50*/  IMAD.IADD R10, R11, 0x1, R3 ;  /* 0x000000010b0a7824 */ /* 0x000fe200078e0203 */
[----:B------:R-:W-:Y:S06]  /*ef60*/  @P0 BRA `(.L_x_2045) ;  /* 0x0000000000140947 */ /* 0x000fec0003800000 */
[----:B------:R-:W-:Y:S01]  /*ef70*/  LOP3.LUT P0, RZ, R21, 0x1f, RZ, 0xc0, !PT ;  /* 0x0000001f15ff7812 */ /* 0x000fe2000780c0ff */
[----:B------:R-:W-:-:S04]  /*ef80*/  IMAD.MOV.U32 R11, RZ, RZ, 0x8100 ;  /* 0x00008100ff0b7424 */ /* 0x000fc800078e00ff */
[----:B------:R1:W-:Y:S08]  /*ef90*/  SYNCS.ARRIVE.TRANS64 RZ, [R6+URZ+0x31630], R11 ;  /* 0x0316300b06ff79a7 */ /* 0x0003f0000800003f */
[----:B------:R-:W-:Y:S05]  /*efa0*/  @!P0 BRA `(.L_x_2045) ;  /* 0x0000000000048947 */ /* 0x000fea0003800000 */
[----:B------:R-:W-:Y:S01]  /*efb0*/  BPT.TRAP 0x1 ;  /* 0x000000040000795c */ /* 0x000fe20000300000 */
.L_x_2045:
        /* <DEDUP_REMOVED lines=53> */
.L_x_2032:
        /* <DEDUP_REMOVED lines=10> */
.L_x_2046:
        /* <DEDUP_REMOVED lines=8> */
.L_x_2056:
        /* <DEDUP_REMOVED lines=9> */
.L_x_2057:
[----:B------:R-:W-:Y:S05]  /*f4c0*/  @!P1 BRA `(.L_x_2049) ;  /* 0x0000000000049947 */ /* 0x000fea0003800000 */
[----:B------:R-:W-:Y:S01]  /*f4d0*/  BPT.TRAP 0x1 ;  /* 0x000000040000795c */ /* 0x000fe20000300000 */
.L_x_2049:
[----:B------:R-:W-:-:S07]  /*f4e0*/  SHF.L.U32 R9, R9, 0x1f, RZ ;  /* 0x0000001f09097819 */ /* 0x000fce00000006ff */
.L_x_2050:
[----:B---3--:R3:W4:Y:S02]  /*f4f0*/  SYNCS.PHASECHK.TRANS64.TRYWAIT P0, [R2+URZ+0x31638], R9 ;  /* 0x03163809020075a7 */ /* 0x008724000800017f */
[----:B----4-:R-:W-:Y:S05]  /*f500*/  @!P0 NANOSLEEP.SYNCS 0x989680 ;  /* 0x009896800000895d */ /* 0x010fea0003900000 */
[----:B------:R-:W4:Y:S02]  /*f510*/  @!P0 SYNCS.PHASECHK.TRANS64 P0, [R2+URZ+0x31638], R9 ;  /* 0x03163809020085a7 */ /* 0x000f24000800007f */
[----:B----4-:R-:W-:Y:S05]  /*f520*/  @!P0 BRA `(.L_x_2050) ;  /* 0xfffffffc00f08947 */ /* 0x010fea000383ffff */
.L_x_1930:
[----:B------:R-:W-:Y:S05]  /*f530*/  BSYNC B0 ;  /* 0x0000000000007941 */ /* 0x000fea0003800000 */
.L_x_1922:
[----:B------:R-:W-:Y:S05]  /*f540*/  EXIT ;  /* 0x000000000000794d */ /* 0x000fea0003800000 */
.L_x_1936:
[----:B0-----:R0:W1:Y:S02]  /*f550*/  SYNCS.PHASECHK.TRANS64.TRYWAIT P0, [R225+URZ+0x31600], R10 ;  /* 0x0316000ae10075a7 */ /* 0x001064000800017f */
[----:B-1----:R-:W-:Y:S05]  /*f560*/  @!P0 NANOSLEEP.SYNCS 0x989680 ;  /* 0x009896800000895d */ /* 0x002fea0003900000 */
[----:B------:R-:W1:Y:S02]  /*f570*/  @!P0 SYNCS.PHASECHK.TRANS64 P0, [R225+URZ+0x31600], R10 ;  /* 0x0316000ae10085a7 */ /* 0x000e64000800007f */
[----:B-1----:R-:W-:Y:S05]  /*f580*/  @!P0 BRA `(.L_x_1936) ;  /* 0xfffffffc00f08947 */ /* 0x002fea000383ffff */
[----:B------:R-:W-:Y:S05]  /*f590*/  BRA `(.L_x_1935) ;  /* 0xffffff20002c7947 */ /* 0x000fea000383ffff */
.L_x_1940:
[----:B-1----:R1:W2:Y:S02]  /*f5a0*/  SYNCS.PHASECHK.TRANS64.TRYWAIT P1, [R224+URZ+0x31610], R7 ;  /* 0x03161007e00075a7 */ /* 0x0022a4000802017f */
[----:B--2---:R-:W-:Y:S05]  /*f5b0*/  @!P1 NANOSLEEP.SYNCS 0x989680 ;  /* 0x009896800000995d */ /* 0x004fea0003900000 */
[----:B------:R-:W2:Y:S02]  /*f5c0*/  @!P1 SYNCS.PHASECHK.TRANS64 P1, [R224+URZ+0x31610], R7 ;  /* 0x03161007e00095a7 */ /* 0x000ea4000802007f */
[----:B--2---:R-:W-:Y:S05]  /*f5d0*/  @!P1 BRA `(.L_x_1940) ;  /* 0xfffffffc00f09947 */ /* 0x004fea000383ffff */
[----:B------:R-:W-:Y:S05]  /*f5e0*/  BRA `(.L_x_1939) ;  /* 0xffffff2800647947 */ /* 0x000fea000383ffff */
.L_x_1944:
[----:B---3--:R3:W4:Y:S02]  /*f5f0*/  SYNCS.PHASECHK.TRANS64.TRYWAIT P1, [R225+URZ+0x31630], R8 ;  /* 0x03163008e10075a7 */ /* 0x008724000802017f */
[----:B----4-:R-:W-:Y:S05]  /*f600*/  @!P1 NANOSLEEP.SYNCS 0x989680 ;  /* 0x009896800000995d */ /* 0x010fea0003900000 */
[----:B------:R-:W4:Y:S02]  /*f610*/  @!P1 SYNCS.PHASECHK.TRANS64 P1, [R225+URZ+0x31630], R8 ;  /* 0x03163008e10095a7 */ /* 0x000f24000802007f */
[----:B----4-:R-:W-:Y:S05]  /*f620*/  @!P1 BRA `(.L_x_1944) ;  /* 0xfffffffc00f09947 */ /* 0x010fea000383ffff */
[----:B------:R-:W-:Y:S05]  /*f630*/  BRA `(.L_x_1943) ;  /* 0xffffff4400647947 */ /* 0x000fea000383ffff */
.L_x_2036:
[----:B0-----:R0:W1:Y:S02]  /*f640*/  SYNCS.PHASECHK.TRANS64.TRYWAIT P0, [R6+URZ+0x31620], R3 ;  /* 0x03162003060075a7 */ /* 0x001064000800017f */
[----:B-1----:R-:W-:Y:S05]  /*f650*/  @!P0 NANOSLEEP.SYNCS 0x989680 ;  /* 0x009896800000895d */ /* 0x002fea0003900000 */
[----:B------:R-:W1:Y:S02]  /*f660*/  @!P0 SYNCS.PHASECHK.TRANS64 P0, [R6+URZ+0x31620], R3 ;  /* 0x03162003060085a7 */ /* 0x000e64000800007f */
[----:B-1----:R-:W-:Y:S05]  /*f670*/  @!P0 BRA `(.L_x_2036) ;  /* 0xfffffffc00f08947 */ /* 0x002fea000383ffff */
[----:B------:R-:W-:Y:S05]  /*f680*/  BRA `(.L_x_2051) ;  /* 0xffffffe4008c7947 */ /* 0x000fea000383ffff */
.L_x_2039:
[----:B0-----:R0:W1:Y:S02]  /*f690*/  SYNCS.PHASECHK.TRANS64.TRYWAIT P1, [R6+URZ+0x31638], R5 ;  /* 0x03163805060075a7 */ /* 0x001064000802017f */
[----:B-1----:R-:W-:Y:S05]  /*f6a0*/  @!P1 NANOSLEEP.SYNCS 0x989680 ;  /* 0x009896800000995d */ /* 0x002fea0003900000 */
[----:B------:R-:W1:Y:S02]  /*f6b0*/  @!P1 SYNCS.PHASECHK.TRANS64 P1, [R6+URZ+0x31638], R5 ;  /* 0x03163805060095a7 */ /* 0x000e64000802007f */
[----:B-1----:R-:W-:Y:S05]  /*f6c0*/  @!P1 BRA `(.L_x_2039) ;  /* 0xfffffffc00f09947 */ /* 0x002fea000383ffff */
[----:B------:R-:W-:Y:S05]  /*f6d0*/  BRA `(.L_x_2052) ;  /* 0xfffffff000147947 */ /* 0x000fea000383ffff */
.L_x_2041:
[----:B------:R-:W-:-:S07]  /*f6e0*/  SHF.L.U32 R2, R4, 0x1f, RZ ;  /* 0x0000001f04027819 */ /* 0x000fce00000006ff */
.L_x_2053:
[----:B0-----:R0:W1:Y:S02]  /*f6f0*/  SYNCS.PHASECHK.TRANS64.TRYWAIT P1, [R20+URZ+0x31620], R2 ;  /* 0x03162002140075a7 */ /* 0x001064000802017f */
[----:B-1----:R-:W-:Y:S05]  /*f700*/  @!P1 NANOSLEEP.SYNCS 0x989680 ;  /* 0x009896800000995d */ /* 0x002fea0003900000 */
[----:B------:R-:W1:Y:S02]  /*f710*/  @!P1 SYNCS.PHASECHK.TRANS64 P1, [R20+URZ+0x31620], R2 ;  /* 0x03162002140095a7 */ /* 0x000e64000802007f */
[----:B-1----:R-:W-:Y:S05]  /*f720*/  @!P1 BRA `(.L_x_2053) ;  /* 0xfffffffc00f09947 */ /* 0x002fea000383ffff */
[----:B------:R-:W-:Y:S05]  /*f730*/  BRA `(.L_x_2054) ;  /* 0xfffffff000d07947 */ /* 0x000fea000383ffff */
.L_x_2044:
[----:B0-----:R0:W1:Y:S02]  /*f740*/  SYNCS.PHASECHK.TRANS64.TRYWAIT P1, [R6+URZ+0x31638], R15 ;  /* 0x0316380f060075a7 */ /* 0x001064000802017f */
[----:B-1----:R-:W-:Y:S05]  /*f750*/  @!P1 NANOSLEEP.SYNCS 0x989680 ;  /* 0x009896800000995d */ /* 0x002fea0003900000 */
[----:B------:R-:W1:Y:S02]  /*f760*/  @!P1 SYNCS.PHASECHK.TRANS64 P1, [R6+URZ+0x31638], R15 ;  /* 0x0316380f060095a7 */ /* 0x000e64000802007f */
[----:B-1----:R-:W-:Y:S05]  /*f770*/  @!P1 BRA `(.L_x_2044) ;  /* 0xfffffffc00f09947 */ /* 0x002fea000383ffff */
[----:B------:R-:W-:Y:S05]  /*f780*/  BRA `(.L_x_2055) ;  /* 0xfffffff400f07947 */ /* 0x000fea000383ffff */
.L_x_2047:
[----:B--2---:R2:W3:Y:S02]  /*f790*/  SYNCS.PHASECHK.TRANS64.TRYWAIT P0, [R5+URZ], R0 ;  /* 0x00000000050075a7 */ /* 0x0044e4000800017f */
[----:B---3--:R-:W-:Y:S05]  /*f7a0*/  @!P0 NANOSLEEP.SYNCS 0x989680 ;  /* 0x009896800000895d */ /* 0x008fea0003900000 */
[----:B------:R-:W3:Y:S02]  /*f7b0*/  @!P0 SYNCS.PHASECHK.TRANS64 P0, [R5+URZ], R0 ;  /* 0x00000000050085a7 */ /* 0x000ee4000800007f */
[----:B---3--:R-:W-:Y:S05]  /*f7c0*/  @!P0 BRA `(.L_x_2047) ;  /* 0xfffffffc00f08947 */ /* 0x008fea000383ffff */
[----:B------:R-:W-:Y:S05]  /*f7d0*/  BRA `(.L_x_2056) ;  /* 0xfffffffc00147947 */ /* 0x000fea000383ffff */
.L_x_2048:
[----:B--2---:R2:W3:Y:S02]  /*f7e0*/  SYNCS.PHASECHK.TRANS64.TRYWAIT P0, [R3+URZ], R0 ;  /* 0x00000000030075a7 */ /* 0x0044e4000800017f */
[----:B---3--:R-:W-:Y:S05]  /*f7f0*/  @!P0 NANOSLEEP.SYNCS 0x989680 ;  /* 0x009896800000895d */ /* 0x008fea0003900000 */
[----:B------:R-:W3:Y:S02]  /*f800*/  @!P0 SYNCS.PHASECHK.TRANS64 P0, [R3+URZ], R0 ;  /* 0x00000000030085a7 */ /* 0x000ee4000800007f */
[----:B---3--:R-:W-:Y:S05]  /*f810*/  @!P0 BRA `(.L_x_2048) ;  /* 0xfffffffc00f08947 */ /* 0x008fea000383ffff */
[----:B------:R-:W-:Y:S05]  /*f820*/  BRA `(.L_x_2057) ;  /* 0xfffffffc00247947 */ /* 0x000fea000383ffff */
.L_x_2058:
        /* <DEDUP_REMOVED lines=13> */
.L_x_2220:


//--------------------- .text._ZN7cutlass13device_kernelIN5flash32FlashAttnBwdPostprocessConvertdQIN4cute5tupleIJNS3_1CILi80EEENS5_ILi256EEEEEENS_6half_tEfNS_4arch4Sm90ELi256ENS3_8TiledMMAINS3_8MMA_AtomIJNS3_4SM904GMMA25MMA_64x16x16_F32F16F16_SSILNSF_5MajorE1ELSH_1ELNSF_7ScaleInE1ELSI_1EEEEEENS3_6LayoutINS4_IJNS5_ILi2EEENS5_ILi1EEESN_EEENS4_IJSN_NS5_ILi0EEESP_EEEEENS4_IJNS3_10UnderscoreESS_SS_EEEEELb1EEEEEvNT_6ParamsE --------------------------
	.section	.text._ZN7cutlass13device_kernelIN5flash32FlashAttnBwdPostprocessConvertdQIN4cute5tupleIJNS3_1CILi80EEENS5_ILi256EEEEEENS_6half_tEfNS_4arch4Sm90ELi256ENS3_8TiledMMAINS3_8MMA_AtomIJNS3_4SM904GMMA25MMA_64x16x16_F32F16F16_SSILNSF_5MajorE1ELSH_1ELNSF_7ScaleInE1ELSI_1EEEEEENS3_6LayoutINS4_IJNS5_ILi2EEENS5_ILi1EEESN_EEENS4_IJSN_NS5_ILi0EEESP_EEEEENS4_IJNS3_10UnderscoreESS_SS_EEEEELb1EEEEEvNT_6ParamsE,"ax",@progbits
	.align	128
.text._ZN7cutlass13device_kernelIN5flash32FlashAttnBwdPostprocessConvertdQIN4cute5tupleIJNS3_1CILi80EEENS5_ILi256EEEEEENS_6half_tEfNS_4arch4Sm90ELi256ENS3_8TiledMMAINS3_8MMA_AtomIJNS3_4SM904GMMA25MMA_64x16x16_F32F16F16_SSILNSF_5MajorE1ELSH_1ELNSF_7ScaleInE1ELSI_1EEEEEENS3_6LayoutINS4_IJNS5_ILi2EEENS5_ILi1EEESN_EEENS4_IJSN_NS5_ILi0EEESP_EEEEENS4_IJNS3_10UnderscoreESS_SS_EEEEELb1EEEEEvNT_6ParamsE:
        .type           _ZN7cutlass13device_kernelIN5flash32FlashAttnBwdPostprocessConvertdQIN4cute5tupleIJNS3_1CILi80EEENS5_ILi256EEEEEENS_6half_tEfNS_4arch4Sm90ELi256ENS3_8TiledMMAINS3_8MMA_AtomIJNS3_4SM904GMMA25MMA_64x16x16_F32F16F16_SSILNSF_5MajorE1ELSH_1ELNSF_7ScaleInE1ELSI_1EEEEEENS3_6LayoutINS4_IJNS5_ILi2EEENS5_ILi1EEESN_EEENS4_IJSN_NS5_ILi0EEESP_EEEEENS4_IJNS3_10UnderscoreESS_SS_EEEEELb1EEEEEvNT_6ParamsE,@function
        .size           _ZN7cutlass13device_kernelIN5flash32FlashAttnBwdPostprocessConvertdQIN4cute5tupleIJNS3_1CILi80EEENS5_ILi256EEEEEENS_6half_tEfNS_4arch4Sm90ELi256ENS3_8TiledMMAINS3_8MMA_AtomIJNS3_4SM904GMMA25MMA_64x16x16_F32F16F16_SSILNSF_5MajorE1ELSH_1ELNSF_7ScaleInE1ELSI_1EEEEEENS3_6LayoutINS4_IJNS5_ILi2EEENS5_ILi1EEESN_EEENS4_IJSN_NS5_ILi0EEESP_EEEEENS4_IJNS3_10UnderscoreESS_SS_EEEEELb1EEEEEvNT_6ParamsE,(.L_x_2221 - _ZN7cutlass13device_kernelIN5flash32FlashAttnBwdPostprocessConvertdQIN4cute5tupleIJNS3_1CILi80EEENS5_ILi256EEEEEENS_6half_tEfNS_4arch4Sm90ELi256ENS3_8TiledMMAINS3_8MMA_AtomIJNS3_4SM904GMMA25MMA_64x16x16_F32F16F16_SSILNSF_5MajorE1ELSH_1ELNSF_7ScaleInE1ELSI_1EEEEEENS3_6LayoutINS4_IJNS5_ILi2EEENS5_ILi1EEESN_EEENS4_IJSN_NS5_ILi0EEESP_EEEEENS4_IJNS3_10UnderscoreESS_SS_EEEEELb1EEEEEvNT_6ParamsE)
        .other          _ZN7cutlass13device_kernelIN5flash32FlashAttnBwdPostprocessConvertdQIN4cute5tupleIJNS3_1CILi80EEENS5_ILi256EEEEEENS_6half_tEfNS_4arch4Sm90ELi256ENS3_8TiledMMAINS3_8MMA_AtomIJNS3_4SM904GMMA25MMA_64x16x16_F32F16F16_SSILNSF_5MajorE1ELSH_1ELNSF_7ScaleInE1ELSI_1EEEEEENS3_6LayoutINS4_IJNS5_ILi2EEENS5_ILi1EEESN_EEENS4_IJSN_NS5_ILi0EEESP_EEEEENS4_IJNS3_10UnderscoreESS_SS_EEEEELb1EEEEEvNT_6ParamsE,@"STO_CUDA_ENTRY STV_DEFAULT"
_ZN7cutlass13device_kernelIN5flash32FlashAttnBwdPostprocessConvertdQIN4cute5tupleIJNS3_1CILi80EEENS5_ILi256EEEEEENS_6half_tEfNS_4arch4Sm90ELi256ENS3_8TiledMMAINS3_8MMA_AtomIJNS3_4SM904GMMA25MMA_64x16x16_F32F16F16_SSILNSF_5MajorE1ELSH_1ELNSF_7ScaleInE1ELSI_1EEEEEENS3_6LayoutINS4_IJNS5_ILi2EEENS5_ILi1EEESN_EEENS4_IJSN_NS5_ILi0EEESP_EEEEENS4_IJNS3_10UnderscoreESS_SS_EEEEELb1EEEEEvNT_6ParamsE:
[----:B------:R-:W-:Y:S08]  /*0000*/  LDC R1, c[0x0][0x28] ;  /* 0x00000a00ff017b82 */ /* 0x000ff00000000800 */
[----:B------:R-:W0:Y:S01]  /*0010*/  LDC.64 R4, c[0x0][0x278] ;  /* 0x00009e00ff047b82 */ /* 0x000e220000000a00 */
[----:B------:R-:W1:Y:S01]  /*0020*/  S2R R15, SR_CTAID.Z ;  /* 0x00000000000f7919 */ /* 0x000e620000002700 */
[----:B------:R-:W-:-:S06]  /*0030*/  ULDC.64 UR8, c[0x0][0x208] ;  /* 0x0000820000087ab9 */ /* 0x000fcc0000000a00 */
[----:B------:R-:W2:Y:S08]  /*0040*/  LDC.64 R10, c[0x0][0x270] ;  /* 0x00009c00ff0a7b82 */ /* 0x000eb00000000a00 */
[----:B------:R-:W1:Y:S01]  /*0050*/  LDC.64 R2, c[0x0][0x270] ;  /* 0x00009c00ff027b82 */ /* 0x000e620000000a00 */
[----:B0-----:R-:W-:-:S04]  /*0060*/  ISETP.NE.U32.AND P2, PT, R4, RZ, PT ;  /* 0x000000ff0400720c */ /* 0x001fc80003f45070 */
[----:B------:R-:W-:-:S03]  /*0070*/  ISETP.NE.AND.EX P2, PT, R5, RZ, PT, P2 ;  /* 0x000000ff0500720c */ /* 0x000fc60003f45320 */
[----:B------:R-:W0:Y:S01]  /*0080*/  LDC R9, c[0x0][0x240] ;  /* 0x00009000ff097b82 */ /* 0x000e220000000800 */
[----:B--2---:R-:W-:-:S04]  /*0090*/  ISETP.NE.U32.AND P1, PT, R10, RZ, PT ;  /* 0x000000ff0a00720c */ /* 0x004fc80003f25070 */
[----:B------:R-:W-:Y:S01]  /*00a0*/  ISETP.NE.AND.EX P1, PT, R11, RZ, PT, P1 ;  /* 0x000000ff0b00720c */ /* 0x000fe20003f25310 */
[----:B-1----:R-:W-:-:S04]  /*00b0*/  IMAD.WIDE R2, R15, 0x4, R2 ;  /* 0x000000040f027825 */ /* 0x002fc800078e0202 */
[----:B------:R-:W1:Y:S08]  /*00c0*/  @P2 LDC.64 R6, c[0x0][0x278] ;  /* 0x00009e00ff062b82 */ /* 0x000e700000000a00 */
[----:B------:R2:W5:Y:S01]  /*00d0*/  @P1 LDG.E R13, desc[UR8][R2.64] ;  /* 0x00000008020d1981 */ /* 0x000562000c1e1900 */
[----:B-1----:R-:W-:-:S05]  /*00e0*/  @P2 IMAD.WIDE R6, R15, 0x4, R6 ;  /* 0x000000040f062825 */ /* 0x002fca00078e0206 */
[----:B0-----:R2:W5:Y:S01]  /*00f0*/  @P2 LDG.E R9, desc[UR8][R6.64] ;  /* 0x0000000806092981 */ /* 0x001562000c1e1900 */
[----:B------:R-:W-:Y:S01]  /*0100*/  ISETP.NE.U32.AND P0, PT, R10, RZ, PT ;  /* 0x000000ff0a00720c */ /* 0x000fe20003f05070 */
[----:B------:R-:W0:Y:S03]  /*0110*/  S2R R4, SR_CTAID.X ;  /* 0x0000000000047919 */ /* 0x000e260000002500 */
[----:B------:R-:W-:Y:S01]  /*0120*/  ISETP.NE.AND.EX P0, PT, R11, RZ, PT, P0 ;  /* 0x000000ff0b00720c */ /* 0x000fe20003f05300 */
[----:B0-----:R-:W-:Y:S01]  /*0130*/  IMAD R0, R4, 0x50, RZ ;  /* 0x0000005004007824 */ /* 0x001fe200078e02ff */
[----:B--2---:R-:W-:Y:S11]  /*0140*/  @P2 BRA `(.L_x_2059) ;  /* 0x0000000000102947 */ /* 0x004ff60003800000 */
[----:B------:R-:W-:Y:S05]  /*0150*/  @!P1 BRA `(.L_x_2059) ;  /* 0x00000000000c9947 */ /* 0x000fea0003800000 */
[----:B------:R-:W2:Y:S04]  /*0160*/  LDG.E R6, desc[UR8][R2.64] ;  /* 0x0000000802067981 */ /* 0x000ea8000c1e1900 */
[----:B-----5:R-:W2:Y:S02]  /*0170*/  LDG.E R9, desc[UR8][R2.64+0x4] ;  /* 0x0000040802097981 */ /* 0x020ea4000c1e1900 */
[----:B--2---:R-:W-:-:S07]  /*0180*/  IMAD.IADD R9, R9, 0x1, -R6 ;  /* 0x0000000109097824 */ /* 0x004fce00078e0a06 */
.L_x_2059:
[----:B-----5:R-:W-:-:S13]  /*0190*/  ISETP.GE.AND P2, PT, R0, R9, PT ;  /* 0x000000090000720c */ /* 0x020fda0003f46270 */
[----:B------:R-:W-:Y:S05]  /*01a0*/  @P0 EXIT P2 ;  /* 0x000000000000094d */ /* 0x000fea0001000000 */
[----:B------:R-:W0:Y:S01]  /*01b0*/  S2R R7, SR_CTAID.Y ;  /* 0x0000000000077919 */ /* 0x000e220000002600 */
[C---:B------:R-:W-:Y:S01]  /*01c0*/  @P1 IMAD R0, R15.reuse, 0x50, R13 ;  /* 0x000000500f001824 */ /* 0x040fe200078e020d */
[----:B------:R-:W1:Y:S01]  /*01d0*/  LDC.64 R18, c[0x0][0x228] ;  /* 0x00008a00ff127b82 */ /* 0x000e620000000a00 */
[----:B------:R-:W-:Y:S01]  /*01e0*/  IMAD R11, R4, 0x5000, RZ ;  /* 0x00005000040b7824 */ /* 0x000fe200078e02ff */
[----:B------:R-:W2:Y:S01]  /*01f0*/  S2R R17, SR_TID.X ;  /* 0x0000000000117919 */ /* 0x000ea20000002100 */
[----:B------:R-:W-:Y:S01]  /*0200*/  @P1 IMAD.HI R0, R0, 0x66666667, RZ ;  /* 0x6666666700001827 */ /* 0x000fe200078e02ff */
[----:B------:R-:W-:Y:S01]  /*0210*/  SEL R6, R15, RZ, !P0 ;  /* 0x000000ff0f067207 */ /* 0x000fe20004000000 */
[----:B------:R-:W-:Y:S01]  /*0220*/  BSSY B0, `(.L_x_2060) ;  /* 0x0000030000007945 */ /* 0x000fe20003800000 */
[----:B------:R-:W3:Y:S02]  /*0230*/  S2R R25, SR_CgaCtaId ;  /* 0x0000000000197919 */ /* 0x000ee40000008800 */
[----:B------:R-:W-:Y:S01]  /*0240*/  @P1 SHF.R.U32.HI R3, RZ, 0x1f, R0 ;  /* 0x0000001fff031819 */ /* 0x000fe20000011600 */
[----:B------:R-:W4:Y:S03]  /*0250*/  LDC.64 R20, c[0x0][0x230] ;  /* 0x00008c00ff147b82 */ /* 0x000f260000000a00 */
[----:B------:R-:W-:-:S05]  /*0260*/  @P1 LEA.HI.SX32 R3, R0, R3, 0x1b ;  /* 0x0000000300031211 */ /* 0x000fca00078fdaff */
[----:B------:R-:W-:Y:S01]  /*0270*/  @P1 IMAD R5, R3, 0x5000, RZ ;  /* 0x0000500003051824 */ /* 0x000fe200078e02ff */
[----:B------:R-:W-:Y:S01]  /*0280*/  CS2R R2, SRZ ;  /* 0x0000000000027805 */ /* 0x000fe2000001ff00 */
[----:B------:R-:W5:Y:S02]  /*0290*/  LDC.64 R22, c[0x0][0x210] ;  /* 0x00008400ff167b82 */ /* 0x000f640000000a00 */
[--C-:B------:R-:W-:Y:S01]  /*02a0*/  @P1 IMAD.MOV.U32 R2, RZ, RZ, R5.reuse ;  /* 0x000000ffff021224 */ /* 0x100fe200078e0005 */
[----:B------:R-:W-:-:S04]  /*02b0*/  @P1 SHF.R.S32.HI R3, RZ, 0x1f, R5 ;  /* 0x0000001fff031819 */ /* 0x000fc80000011405 */
[C---:B------:R-:W-:Y:S02]  /*02c0*/  IADD3 R10, P2, R11.reuse, R2, RZ ;  /* 0x000000020b0a7210 */ /* 0x040fe40007f5e0ff */
[----:B0-----:R-:W-:Y:S02]  /*02d0*/  SHF.R.S32.HI R5, RZ, 0x1f, R7 ;  /* 0x0000001fff057819 */ /* 0x001fe40000011407 */
[----:B------:R-:W-:Y:S02]  /*02e0*/  LEA.HI.X.SX32 R11, R11, R3, 0x1, P2 ;  /* 0x000000030b0b7211 */ /* 0x000fe400010f0eff */
[----:B------:R-:W-:Y:S01]  /*02f0*/  SHF.R.S32.HI R3, RZ, 0x1f, R15 ;  /* 0x0000001fff037819 */ /* 0x000fe2000001140f */
[-C--:B-1----:R-:W-:Y:S02]  /*0300*/  IMAD R0, R5, R18.reuse, RZ ;  /* 0x0000001205007224 */ /* 0x082fe400078e02ff */
[----:B------:R-:W-:Y:S01]  /*0310*/  IMAD.WIDE.U32 R10, R7, R18, R10 ;  /* 0x00000012070a7225 */ /* 0x000fe200078e000a */
[----:B------:R-:W-:-:S02]  /*0320*/  SEL R3, R3, RZ, !P0 ;  /* 0x000000ff03037207 */ /* 0x000fc40004000000 */
[----:B--2---:R-:W-:Y:S01]  /*0330*/  ISETP.NE.AND P0, PT, R17, RZ, PT ;  /* 0x000000ff1100720c */ /* 0x004fe20003f05270 */
[----:B------:R-:W-:Y:S02]  /*0340*/  IMAD R19, R7, R19, R0 ;  /* 0x0000001307137224 */ /* 0x000fe400078e0200 */
[----:B----4-:R-:W-:-:S03]  /*0350*/  IMAD R0, R3, R20, RZ ;  /* 0x0000001403007224 */ /* 0x010fc600078e02ff */
[----:B------:R-:W-:Y:S01]  /*0360*/  IADD3 R11, R11, R19, RZ ;  /* 0x000000130b0b7210 */ /* 0x000fe20007ffe0ff */
[C---:B------:R-:W-:Y:S02]  /*0370*/  IMAD R15, R6.reuse, R21, R0 ;  /* 0x00000015060f7224 */ /* 0x040fe400078e0200 */
[----:B------:R-:W-:-:S04]  /*0380*/  IMAD.WIDE.U32 R10, R6, R20, R10 ;  /* 0x00000014060a7225 */ /* 0x000fc800078e000a */
[----:B------:R-:W-:Y:S01]  /*0390*/  IMAD.IADD R0, R11, 0x1, R15 ;  /* 0x000000010b007824 */ /* 0x000fe200078e020f */
[----:B-----5:R-:W-:-:S04]  /*03a0*/  LEA R22, P2, R10, R22, 0x2 ;  /* 0x000000160a167211 */ /* 0x020fc800078410ff */
[----:B------:R-:W-:Y:S01]  /*03b0*/  LEA.HI.X R0, R10, R23, R0, 0x2, P2 ;  /* 0x000000170a007211 */ /* 0x000fe200010f1400 */
[----:B---3--:R-:W-:Y:S08]  /*03c0*/  @P0 BRA `(.L_x_2061) ;  /* 0x0000000000540947 */ /* 0x008ff00003800000 */
[----:B------:R-:W0:Y:S01]  /*03d0*/  S2UR UR7, SR_CgaCtaId ;  /* 0x00000000000779c3 */ /* 0x000e220000008800 */
[----:B------:R-:W-:Y:S01]  /*03e0*/  UMOV UR6, 0x400 ;  /* 0x0000040000067882 */ /* 0x000fe20000000000 */
[----:B------:R-:W-:Y:S01]  /*03f0*/  UMOV UR4, 0x1 ;  /* 0x0000000100047882 */ /* 0x000fe20000000000 */
[----:B------:R-:W-:Y:S01]  /*0400*/  IMAD.MOV.U32 R2, RZ, RZ, 0x14000 ;  /* 0x00014000ff027424 */ /* 0x000fe200078e00ff */
[----:B------:R-:W-:-:S04]  /*0410*/  UIADD3 UR4, -UR4, 0x100000, URZ ;  /* 0x0010000004047890 */ /* 0x000fc8000fffe13f */
[----:B------:R-:W-:Y:S02]  /*0420*/  USHF.L.U32 UR5, UR4, 0xb, URZ ;  /* 0x0000000b04057899 */ /* 0x000fe4000800063f */
[----:B------:R-:W-:Y:S01]  /*0430*/  USHF.L.U32 UR4, UR4, 0x1, URZ ;  /* 0x0000000104047899 */ /* 0x000fe2000800063f */
[----:B------:R-:W-:Y:S01]  /*0440*/  PLOP3.LUT P0, PT, PT, PT, PT, 0x80, 0x0 ;  /* 0x000000000000781c */ /* 0x000fe20003f0f070 */
[----:B------:R-:W-:Y:S01]  /*0450*/  UMOV UR10, 0x1400 ;  /* 0x00001400000a7882 */ /* 0x000fe20000000000 */
[----:B0-----:R-:W-:-:S04]  /*0460*/  ULEA UR6, UR7, UR6, 0x18 ;  /* 0x0000000607067291 */ /* 0x001fc8000f8ec03f */
[----:B------:R-:W-:Y:S01]  /*0470*/  UIADD3 UR7, UR6, 0x1e000, URZ ;  /* 0x0001e00006077890 */ /* 0x000fe2000fffe03f */
[----:B------:R-:W0:Y:S07]  /*0480*/  FENCE.VIEW.ASYNC.S ;  /* 0x00000000000073c6 */ /* 0x000e2e0000000000 */
[----:B0-----:R0:W1:Y:S02]  /*0490*/  SYNCS.EXCH.64 URZ, [UR6+0x1e000], UR4 ;  /* 0x01e00004063f75b2 */ /* 0x0010640008000100 */
[----:B0-----:R-:W-:-:S02]  /*04a0*/  R2UR UR4, R22 ;  /* 0x00000000160472ca */ /* 0x001fc400000e0000 */
[----:B------:R-:W-:Y:S01]  /*04b0*/  R2UR UR5, R0 ;  /* 0x00000000000572ca */ /* 0x000fe200000e0000 */
[----:B-1----:R0:W-:-:S14]  /*04c0*/  SYNCS.ARRIVE.TRANS64 RZ, [UR6+0x1e000], R2 ;  /* 0x01e00002ffff79a7 */ /* 0x0021dc0008000006 */
.L_x_2062:
[----:B------:R-:W-:Y:S01]  /*04d0*/  @P0 ELECT P2, URZ, PT ;  /* 0x00000000003f082f */ /* 0x000fe20003840000 */
[----:B------:R1:W-:-:S12]  /*04e0*/  UBLKCP.S.G [UR6], [UR4], UR10 ;  /* 0x00000006040073ba */ /* 0x0003d8000800020a */
[----:B------:R-:W-:Y:S02]  /*04f0*/  @P2 PLOP3.LUT P0, PT, P2, PT, PT, 0x8, 0x0 ;  /* 0x000000000000281c */ /* 0x000fe4000170e170 */
[----:B------:R-:W-:-:S11]  /*0500*/  PLOP3.LUT P2, PT, PT, PT, PT, 0x8, 0x0 ;  /* 0x000000000000781c */ /* 0x000fd60003f4e170 */
[----:B-1----:R-:W-:Y:S05]  /*0510*/  @P0 BRA.U.ANY `(.L_x_2062) ;  /* 0xfffffffd00ec0947 */ /* 0x002fea000393ffff */
.L_x_2061:
[----:B------:R-:W-:Y:S05]  /*0520*/  BSYNC B0 ;  /* 0x0000000000007941 */ /* 0x000fea0003800000 */
.L_x_2060:
[----:B------:R-:W-:Y:S01]  /*0530*/  BAR.SYNC.DEFER_BLOCKING 0x0 ;  /* 0x0000000000007b1d */ /* 0x000fe20000010000 */
[----:B0-----:R-:W-:Y:S02]  /*0540*/  MOV R2, 0x400 ;  /* 0x0000040000027802 */ /* 0x001fe40000000f00 */
[----:B------:R-:W-:Y:S02]  /*0550*/  CS2R R98, SRZ ;  /* 0x0000000000627805 */ /* 0x000fe4000001ff00 */
[----:B------:R-:W-:Y:S02]  /*0560*/  SHF.L.U32 R11, RZ, 0x1f, RZ ;  /* 0x0000001fff0b7819 */ /* 0x000fe400000006ff */
[----:B------:R-:W-:Y:S02]  /*0570*/  LEA R2, R25, R2, 0x18 ;  /* 0x0000000219027211 */ /* 0x000fe400078ec0ff */
[----:B------:R-:W-:Y:S02]  /*0580*/  @P1 SHF.R.S32.HI R99, RZ, 0x1f, R13 ;  /* 0x0000001fff631819 */ /* 0x000fe4000001140d */
[----:B------:R-:W-:-:S07]  /*0590*/  @P1 MOV R98, R13 ;  /* 0x0000000d00621202 */ /* 0x000fce0000000f00 */
.L_x_2063:
[----:B0-----:R0:W1:Y:S02]  /*05a0*/  SYNCS.PHASECHK.TRANS64.TRYWAIT P0, [R2+URZ+0x1e000], R11 ;  /* 0x01e0000b020075a7 */ /* 0x001064000800017f */
[----:B-1----:R-:W-:Y:S05]  /*05b0*/  @!P0 NANOSLEEP.SYNCS 0x989680 ;  /* 0x009896800000895d */ /* 0x002fea0003900000 */
[----:B------:R-:W1:Y:S02]  /*05c0*/  @!P0 SYNCS.PHASECHK.TRANS64 P0, [R2+URZ+0x1e000], R11 ;  /* 0x01e0000b020085a7 */ /* 0x000e64000800007f */
[----:B-1----:R-:W-:Y:S05]  /*05d0*/  @!P0 BRA `(.L_x_2063) ;  /* 0xfffffffc00f08947 */ /* 0x002fea000383ffff */
[----:B------:R-:W-:Y:S01]  /*05e0*/  SHF.R.S32.HI R0, RZ, 0x1f, R17 ;  /* 0x0000001fff007819 */ /* 0x000fe20000011411 */
[----:B------:R-:W-:Y:S01]  /*05f0*/  ULDC UR4, c[0x0][0x268] ;  /* 0x00009a0000047ab9 */ /* 0x000fe20000000800 */
[----:B------:R-:W-:Y:S01]  /*0600*/  IMAD R9, R4, -0x50, R9 ;  /* 0xffffffb004097824 */ /* 0x000fe200078e0209 */
[----:B------:R-:W-:Y:S01]  /*0610*/  ULDC.64 UR6, c[0x0][0x258] ;  /* 0x0000960000067ab9 */ /* 0x000fe20000000a00 */
[CC--:B------:R-:W-:Y:S01]  /*0620*/  LEA.HI R8, R0.reuse, R17.reuse, RZ, 0x7 ;  /* 0x0000001100087211 */ /* 0x0c0fe200078f38ff */
[----:B------:R-:W-:Y:S01]  /*0630*/  BSSY B0, `(.L_x_2064) ;  /* 0x00000f1000007945 */ /* 0x000fe20003800000 */
[----:B------:R-:W-:Y:S02]  /*0640*/  LEA.HI R12, R0, R17, RZ, 0x4 ;  /* 0x00000011000c7211 */ /* 0x000fe400078f20ff */
[----:B------:R-:W-:Y:S02]  /*0650*/  LOP3.LUT R10, R8, 0x3fffff80, RZ, 0xc0, !PT ;  /* 0x3fffff80080a7812 */ /* 0x000fe400078ec0ff */
[----:B0-----:R-:W-:-:S02]  /*0660*/  SHF.R.S32.HI R11, RZ, 0x7, R8 ;  /* 0x00000007ff0b7819 */ /* 0x001fc40000011408 */
[CC--:B------:R-:W-:Y:S01]  /*0670*/  LEA.HI R8, R0.reuse, R17.reuse, RZ, 0x3 ;  /* 0x0000001100087211 */ /* 0x0c0fe200078f18ff */
[----:B------:R-:W-:Y:S01]  /*0680*/  IMAD.IADD R10, R17, 0x1, -R10 ;  /* 0x00000001110a7824 */ /* 0x000fe200078e0a0a */
[----:B------:R-:W-:Y:S02]  /*0690*/  LEA.HI R16, R0, R17, RZ, 0x5 ;  /* 0x0000001100107211 */ /* 0x000fe400078f28ff */
[----:B------:R-:W-:Y:S01]  /*06a0*/  SHF.R.S32.HI R15, RZ, 0x4, R12 ;  /* 0x00000004ff0f7819 */ /* 0x000fe2000001140c */
[C---:B------:R-:W-:Y:S01]  /*06b0*/  IMAD R10, R11.reuse, 0xa00, R10 ;  /* 0x00000a000b0a7824 */ /* 0x040fe200078e020a */
[----:B------:R-:W-:Y:S01]  /*06c0*/  SHF.R.S32.HI R0, RZ, 0x5, R16 ;  /* 0x00000005ff007819 */ /* 0x000fe20000011410 */
[----:B------:R-:W-:Y:S01]  /*06d0*/  IMAD.SHL.U32 R11, R11, 0x40, RZ ;  /* 0x000000400b0b7824 */ /* 0x000fe200078e00ff */
[----:B------:R-:W-:Y:S01]  /*06e0*/  LEA.HI R12, R12, R15, RZ, 0x1 ;  /* 0x0000000f0c0c7211 */ /* 0x000fe200078f08ff */
[----:B------:R-:W-:Y:S01]  /*06f0*/  IMAD.SHL.U32 R13, R10, 0x4, RZ ;  /* 0x000000040a0d7824 */ /* 0x000fe200078e00ff */
[----:B------:R-:W-:-:S02]  /*0700*/  LOP3.LUT R10, R8, 0xfffffff8, RZ, 0xc0, !PT ;  /* 0xfffffff8080a7812 */ /* 0x000fc400078ec0ff */
[----:B------:R-:W-:Y:S02]  /*0710*/  LOP3.LUT R12, R12, 0x1fffffe, RZ, 0xc0, !PT ;  /* 0x01fffffe0c0c7812 */ /* 0x000fe400078ec0ff */
[----:B------:R-:W-:Y:S01]  /*0720*/  LEA R14, R13, R2, 0x2 ;  /* 0x000000020d0e7211 */ /* 0x000fe200078e10ff */
[----:B------:R-:W-:Y:S01]  /*0730*/  IMAD.IADD R10, R17, 0x1, -R10 ;  /* 0x00000001110a7824 */ /* 0x000fe200078e0a0a */
[----:B------:R-:W-:Y:S02]  /*0740*/  SHF.R.S32.HI R13, RZ, 0x1f, R16 ;  /* 0x0000001fff0d7819 */ /* 0x000fe40000011410 */
[----:B------:R-:W-:Y:S01]  /*0750*/  LOP3.LUT R16, R16, 0xffffffe0, RZ, 0xc0, !PT ;  /* 0xffffffe010107812 */ /* 0x000fe200078ec0ff */
[----:B------:R-:W0:Y:S01]  /*0760*/  LDS.128 R40, [R14+0x800] ;  /* 0x000800000e287984 */ /* 0x000e220000000c00 */
[----:B------:R-:W-:Y:S02]  /*0770*/  LEA.HI R13, R13, R0, RZ, 0x2 ;  /* 0x000000000d0d7211 */ /* 0x000fe400078f10ff */
[----:B------:R-:W-:Y:S01]  /*0780*/  IADD3 R15, R15, -R12, RZ ;  /* 0x8000000c0f0f7210 */ /* 0x000fe20007ffe0ff */
[----:B------:R-:W-:Y:S01]  /*0790*/  IMAD.IADD R16, R17, 0x1, -R16 ;  /* 0x0000000111107824 */ /* 0x000fe200078e0a10 */
[----:B------:R-:W-:Y:S01]  /*07a0*/  LOP3.LUT R17, R13, 0xffffffc, RZ, 0xc0, !PT ;  /* 0x0ffffffc0d117812 */ /* 0x000fe200078ec0ff */
[----:B------:R-:W1:Y:S01]  /*07b0*/  LDS.128 R36, [R14+0x1000] ;  /* 0x001000000e247984 */ /* 0x000e620000000c00 */
[----:B------:R-:W-:-:S02]  /*07c0*/  SHF.R.S32.HI R13, RZ, 0x1f, R10 ;  /* 0x0000001fff0d7819 */ /* 0x000fc4000001140a */
[----:B------:R-:W-:Y:S01]  /*07d0*/  LEA.HI R12, R16, R16, RZ, 0x1 ;  /* 0x00000010100c7211 */ /* 0x000fe200078f08ff */
[----:B------:R-:W-:Y:S01]  /*07e0*/  IMAD.IADD R19, R0, 0x1, -R17 ;  /* 0x0000000100137824 */ /* 0x000fe200078e0a11 */
[----:B------:R-:W-:Y:S01]  /*07f0*/  LEA.HI R13, R13, R10, RZ, 0x2 ;  /* 0x0000000a0d0d7211 */ /* 0x000fe200078f10ff */
[----:B------:R-:W2:Y:S01]  /*0800*/  LDS.128 R32, [R14+0x1800] ;  /* 0x001800000e207984 */ /* 0x000ea20000000c00 */
[----:B------:R-:W-:Y:S02]  /*0810*/  SHF.R.S32.HI R12, RZ, 0x1, R12 ;  /* 0x00000001ff0c7819 */ /* 0x000fe4000001140c */
[----:B------:R-:W-:Y:S01]  /*0820*/  LOP3.LUT R17, R11, 0x40, RZ, 0xc0, !PT ;  /* 0x000000400b117812 */ /* 0x000fe200078ec0ff */
[C---:B------:R-:W-:Y:S01]  /*0830*/  IMAD.SHL.U32 R11, R13.reuse, 0x10, RZ ;  /* 0x000000100d0b7824 */ /* 0x040fe200078e00ff */
[----:B------:R-:W-:Y:S01]  /*0840*/  SHF.L.U32 R96, R16, 0x3, RZ ;  /* 0x0000000310607819 */ /* 0x000fe200000006ff */
[----:B------:R-:W-:Y:S01]  /*0850*/  IMAD R19, R12, 0x50, R19 ;  /* 0x000000500c137824 */ /* 0x000fe200078e0213 */
[----:B------:R-:W3:Y:S01]  /*0860*/  LDS.128 R20, [R14+0x3000] ;  /* 0x003000000e147984 */ /* 0x000ee20000000c00 */
[----:B------:R-:W-:-:S02]  /*0870*/  LOP3.LUT R13, R13, 0x7fffffc, RZ, 0xc0, !PT ;  /* 0x07fffffc0d0d7812 */ /* 0x000fc400078ec0ff */
[----:B------:R-:W-:Y:S01]  /*0880*/  LOP3.LUT R12, R17, 0x8, R96, 0xf8, !PT ;  /* 0x00000008110c7812 */ /* 0x000fe200078ef860 */
[----:B------:R-:W4:Y:S01]  /*0890*/  LDS.128 R28, [R14+0x2000] ;  /* 0x002000000e1c7984 */ /* 0x000f220000000c00 */
[----:B------:R-:W-:Y:S01]  /*08a0*/  LOP3.LUT R11, R11, 0x40, RZ, 0xc0, !PT ;  /* 0x000000400b0b7812 */ /* 0x000fe200078ec0ff */
[----:B------:R-:W-:Y:S01]  /*08b0*/  IMAD.IADD R13, R10, 0x1, -R13 ;  /* 0x000000010a0d7824 */ /* 0x000fe200078e0a0d */
[----:B------:R-:W-:Y:S01]  /*08c0*/  SHF.R.U32.HI R17, RZ, 0x3, R17 ;  /* 0x00000003ff117819 */ /* 0x000fe20000011611 */
[----:B------:R-:W5:Y:S01]  /*08d0*/  LDS.128 R56, [R14+0x3800] ;  /* 0x003800000e387984 */ /* 0x000f620000000c00 */
[----:B------:R-:W-:Y:S01]  /*08e0*/  LOP3.LUT R8, R11, 0x8, R8, 0xf8, !PT ;  /* 0x000000080b087812 */ /* 0x000fe200078ef808 */
[----:B------:R-:W-:Y:S01]  /*08f0*/  IMAD R10, R0, 0xa, R15 ;  /* 0x0000000a000a7824 */ /* 0x000fe200078e020f */
[----:B------:R-:W-:Y:S01]  /*0900*/  LOP3.LUT R12, R12, R17, RZ, 0x3c, !PT ;  /* 0x000000110c0c7212 */ /* 0x000fe200078e3cff */
[----:B------:R-:W5:Y:S01]  /*0910*/  LDS.128 R44, [R14] ;  /* 0x000000000e2c7984 */ /* 0x000f620000000c00 */
[----:B------:R-:W-:-:S02]  /*0920*/  SHF.R.U32.HI R11, RZ, 0x3, R11 ;  /* 0x00000003ff0b7819 */ /* 0x000fc4000001160b */
[----:B------:R-:W-:Y:S01]  /*0930*/  LEA R13, R10, R13, 0x3 ;  /* 0x0000000d0a0d7211 */ /* 0x000fe200078e18ff */
[----:B------:R-:W5:Y:S01]  /*0940*/  LDS.128 R24, [R14+0x2800] ;  /* 0x002800000e187984 */ /* 0x000f620000000c00 */
[----:B------:R-:W-:Y:S01]  /*0950*/  LOP3.LUT R8, R8, R11, RZ, 0x3c, !PT ;  /* 0x0000000b08087212 */ /* 0x000fe200078e3cff */
[----:B------:R-:W-:Y:S02]  /*0960*/  IMAD.U32 R11, R19, 0x10, R12 ;  /* 0x00000010130b7824 */ /* 0x000fe400078e000c */
[----:B------:R-:W5:Y:S01]  /*0970*/  LDS.128 R16, [R14+0x4000] ;  /* 0x004000000e107984 */ /* 0x000f620000000c00 */
[----:B0-----:R-:W-:Y:S01]  /*0980*/  FMUL.FTZ R12, R40, UR4 ;  /* 0x00000004280c7c20 */ /* 0x001fe20008410000 */
[----:B------:R-:W-:Y:S01]  /*0990*/  FMUL.FTZ R63, R41, UR4 ;  /* 0x00000004293f7c20 */ /* 0x000fe20008410000 */
[----:B------:R-:W-:Y:S01]  /*09a0*/  FMUL.FTZ R60, R42, UR4 ;  /* 0x000000042a3c7c20 */ /* 0x000fe20008410000 */
[----:B------:R-:W0:Y:S01]  /*09b0*/  LDS.128 R52, [R14+0x4800] ;  /* 0x004800000e347984 */ /* 0x000e220000000c00 */
[----:B------:R-:W-:Y:S01]  /*09c0*/  FMUL.FTZ R65, R43, UR4 ;  /* 0x000000042b417c20 */ /* 0x000fe20008410000 */
[----:B------:R-:W-:-:S02]  /*09d0*/  IMAD.U32 R13, R13, 0x10, R8 ;  /* 0x000000100d0d7824 */ /* 0x000fc400078e0008 */
[----:B-1----:R-:W-:Y:S01]  /*09e0*/  FMUL.FTZ R62, R36, UR4 ;  /* 0x00000004243e7c20 */ /* 0x002fe20008410000 */
[----:B------:R-:W1:Y:S01]  /*09f0*/  LDS.128 R48, [R14+0x5000] ;  /* 0x005000000e307984 */ /* 0x000e620000000c00 */
[----:B------:R-:W-:Y:S01]  /*0a00*/  FMUL.FTZ R67, R37, UR4 ;  /* 0x0000000425437c20 */ /* 0x000fe20008410000 */
[----:B------:R-:W-:Y:S01]  /*0a10*/  FMUL.FTZ R64, R38, UR4 ;  /* 0x0000000426407c20 */ /* 0x000fe20008410000 */
[----:B------:R-:W-:Y:S01]  /*0a20*/  FMUL.FTZ R69, R39, UR4 ;  /* 0x0000000427457c20 */ /* 0x000fe20008410000 */
[----:B------:R-:W1:Y:S01]  /*0a30*/  LDS.128 R40, [R14+0x6000] ;  /* 0x006000000e287984 */ /* 0x000e620000000c00 */
[----:B--2---:R-:W-:Y:S01]  /*0a40*/  FMUL.FTZ R66, R32, UR4 ;  /* 0x0000000420427c20 */ /* 0x004fe20008410000 */
[----:B------:R-:W-:Y:S01]  /*0a50*/  FMUL.FTZ R71, R33, UR4 ;  /* 0x0000000421477c20 */ /* 0x000fe20008410000 */
[----:B------:R-:W-:Y:S01]  /*0a60*/  FMUL.FTZ R68, R34, UR4 ;  /* 0x0000000422447c20 */ /* 0x000fe20008410000 */
[----:B------:R-:W2:Y:S01]  /*0a70*/  LDS.128 R36, [R14+0x6800] ;  /* 0x006800000e247984 */ /* 0x000ea20000000c00 */
[----:B------:R-:W-:-:S03]  /*0a80*/  FMUL.FTZ R73, R35, UR4 ;  /* 0x0000000423497c20 */ /* 0x000fc60008410000 */
[----:B------:R-:W2:Y:S01]  /*0a90*/  LDS.128 R32, [R14+0x7000] ;  /* 0x007000000e207984 */ /* 0x000ea20000000c00 */
[----:B---3--:R-:W-:Y:S01]  /*0aa0*/  FMUL.FTZ R78, R20, UR4 ;  /* 0x00000004144e7c20 */ /* 0x008fe20008410000 */
[----:B------:R-:W-:Y:S01]  /*0ab0*/  FMUL.FTZ R83, R21, UR4 ;  /* 0x0000000415537c20 */ /* 0x000fe20008410000 */
[----:B------:R-:W-:Y:S01]  /*0ac0*/  FMUL.FTZ R80, R22, UR4 ;  /* 0x0000000416507c20 */ /* 0x000fe20008410000 */
[----:B------:R-:W-:Y:S01]  /*0ad0*/  FMUL.FTZ R85, R23, UR4 ;  /* 0x0000000417557c20 */ /* 0x000fe20008410000 */
[----:B----4-:R-:W-:Y:S01]  /*0ae0*/  FMUL.FTZ R70, R28, UR4 ;  /* 0x000000041c467c20 */ /* 0x010fe20008410000 */
[----:B------:R-:W-:Y:S01]  /*0af0*/  FMUL.FTZ R75, R29, UR4 ;  /* 0x000000041d4b7c20 */ /* 0x000fe20008410000 */
[----:B------:R-:W-:Y:S01]  /*0b00*/  FMUL.FTZ R72, R30, UR4 ;  /* 0x000000041e487c20 */ /* 0x000fe20008410000 */
[----:B------:R-:W-:Y:S01]  /*0b10*/  FMUL.FTZ R77, R31, UR4 ;  /* 0x000000041f4d7c20 */ /* 0x000fe20008410000 */
[----:B------:R-:W3:Y:S01]  /*0b20*/  LDS.128 R20, [R14+0x8800] ;  /* 0x008800000e147984 */ /* 0x000ee20000000c00 */
[----:B-----5:R-:W-:Y:S01]  /*0b30*/  FMUL.FTZ R82, R56, UR4 ;  /* 0x0000000438527c20 */ /* 0x020fe20008410000 */
[----:B------:R-:W-:Y:S01]  /*0b40*/  FMUL.FTZ R87, R57, UR4 ;  /* 0x0000000439577c20 */ /* 0x000fe20008410000 */
[----:B------:R-:W-:Y:S01]  /*0b50*/  FMUL.FTZ R84, R58, UR4 ;  /* 0x000000043a547c20 */ /* 0x000fe20008410000 */
[----:B------:R-:W4:Y:S01]  /*0b60*/  LDS.128 R28, [R14+0x7800] ;  /* 0x007800000e1c7984 */ /* 0x000f220000000c00 */
        /* <DEDUP_REMOVED lines=9> */
[----:B------:R-:W5:Y:S01]  /*0c00*/  LDS.128 R56, [R14+0x9000] ;  /* 0x009000000e387984 */ /* 0x000f620000000c00 */
[----:B------:R-:W-:Y:S01]  /*0c10*/  FMUL.FTZ R86, R16, UR4 ;  /* 0x0000000410567c20 */ /* 0x000fe20008410000 */
[----:B------:R-:W-:Y:S01]  /*0c20*/  FMUL.FTZ R91, R17, UR4 ;  /* 0x00000004115b7c20 */ /* 0x000fe20008410000 */
[----:B------:R-:W-:Y:S01]  /*0c30*/  FMUL.FTZ R88, R18, UR4 ;  /* 0x0000000412587c20 */ /* 0x000fe20008410000 */
[----:B------:R-:W5:Y:S01]  /*0c40*/  LDS.128 R44, [R14+0x5800] ;  /* 0x005800000e2c7984 */ /* 0x000f620000000c00 */
[----:B------:R-:W-:Y:S01]  /*0c50*/  FMUL.FTZ R93, R19, UR4 ;  /* 0x00000004135d7c20 */ /* 0x000fe20008410000 */
[----:B0-----:R-:W-:Y:S01]  /*0c60*/  FMUL.FTZ R90, R53, UR4 ;  /* 0x00000004355a7c20 */ /* 0x001fe20008410000 */
[----:B------:R-:W-:Y:S01]  /*0c70*/  FMUL.FTZ R53, R54, UR4 ;  /* 0x0000000436357c20 */ /* 0x000fe20008410000 */
[----:B------:R-:W0:Y:S01]  /*0c80*/  LDS.128 R24, [R14+0x8000] ;  /* 0x008000000e187984 */ /* 0x000e220000000c00 */
[----:B------:R-:W-:Y:S01]  /*0c90*/  FMUL.FTZ R54, R55, UR4 ;  /* 0x0000000437367c20 */ /* 0x000fe20008410000 */
[----:B-1----:R-:W-:Y:S01]  /*0ca0*/  FMUL.FTZ R55, R49, UR4 ;  /* 0x0000000431377c20 */ /* 0x002fe20008410000 */
[----:B------:R-:W-:Y:S01]  /*0cb0*/  FMUL.FTZ R49, R50, UR4 ;  /* 0x0000000432317c20 */ /* 0x000fe20008410000 */
[----:B------:R-:W1:Y:S01]  /*0cc0*/  LDS.128 R16, [R14+0x9800] ;  /* 0x009800000e107984 */ /* 0x000e620000000c00 */
[----:B------:R-:W-:Y:S01]  /*0cd0*/  FMUL.FTZ R50, R51, UR4 ;  /* 0x0000000433327c20 */ /* 0x000fe20008410000 */
[----:B------:R-:W-:Y:S01]  /*0ce0*/  FMUL.FTZ R51, R41, UR4 ;  /* 0x0000000429337c20 */ /* 0x000fe20008410000 */
[----:B------:R-:W-:Y:S01]  /*0cf0*/  FMUL.FTZ R41, R42, UR4 ;  /* 0x000000042a297c20 */ /* 0x000fe20008410000 */
[----:B------:R-:W-:Y:S01]  /*0d00*/  FMUL.FTZ R42, R43, UR4 ;  /* 0x000000042b2a7c20 */ /* 0x000fe20008410000 */
[----:B--2---:R-:W-:Y:S01]  /*0d10*/  FMUL.FTZ R43, R37, UR4 ;  /* 0x00000004252b7c20 */ /* 0x004fe20008410000 */
        /* <DEDUP_REMOVED lines=8> */
[----:B---3--:R-:W-:Y:S01]  /*0da0*/  FMUL.FTZ R101, R20, UR4 ;  /* 0x0000000414657c20 */ /* 0x008fe20008410000 */
[----:B------:R-:W-:Y:S01]  /*0db0*/  FMUL.FTZ R104, R21, UR4 ;  /* 0x0000000415687c20 */ /* 0x000fe20008410000 */
[----:B------:R-:W-:Y:S01]  /*0dc0*/  FMUL.FTZ R103, R22, UR4 ;  /* 0x0000000416677c20 */ /* 0x000fe20008410000 */
[----:B------:R-:W-:Y:S01]  /*0dd0*/  FMUL.FTZ R106, R23, UR4 ;  /* 0x00000004176a7c20 */ /* 0x000fe20008410000 */
[----:B----4-:R-:W-:Y:S01]  /*0de0*/  FMUL.FTZ R35, R29, UR4 ;  /* 0x000000041d237c20 */ /* 0x010fe20008410000 */
[----:B------:R-:W-:Y:S01]  /*0df0*/  F2FP.F16.F32.PACK_AB R20, R15, R8 ;  /* 0x000000080f14723e */ /* 0x000fe200000000ff */
[----:B------:R-:W-:Y:S01]  /*0e00*/  FMUL.FTZ R29, R30, UR4 ;  /* 0x000000041e1d7c20 */ /* 0x000fe20008410000 */
[----:B------:R-:W-:Y:S01]  /*0e10*/  FMUL.FTZ R100, R31, UR4 ;  /* 0x000000041f647c20 */ /* 0x000fe20008410000 */
[----:B------:R-:W-:Y:S01]  /*0e20*/  F2FP.F16.F32.PACK_AB R21, R61, R10 ;  /* 0x0000000a3d15723e */ /* 0x000fe200000000ff */
[----:B------:R-:W-:Y:S01]  /*0e30*/  FMUL.FTZ R40, R40, UR4 ;  /* 0x0000000428287c20 */ /* 0x000fe20008410000 */
[----:B------:R-:W-:Y:S01]  /*0e40*/  F2FP.F16.F32.PACK_AB R22, R63, R12 ;  /* 0x0000000c3f16723e */ /* 0x000fe200000000ff */
[----:B------:R-:W-:Y:S01]  /*0e50*/  FMUL.FTZ R28, R28, UR4 ;  /* 0x000000041c1c7c20 */ /* 0x000fe20008410000 */
[----:B------:R-:W-:Y:S01]  /*0e60*/  F2FP.F16.F32.PACK_AB R23, R65, R60 ;  /* 0x0000003c4117723e */ /* 0x000fe200000000ff */
[----:B------:R-:W-:Y:S01]  /*0e70*/  FMUL.FTZ R32, R32, UR4 ;  /* 0x0000000420207c20 */ /* 0x000fe20008410000 */
[----:B-----5:R-:W-:Y:S01]  /*0e80*/  FMUL.FTZ R105, R57, UR4 ;  /* 0x0000000439697c20 */ /* 0x020fe20008410000 */
[----:B------:R-:W-:Y:S01]  /*0e90*/  LEA R8, R13, R2, 0x1 ;  /* 0x000000020d087211 */ /* 0x000fe200078e08ff */
[----:B------:R-:W-:Y:S01]  /*0ea0*/  FMUL.FTZ R57, R58, UR4 ;  /* 0x000000043a397c20 */ /* 0x000fe20008410000 */
[----:B------:R-:W-:Y:S01]  /*0eb0*/  FMUL.FTZ R58, R59, UR4 ;  /* 0x000000043b3a7c20 */ /* 0x000fe20008410000 */
[----:B------:R-:W-:Y:S01]  /*0ec0*/  FMUL.FTZ R44, R44, UR4 ;  /* 0x000000042c2c7c20 */ /* 0x000fe20008410000 */
[----:B------:R-:W-:Y:S01]  /*0ed0*/  FMUL.FTZ R45, R45, UR4 ;  /* 0x000000042d2d7c20 */ /* 0x000fe20008410000 */
[----:B------:R-:W-:Y:S01]  /*0ee0*/  FMUL.FTZ R46, R46, UR4 ;  /* 0x000000042e2e7c20 */ /* 0x000fe20008410000 */
[----:B------:R-:W-:Y:S01]  /*0ef0*/  FMUL.FTZ R47, R47, UR4 ;  /* 0x000000042f2f7c20 */ /* 0x000fe20008410000 */
[----:B0-----:R-:W-:Y:S01]  /*0f00*/  FMUL.FTZ R30, R24, UR4 ;  /* 0x00000004181e7c20 */ /* 0x001fe20008410000 */
[----:B------:R-:W-:Y:S01]  /*0f10*/  FMUL.FTZ R97, R25, UR4 ;  /* 0x0000000419617c20 */ /* 0x000fe20008410000 */
[----:B------:R-:W-:Y:S01]  /*0f20*/  FMUL.FTZ R31, R26, UR4 ;  /* 0x000000041a1f7c20 */ /* 0x000fe20008410000 */
[----:B------:R-:W-:Y:S01]  /*0f30*/  FMUL.FTZ R102, R27, UR4 ;  /* 0x000000041b667c20 */ /* 0x000fe20008410000 */
[----:B------:R-:W-:Y:S01]  /*0f40*/  F2FP.F16.F32.PACK_AB R24, R67, R62 ;  /* 0x0000003e4318723e */ /* 0x000fe200000000ff */
[----:B-1----:R-:W-:Y:S01]  /*0f50*/  FMUL.FTZ R10, R16, UR4 ;  /* 0x00000004100a7c20 */ /* 0x002fe20008410000 */
[----:B------:R-:W-:Y:S01]  /*0f60*/  F2FP.F16.F32.PACK_AB R25, R69, R64 ;  /* 0x000000404519723e */ /* 0x000fe200000000ff */
[----:B------:R-:W-:Y:S01]  /*0f70*/  FMUL.FTZ R61, R17, UR4 ;  /* 0x00000004113d7c20 */ /* 0x000fe20008410000 */
[----:B------:R-:W-:Y:S01]  /*0f80*/  F2FP.F16.F32.PACK_AB R26, R71, R66 ;  /* 0x00000042471a723e */ /* 0x000fe200000000ff */
[----:B------:R-:W-:Y:S01]  /*0f90*/  FMUL.FTZ R59, R18, UR4 ;  /* 0x00000004123b7c20 */ /* 0x000fe20008410000 */
[----:B------:R-:W-:Y:S01]  /*0fa0*/  F2FP.F16.F32.PACK_AB R27, R73, R68 ;  /* 0x00000044491b723e */ /* 0x000fe200000000ff */
[----:B------:R-:W-:Y:S01]  /*0fb0*/  FMUL.FTZ R60, R19, UR4 ;  /* 0x00000004133c7c20 */ /* 0x000fe20008410000 */
[----:B------:R-:W-:Y:S01]  /*0fc0*/  F2FP.F16.F32.PACK_AB R12, R75, R70 ;  /* 0x000000464b0c723e */ /* 0x000fe200000000ff */
[----:B------:R-:W-:Y:S01]  /*0fd0*/  FMUL.FTZ R56, R56, UR4 ;  /* 0x0000000438387c20 */ /* 0x000fe20008410000 */
[----:B------:R-:W-:Y:S01]  /*0fe0*/  F2FP.F16.F32.PACK_AB R13, R77, R72 ;  /* 0x000000484d0d723e */ /* 0x000fe200000000ff */
[----:B------:R0:W-:Y:S01]  /*0ff0*/  STSM.16.MT88.4 [R8+0x14000], R20 ;  /* 0x0140001408007844 */ /* 0x0001e20000004200 */
[----:B------:R-:W-:Y:S01]  /*1000*/  F2FP.F16.F32.PACK_AB R14, R79, R74 ;  /* 0x0000004a4f0e723e */ /* 0x000fe200000000ff */
[----:B------:R-:W-:Y:S01]  /*1010*/  ULDC UR4, c[0x0][0x244] ;  /* 0x0000910000047ab9 */ /* 0x000fe20000000800 */
[----:B------:R-:W-:Y:S01]  /*1020*/  F2FP.F16.F32.PACK_AB R15, R81, R76 ;  /* 0x0000004c510f723e */ /* 0x000fe200000000ff */
[----:B------:R-:W-:Y:S01]  /*1030*/  STSM.16.MT88.4 [R8+0x19000], R24 ;  /* 0x0190001808007844 */ /* 0x000fe20000004200 */
[----:B------:R-:W-:-:S02]  /*1040*/  F2FP.F16.F32.PACK_AB R16, R83, R78 ;  /* 0x0000004e5310723e */ /* 0x000fc400000000ff */
[----:B------:R-:W-:Y:S01]  /*1050*/  F2FP.F16.F32.PACK_AB R17, R85, R80 ;  /* 0x000000505511723e */ /* 0x000fe200000000ff */
[----:B------:R-:W-:Y:S01]  /*1060*/  STSM.16.MT88.4 [R8+0x14200], R12 ;  /* 0x0142000c08007844 */ /* 0x000fe20000004200 */
        /* <DEDUP_REMOVED lines=8> */
[----:B0-----:R-:W-:Y:S01]  /*10f0*/  F2FP.F16.F32.PACK_AB R20, R55, R48 ;  /* 0x000000303714723e */ /* 0x001fe200000000ff */
[----:B------:R-:W-:Y:S01]  /*1100*/  STSM.16.MT88.4 [R8+0x14400], R92 ;  /* 0x0144005c08007844 */ /* 0x000fe20000004200 */
[----:B------:R-:W-:Y:S02]  /*1110*/  F2FP.F16.F32.PACK_AB R21, R50, R49 ;  /* 0x000000313215723e */ /* 0x000fe400000000ff */
[----:B------:R-:W-:Y:S02]  /*1120*/  F2FP.F16.F32.PACK_AB R22, R45, R44 ;  /* 0x0000002c2d16723e */ /* 0x000fe400000000ff */
[----:B------:R-:W-:-:S02]  /*1130*/  F2FP.F16.F32.PACK_AB R23, R47, R46 ;  /* 0x0000002e2f17723e */ /* 0x000fc400000000ff */
[----:B------:R-:W-:Y:S01]  /*1140*/  F2FP.F16.F32.PACK_AB R42, R43, R36 ;  /* 0x000000242b2a723e */ /* 0x000fe200000000ff */
[----:B-1----:R-:W-:Y:S01]  /*1150*/  IMAD R18, R5, UR6, RZ ;  /* 0x0000000605127c24 */ /* 0x002fe2000f8e02ff */
[----:B------:R-:W-:Y:S01]  /*1160*/  F2FP.F16.F32.PACK_AB R33, R34, R33 ;  /* 0x000000212221723e */ /* 0x000fe200000000ff */
[----:B------:R0:W-:Y:S01]  /*1170*/  STSM.16.MT88.4 [R8+0x19400], R20 ;  /* 0x0194001408007844 */ /* 0x0001e20000004200 */
[----:B------:R-:W-:Y:S02]  /*1180*/  F2FP.F16.F32.PACK_AB R40, R51, R40 ;  /* 0x000000283328723e */ /* 0x000fe400000000ff */
        /* <DEDUP_REMOVED lines=10> */
[----:B------:R-:W-:Y:S02]  /*1230*/  F2FP.F16.F32.PACK_AB R57, R58, R57 ;  /* 0x000000393a39723e */ /* 0x000fe400000000ff */
[----:B------:R-:W-:Y:S01]  /*1240*/  F2FP.F16.F32.PACK_AB R56, R105, R56 ;  /* 0x000000386938723e */ /* 0x000fe200000000ff */
[----:B------:R-:W-:Y:S01]  /*1250*/  STSM.16.MT88.4 [R8+0x14800], R24 ;  /* 0x0148001808007844 */ /* 0x000fe20000004200 */
[----:B------:R-:W-:Y:S01]  /*1260*/  F2FP.F16.F32.PACK_AB R58, R61, R10 ;  /* 0x0000000a3d3a723e */ /* 0x000fe200000000ff */
[----:B------:R-:W-:Y:S01]  /*1270*/  IMAD R10, R11, 0x2, R2 ;  /* 0x000000020b0a7824 */ /* 0x000fe200078e0202 */
[----:B------:R-:W-:Y:S01]  /*1280*/  F2FP.F16.F32.PACK_AB R59, R60, R59 ;  /* 0x0000003b3c3b723e */ /* 0x000fe200000000ff */
[----:B------:R-:W-:Y:S01]  /*1290*/  VIADD R2, R2, 0x14000 ;  /* 0x0001400002027836 */ /* 0x000fe20000000000 */
[----:B0-----:R-:W-:Y:S01]  /*12a0*/  VIMNMX R22, R9, 0x50, PT ;  /* 0x0000005009167848 */ /* 0x001fe20003fe0100 */
[----:B------:R-:W-:Y:S01]  /*12b0*/  VIADD R9, R0, 0x8 ;  /* 0x0000000800097836 */ /* 0x000fe20000000000 */
[----:B------:R-:W-:Y:S01]  /*12c0*/  ISETP.GE.AND P0, PT, R96, UR4, PT ;  /* 0x0000000460007c0c */ /* 0x000fe2000bf06270 */
[----:B------:R0:W-:Y:S01]  /*12d0*/  STSM.16.MT88.4 [R8+0x19800], R56 ;  /* 0x0198003808007844 */ /* 0x0001e20000004200 */
[----:B------:R-:W-:Y:S01]  /*12e0*/  SHF.R.S32.HI R97, RZ, 0x1f, R96 ;  /* 0x0000001fff617819 */ /* 0x000fe20000011460 */
[----:B------:R-:W-:Y:S01]  /*12f0*/  ULDC.64 UR4, c[0x0][0x260] ;  /* 0x0000980000047ab9 */ /* 0x000fe20000000a00 */
[-C--:B------:R-:W-:Y:S01]  /*1300*/  ISETP.GE.OR P2, PT, R9, R22.reuse, P0 ;  /* 0x000000160900720c */ /* 0x080fe20000746670 */
[----:B------:R-:W-:Y:S01]  /*1310*/  BAR.SYNC.DEFER_BLOCKING 0x0 ;  /* 0x0000000000007b1d */ /* 0x000fe20000010000 */
[C---:B------:R-:W-:Y:S01]  /*1320*/  IMAD R9, R7.reuse, UR7, R18 ;  /* 0x0000000707097c24 */ /* 0x040fe2000f8e0212 */
[C---:B------:R-:W-:Y:S01]  /*1330*/  ISETP.GE.OR P3, PT, R0.reuse, R22, P0 ;  /* 0x000000160000720c */ /* 0x040fe20000766670 */
[----:B------:R-:W-:Y:S01]  /*1340*/  IMAD.WIDE.U32 R96, R7, UR6, R96 ;  /* 0x0000000607607c25 */ /* 0x000fe2000f8e0060 */
[----:B------:R-:W-:-:S02]  /*1350*/  IADD3 R16, P1, R0, R98, RZ ;  /* 0x0000006200107210 */ /* 0x000fc40007f3e0ff */
[C---:B------:R-:W-:Y:S01]  /*1360*/  IADD3 R5, R0.reuse, 0x10, RZ ;  /* 0x0000001000057810 */ /* 0x040fe20007ffe0ff */
[C---:B------:R-:W-:Y:S01]  /*1370*/  VIADD R7, R0.reuse, 0x28 ;  /* 0x0000002800077836 */ /* 0x040fe20000000000 */
[----:B------:R-:W-:Y:S01]  /*1380*/  IADD3 R97, R97, R9, RZ ;  /* 0x0000000961617210 */ /* 0x000fe20007ffe0ff */
[----:B------:R-:W-:Y:S01]  /*1390*/  IMAD R3, R3, UR4, RZ ;  /* 0x0000000403037c24 */ /* 0x000fe2000f8e02ff */
[----:B------:R-:W-:Y:S02]  /*13a0*/  LEA.HI.X.SX32 R17, R0, R99, 0x1, P1 ;  /* 0x0000006300117211 */ /* 0x000fe400008f0eff */
[-C--:B------:R-:W-:Y:S01]  /*13b0*/  ISETP.GE.OR P1, PT, R5, R22.reuse, P0 ;  /* 0x000000160500720c */ /* 0x080fe20000726670 */
[----:B------:R-:W-:Y:S01]  /*13c0*/  IMAD R3, R6, UR5, R3 ;  /* 0x0000000506037c24 */ /* 0x000fe2000f8e0203 */
[----:B------:R-:W-:Y:S01]  /*13d0*/  ISETP.GE.OR P4, PT, R7, R22, P0 ;  /* 0x000000160700720c */ /* 0x000fe20000786670 */
[C---:B0-----:R-:W-:Y:S01]  /*13e0*/  VIADD R8, R0.reuse, 0x18 ;  /* 0x0000001800087836 */ /* 0x041fe20000000000 */
[----:B------:R-:W-:Y:S01]  /*13f0*/  IADD3 R5, R0, 0x20, RZ ;  /* 0x0000002000057810 */ /* 0x000fe20007ffe0ff */
[----:B------:R-:W-:Y:S01]  /*1400*/  IMAD.WIDE.U32 R6, R6, UR4, R96 ;  /* 0x0000000406067c25 */ /* 0x000fe2000f8e0060 */
[----:B------:R-:W-:-:S02]  /*1410*/  LEA R2, R11, R2, 0x1 ;  /* 0x000000020b027211 */ /* 0x000fc400078e08ff */
[-C--:B------:R-:W-:Y:S01]  /*1420*/  ISETP.GE.OR P5, PT, R5, R22.reuse, P0 ;  /* 0x000000160500720c */ /* 0x080fe200007a6670 */
[----:B------:R-:W-:Y:S01]  /*1430*/  IMAD.WIDE R4, R4, 0x50, R16 ;  /* 0x0000005004047825 */ /* 0x000fe200078e0210 */
[----:B------:R-:W-:Y:S01]  /*1440*/  ISETP.GE.OR P6, PT, R8, R22, P0 ;  /* 0x000000160800720c */ /* 0x000fe200007c6670 */
[----:B------:R0:W1:Y:S02]  /*1450*/  LDS.128 R12, [R10+0x14900] ;  /* 0x014900000a0c7984 */ /* 0x0000640000000c00 */
[----:B------:R-:W-:Y:S01]  /*1460*/  VIADD R11, R0, 0x30 ;  /* 0x00000030000b7836 */ /* 0x000fe20000000000 */
[----:B------:R-:W-:Y:S01]  /*1470*/  IADD3 R3, R7, R3, RZ ;  /* 0x0000000307037210 */ /* 0x000fe20007ffe0ff */
[----:B------:R-:W-:Y:S08]  /*1480*/  @P3 BRA `(.L_x_2065) ;  /* 0x00000000002c3947 */ /* 0x000ff00003800000 */
[----:B------:R2:W3:Y:S01]  /*1490*/  LDS.128 R16, [R2] ;  /* 0x0000000002107984 */ /* 0x0004e20000000c00 */
[----:B------:R-:W-:Y:S02]  /*14a0*/  ULDC.64 UR4, c[0x0][0x250] ;  /* 0x0000940000047ab9 */ /* 0x000fe40000000a00 */
[----:B------:R-:W-:-:S04]  /*14b0*/  IMAD R21, R5, UR4, RZ ;  /* 0x0000000405157c24 */ /* 0x000fc8000f8e02ff */
[----:B------:R-:W-:Y:S02]  /*14c0*/  IMAD R21, R4, UR5, R21 ;  /* 0x0000000504157c24 */ /* 0x000fe4000f8e0215 */
[----:B--2---:R-:W-:-:S04]  /*14d0*/  IMAD.MOV.U32 R2, RZ, RZ, R6 ;  /* 0x000000ffff027224 */ /* 0x004fc800078e0006 */
[----:B------:R-:W-:Y:S01]  /*14e0*/  IMAD.WIDE.U32 R8, R4, UR4, R2 ;  /* 0x0000000404087c25 */ /* 0x000fe2000f8e0002 */
[----:B------:R-:W-:Y:S02]  /*14f0*/  ULDC.64 UR4, c[0x0][0x238] ;  /* 0x00008e0000047ab9 */ /* 0x000fe40000000a00 */
[----:B------:R-:W-:Y:S02]  /*1500*/  LEA R20, P3, R8, UR4, 0x1 ;  /* 0x0000000408147c11 */ /* 0x000fe4000f8608ff */
[----:B------:R-:W-:-:S04]  /*1510*/  IADD3 R9, R9, R21, RZ ;  /* 0x0000001509097210 */ /* 0x000fc80007ffe0ff */
[----:B------:R-:W-:-:S05]  /*1520*/  LEA.HI.X R21, R8, UR5, R9, 0x1, P3 ;  /* 0x0000000508157c11 */ /* 0x000fca00098f0c09 */
[----:B---3--:R2:W-:Y:S02]  /*1530*/  STG.E.128 desc[UR8][R20.64], R16 ;  /* 0x0000001014007986 */ /* 0x0085e4000c101d08 */
.L_x_2065:
[----:B------:R-:W-:Y:S05]  /*1540*/  BSYNC B0 ;  /* 0x0000000000007941 */ /* 0x000fea0003800000 */
.L_x_2064:
[----:B--2---:R2:W3:Y:S01]  /*1550*/  LDS.128 R16, [R10+0x14100] ;  /* 0x014100000a107984 */ /* 0x0044e20000000c00 */
[----:B------:R-:W-:Y:S01]  /*1560*/  BSSY B0, `(.L_x_2066) ;  /* 0x0000011000007945 */ /* 0x000fe20003800000 */
[----:B------:R-:W-:Y:S01]  /*1570*/  ISETP.GE.OR P3, PT, R11, R22, P0 ;  /* 0x000000160b00720c */ /* 0x000fe20000766670 */
[----:B------:R-:W-:Y:S02]  /*1580*/  VIADD R11, R0, 0x38 ;  /* 0x00000038000b7836 */ /* 0x000fe40000000000 */
[----:B------:R-:W-:Y:S10]  /*1590*/  @P2 BRA `(.L_x_2067) ;  /* 0x0000000000342947 */ /* 0x000ff40003800000 */
[----:B------:R-:W-:Y:S01]  /*15a0*/  IADD3 R21, P2, R4, 0x8, RZ ;  /* 0x0000000804157810 */ /* 0x000fe20007f5e0ff */
[----:B------:R-:W-:Y:S01]  /*15b0*/  ULDC.64 UR4, c[0x0][0x250] ;  /* 0x0000940000047ab9 */ /* 0x000fe20000000a00 */
[----:B------:R-:W-:Y:S02]  /*15c0*/  MOV R9, R3 ;  /* 0x0000000300097202 */ /* 0x000fe40000000f00 */
[----:B------:R-:W-:-:S05]  /*15d0*/  IADD3.X R8, RZ, R5, RZ, P2, !PT ;  /* 0x00000005ff087210 */ /* 0x000fca00017fe4ff */
        /* <DEDUP_REMOVED lines=9> */
.L_x_2067:
[----:B------:R-:W-:Y:S05]  /*1670*/  BSYNC B0 ;  /* 0x0000000000007941 */ /* 0x000fea0003800000 */
.L_x_2066:
[----:B---34-:R3:W4:Y:S01]  /*1680*/  LDS.128 R16, [R10+0x14200] ;  /* 0x014200000a107984 */ /* 0x0187220000000c00 */
[----:B------:R-:W-:Y:S01]  /*1690*/  BSSY B0, `(.L_x_2068) ;  /* 0x0000012000007945 */ /* 0x000fe20003800000 */
[----:B------:R-:W-:Y:S02]  /*16a0*/  ISETP.GE.OR P2, PT, R11, R22, P0 ;  /* 0x000000160b00720c */ /* 0x000fe40000746670 */
[C---:B------:R-:W-:Y:S01]  /*16b0*/  IADD3 R11, R0.reuse, 0x40, RZ ;  /* 0x00000040000b7810 */ /* 0x040fe20007ffe0ff */
[----:B------:R-:W-:Y:S01]  /*16c0*/  VIADD R0, R0, 0x48 ;  /* 0x0000004800007836 */ /* 0x000fe20000000000 */
[----:B------:R-:W-:Y:S09]  /*16d0*/  @P1 BRA `(.L_x_2069) ;  /* 0x0000000000341947 */ /* 0x000ff20003800000 */
        /* <DEDUP_REMOVED lines=13> */
.L_x_2069:
[----:B------:R-:W-:Y:S05]  /*17b0*/  BSYNC B0 ;  /* 0x0000000000007941 */ /* 0x000fea0003800000 */
.L_x_2068:
[----:B----4-:R4:W0:Y:S01]  /*17c0*/  LDS.128 R16, [R10+0x14300] ;  /* 0x014300000a107984 */ /* 0x0108220000000c00 */
[----:B------:R-:W-:Y:S01]  /*17d0*/  BSSY B0, `(.L_x_2070) ;  /* 0x0000011000007945 */ /* 0x000fe20003800000 */
[-C--:B------:R-:W-:Y:S02]  /*17e0*/  ISETP.GE.OR P1, PT, R11, R22.reuse, P0 ;  /* 0x000000160b00720c */ /* 0x080fe40000726670 */
[----:B------:R-:W-:Y:S01]  /*17f0*/  ISETP.GE.OR P0, PT, R0, R22, P0 ;  /* 0x000000160000720c */ /* 0x000fe20000706670 */
[----:B------:R-:W-:-:S12]  /*1800*/  @P6 BRA `(.L_x_2071) ;  /* 0x0000000000346947 */ /* 0x000fd80003800000 */
[----:B------:R-:W-:Y:S01]  /*1810*/  IADD3 R11, P6, R4, 0x18, RZ ;  /* 0x00000018040b7810 */ /* 0x000fe20007fde0ff */
[----:B------:R-:W-:Y:S01]  /*1820*/  ULDC.64 UR4, c[0x0][0x250] ;  /* 0x0000940000047ab9 */ /* 0x000fe20000000a00 */
[----:B------:R-:W-:Y:S01]  /*1830*/  MOV R9, R3 ;  /* 0x0000000300097202 */ /* 0x000fe20000000f00 */
[----:B------:R-:W-:Y:S01]  /*1840*/  IMAD.MOV.U32 R8, RZ, RZ, R6 ;  /* 0x000000ffff087224 */ /* 0x000fe200078e0006 */
[----:B------:R-:W-:-:S03]  /*1850*/  IADD3.X R0, RZ, R5, RZ, P6, !PT ;  /* 0x00000005ff007210 */ /* 0x000fc600037fe4ff */
        /* <DEDUP_REMOVED lines=8> */
.L_x_2071:
[----:B------:R-:W-:Y:S05]  /*18e0*/  BSYNC B0 ;  /* 0x0000000000007941 */ /* 0x000fea0003800000 */
.L_x_2070:
[----:B0-----:R0:W0:Y:S01]  /*18f0*/  LDS.128 R16, [R10+0x14400] ;  /* 0x014400000a107984 */ /* 0x0010220000000c00 */
[----:B------:R-:W-:Y:S04]  /*1900*/  BSSY B0, `(.L_x_2072) ;  /* 0x000000f000007945 */ /* 0x000fe80003800000 */
[----:B------:R-:W-:Y:S05]  /*1910*/  @P5 BRA `(.L_x_2073) ;  /* 0x0000000000345947 */ /* 0x000fea0003800000 */
        /* <DEDUP_REMOVED lines=13> */
.L_x_2073:
[----:B------:R-:W-:Y:S05]  /*19f0*/  BSYNC B0 ;  /* 0x0000000000007941 */ /* 0x000fea0003800000 */
.L_x_2072:
        /* <DEDUP_REMOVED lines=16> */
.L_x_2075:
[----:B------:R-:W-:Y:S05]  /*1b00*/  BSYNC B0 ;  /* 0x0000000000007941 */ /* 0x000fea0003800000 */
.L_x_2074:
        /* <DEDUP_REMOVED lines=16> */
.L_x_2077:
[----:B------:R-:W-:Y:S05]  /*1c10*/  BSYNC B0 ;  /* 0x0000000000007941 */ /* 0x000fea0003800000 */
.L_x_2076:
        /* <DEDUP_REMOVED lines=16> */
.L_x_2079:
[----:B------:R-:W-:Y:S05]  /*1d20*/  BSYNC B0 ;  /* 0x0000000000007941 */ /* 0x000fea0003800000 */
.L_x_2078:
[----:B0-234-:R-:W0:Y:S01]  /*1d30*/  LDS.128 R8, [R10+0x14800] ;  /* 0x014800000a087984 */ /* 0x01de220000000c00 */
        /* <DEDUP_REMOVED lines=15> */
.L_x_2081:
[----:B------:R-:W-:Y:S05]  /*1e30*/  BSYNC B0 ;  /* 0x0000000000007941 */ /* 0x000fea0003800000 */
.L_x_2080:
[----:B------:R-:W-:Y:S05]  /*1e40*/  @P0 EXIT ;  /* 0x000000000000094d */ /* 0x000fea0003800000 */
[----:B------:R-:W-:Y:S01]  /*1e50*/  IADD3 R7, P0, R4, 0x48, RZ ;  /* 0x0000004804077810 */ /* 0x000fe20007f1e0ff */
[----:B------:R-:W-:Y:S01]  /*1e60*/  ULDC.64 UR4, c[0x0][0x250] ;  /* 0x0000940000047ab9 */ /* 0x000fe20000000a00 */
[----:B------:R-:W-:Y:S02]  /*1e70*/  IMAD.MOV.U32 R2, RZ, RZ, R6 ;  /* 0x000000ffff027224 */ /* 0x000fe400078e0006 */
[----:B------:R-:W-:Y:S02]  /*1e80*/  IADD3.X R4, RZ, R5, RZ, P0, !PT ;  /* 0x00000005ff047210 */ /* 0x000fe400007fe4ff */
[----:B------:R-:W-:-:S04]  /*1e90*/  IMAD.WIDE.U32 R2, R7, UR4, R2 ;  /* 0x0000000407027c25 */ /* 0x000fc8000f8e0002 */
[----:B------:R-:W-:-:S04]  /*1ea0*/  IMAD R4, R4, UR4, RZ ;  /* 0x0000000404047c24 */ /* 0x000fc8000f8e02ff */
[----:B------:R-:W-:Y:S01]  /*1eb0*/  IMAD R7, R7, UR5, R4 ;  /* 0x0000000507077c24 */ /* 0x000fe2000f8e0204 */
[----:B------:R-:W-:Y:S02]  /*1ec0*/  ULDC.64 UR4, c[0x0][0x238] ;  /* 0x00008e0000047ab9 */ /* 0x000fe40000000a00 */
[----:B------:R-:W-:Y:S02]  /*1ed0*/  LEA R4, P0, R2, UR4, 0x1 ;  /* 0x0000000402047c11 */ /* 0x000fe4000f8008ff */
[----:B------:R-:W-:-:S04]  /*1ee0*/  IADD3 R3, R3, R7, RZ ;  /* 0x0000000703037210 */ /* 0x000fc80007ffe0ff */
[----:B------:R-:W-:-:S05]  /*1ef0*/  LEA.HI.X R5, R2, UR5, R3, 0x1, P0 ;  /* 0x0000000502057c11 */ /* 0x000fca00080f0c03 */
[----:B-1----:R-:W-:Y:S01]  /*1f00*/  STG.E.128 desc[UR8][R4.64], R12 ;  /* 0x0000000c04007986 */ /* 0x002fe2000c101d08 */
[----:B------:R-:W-:Y:S05]  /*1f10*/  EXIT ;  /* 0x000000000000794d */ /* 0x000fea0003800000 */
.L_x_2082:
        /* <DEDUP_REMOVED lines=14> */
.L_x_2221:


//--------------------- .text._ZN7cutlass13device_kernelIN5flash32FlashAttnBwdPostprocessConvertdQIN4cute5tupleIJNS3_1CILi64EEENS5_ILi256EEEEEENS_6half_tEfNS_4arch4Sm90ELi256ENS3_8TiledMMAINS3_8MMA_AtomIJNS3_4SM904GMMA25MMA_64x64x16_F32F16F16_SSILNSF_5MajorE1ELSH_0ELNSF_7ScaleInE1ELSI_1EEEEEENS3_6LayoutINS4_IJNS5_ILi2EEENS5_ILi1EEESN_EEENS4_IJSN_NS5_ILi0EEESP_EEEEENS4_IJNS3_10UnderscoreESS_SS_EEEEELb1EEEEEvNT_6ParamsE --------------------------
	.section	.text._ZN7cutlass13device_kernelIN5flash32FlashAttnBwdPostprocessConvertdQIN4cute5tupleIJNS3_1CILi64EEENS5_ILi256EEEEEENS_6half_tEfNS_4arch4Sm90ELi256ENS3_8TiledMMAINS3_8MMA_AtomIJNS3_4SM904GMMA25MMA_64x64x16_F32F16F16_SSILNSF_5MajorE1ELSH_0ELNSF_7ScaleInE1ELSI_1EEEEEENS3_6LayoutINS4_IJNS5_ILi2EEENS5_ILi1EEESN_EEENS4_IJSN_NS5_ILi0EEESP_EEEEENS4_IJNS3_10UnderscoreESS_SS_EEEEELb1EEEEEvNT_6ParamsE,"ax",@progbits
	.align	128
.text._ZN7cutlass13device_kernelIN5flash32FlashAttnBwdPostprocessConvertdQIN4cute5tupleIJNS3_1CILi64EEENS5_ILi256EEEEEENS_6half_tEfNS_4arch4Sm90ELi256ENS3_8TiledMMAINS3_8MMA_AtomIJNS3_4SM904GMMA25MMA_64x64x16_F32F16F16_SSILNSF_5MajorE1ELSH_0ELNSF_7ScaleInE1ELSI_1EEEEEENS3_6LayoutINS4_IJNS5_ILi2EEENS5_ILi1EEESN_EEENS4_IJSN_NS5_ILi0EEESP_EEEEENS4_IJNS3_10UnderscoreESS_SS_EEEEELb1EEEEEvNT_6ParamsE:
        .type           _ZN7cutlass13device_kernelIN5flash32FlashAttnBwdPostprocessConvertdQIN4cute5tupleIJNS3_1CILi64EEENS5_ILi256EEEEEENS_6half_tEfNS_4arch4Sm90ELi256ENS3_8TiledMMAINS3_8MMA_AtomIJNS3_4SM904GMMA25MMA_64x64x16_F32F16F16_SSILNSF_5MajorE1ELSH_0ELNSF_7ScaleInE1ELSI_1EEEEEENS3_6LayoutINS4_IJNS5_ILi2EEENS5_ILi1EEESN_EEENS4_IJSN_NS5_ILi0EEESP_EEEEENS4_IJNS3_10UnderscoreESS_SS_EEEEELb1EEEEEvNT_6ParamsE,@function
        .size           _ZN7cutlass13device_kernelIN5flash32FlashAttnBwdPostprocessConvertdQIN4cute5tupleIJNS3_1CILi64EEENS5_ILi256EEEEEENS_6half_tEfNS_4arch4Sm90ELi256ENS3_8TiledMMAINS3_8MMA_AtomIJNS3_4SM904GMMA25MMA_64x64x16_F32F16F16_SSILNSF_5MajorE1ELSH_0ELNSF_7ScaleInE1ELSI_1EEEEEENS3_6LayoutINS4_IJNS5_ILi2EEENS5_ILi1EEESN_EEENS4_IJSN_NS5_ILi0EEESP_EEEEENS4_IJNS3_10UnderscoreESS_SS_EEEEELb1EEEEEvNT_6ParamsE,(.L_x_2222 - _ZN7cutlass13device_kernelIN5flash32FlashAttnBwdPostprocessConvertdQIN4cute5tupleIJNS3_1CILi64EEENS5_ILi256EEEEEENS_6half_tEfNS_4arch4Sm90ELi256ENS3_8TiledMMAINS3_8MMA_AtomIJNS3_4SM904GMMA25MMA_64x64x16_F32F16F16_SSILNSF_5MajorE1ELSH_0ELNSF_7ScaleInE1ELSI_1EEEEEENS3_6LayoutINS4_IJNS5_ILi2EEENS5_ILi1EEESN_EEENS4_IJSN_NS5_ILi0EEESP_EEEEENS4_IJNS3_10UnderscoreESS_SS_EEEEELb1EEEEEvNT_6ParamsE)
        .other          _ZN7cutlass13device_kernelIN5flash32FlashAttnBwdPostprocessConvertdQIN4cute5tupleIJNS3_1CILi64EEENS5_ILi256EEEEEENS_6half_tEfNS_4arch4Sm90ELi256ENS3_8TiledMMAINS3_8MMA_AtomIJNS3_4SM904GMMA25MMA_64x64x16_F32F16F16_SSILNSF_5MajorE1ELSH_0ELNSF_7ScaleInE1ELSI_1EEEEEENS3_6LayoutINS4_IJNS5_ILi2EEENS5_ILi1EEESN_EEENS4_IJSN_NS5_ILi0EEESP_EEEEENS4_IJNS3_10UnderscoreESS_SS_EEEEELb1EEEEEvNT_6ParamsE,@"STO_CUDA_ENTRY STV_DEFAULT"
_ZN7cutlass13device_kernelIN5flash32FlashAttnBwdPostprocessConvertdQIN4cute5tupleIJNS3_1CILi64EEENS5_ILi256EEEEEENS_6half_tEfNS_4arch4Sm90ELi256ENS3_8TiledMMAINS3_8MMA_AtomIJNS3_4SM904GMMA25MMA_64x64x16_F32F16F16_SSILNSF_5MajorE1ELSH_0ELNSF_7ScaleInE1ELSI_1EEEEEENS3_6LayoutINS4_IJNS5_ILi2EEENS5_ILi1EEESN_EEENS4_IJSN_NS5_ILi0EEESP_EEEEENS4_IJNS3_10UnderscoreESS_SS_EEEEELb1EEEEEvNT_6ParamsE:
[----:B------:R-:W-:Y:S08]  /*0000*/  LDC R1, c[0x0][0x28] ;  /* 0x00000a00ff017b82 */ /* 0x000ff00000000800 */
[----:B------:R-:W0:Y:S01]  /*0010*/  LDC.64 R4, c[0x0][0x278] ;  /* 0x00009e00ff047b82 */ /* 0x000e220000000a00 */
[----:B------:R-:W1:Y:S01]  /*0020*/  S2R R15, SR_CTAID.Z ;  /* 0x00000000000f7919 */ /* 0x000e620000002700 */
[----:B------:R-:W-:-:S06]  /*0030*/  ULDC.64 UR8, c[0x0][0x208] ;  /* 0x0000820000087ab9 */ /* 0x000fcc0000000a00 */
[----:B------:R-:W2:Y:S08]  /*0040*/  LDC.64 R8, c[0x0][0x270] ;  /* 0x00009c00ff087b82 */ /* 0x000eb00000000a00 */
[----:B------:R-:W1:Y:S01]  /*0050*/  LDC.64 R2, c[0x0][0x270] ;  /* 0x00009c00ff027b82 */ /* 0x000e620000000a00 */
[----:B0-----:R-:W-:-:S04]  /*0060*/  ISETP.NE.U32.AND P2, PT, R4, RZ, PT ;  /* 0x000000ff0400720c */ /* 0x001fc80003f45070 */
[----:B------:R-:W-:Y:S02]  /*0070*/  ISETP.NE.AND.EX P2, PT, R5, RZ, PT, P2 ;  /* 0x000000ff0500720c */ /* 0x000fe40003f45320 */
[----:B--2---:R-:W-:-:S04]  /*0080*/  ISETP.NE.U32.AND P1, PT, R8, RZ, PT ;  /* 0x000000ff0800720c */ /* 0x004fc80003f25070 */
[----:B------:R-:W-:Y:S01]  /*0090*/  ISETP.NE.AND.EX P1, PT, R9, RZ, PT, P1 ;  /* 0x000000ff0900720c */ /* 0x000fe20003f25310 */
[----:B------:R-:W-:Y:S01]  /*00a0*/  ULDC UR4, c[0x0][0x240] ;  /* 0x0000900000047ab9 */ /* 0x000fe20000000800 */
[----:B-1----:R-:W-:-:S05]  /*00b0*/  IMAD.WIDE R2, R15, 0x4, R2 ;  /* 0x000000040f027825 */ /* 0x002fca00078e0202 */
[----:B------:R-:W0:Y:S01]  /*00c0*/  @P2 LDC.64 R6, c[0x0][0x278] ;  /* 0x00009e00ff062b82 */ /* 0x000e220000000a00 */
[----:B------:R-:W-:-:S05]  /*00d0*/  IMAD.U32 R0, RZ, RZ, UR4 ;  /* 0x00000004ff007e24 */ /* 0x000fca000f8e00ff */
[----:B------:R1:W5:Y:S01]  /*00e0*/  @P1 LDG.E R13, desc[UR8][R2.64] ;  /* 0x00000008020d1981 */ /* 0x000362000c1e1900 */
[----:B0-----:R-:W-:-:S05]  /*00f0*/  @P2 IMAD.WIDE R6, R15, 0x4, R6 ;  /* 0x000000040f062825 */ /* 0x001fca00078e0206 */
[----:B------:R1:W5:Y:S01]  /*0100*/  @P2 LDG.E R0, desc[UR8][R6.64] ;  /* 0x0000000806002981 */ /* 0x000362000c1e1900 */
[----:B------:R-:W-:Y:S01]  /*0110*/  ISETP.NE.U32.AND P0, PT, R8, RZ, PT ;  /* 0x000000ff0800720c */ /* 0x000fe20003f05070 */
[----:B------:R-:W0:Y:S03]  /*0120*/  S2R R4, SR_CTAID.X ;  /* 0x0000000000047919 */ /* 0x000e260000002500 */
[----:B------:R-:W-:Y:S01]  /*0130*/  ISETP.NE.AND.EX P0, PT, R9, RZ, PT, P0 ;  /* 0x000000ff0900720c */ /* 0x000fe20003f05300 */
[----:B0-----:R-:W-:Y:S01]  /*0140*/  IMAD.SHL.U32 R9, R4, 0x40, RZ ;  /* 0x0000004004097824 */ /* 0x001fe200078e00ff */
[----:B-1----:R-:W-:Y:S11]  /*0150*/  @P2 BRA `(.L_x_2083) ;  /* 0x0000000000102947 */ /* 0x002ff60003800000 */
[----:B------:R-:W-:Y:S05]  /*0160*/  @!P1 BRA `(.L_x_2083) ;  /* 0x00000000000c9947 */ /* 0x000fea0003800000 */
[----:B------:R-:W2:Y:S04]  /*0170*/  LDG.E R5, desc[UR8][R2.64] ;  /* 0x0000000802057981 */ /* 0x000ea8000c1e1900 */
[----:B-----5:R-:W2:Y:S02]  /*0180*/  LDG.E R0, desc[UR8][R2.64+0x4] ;  /* 0x0000040802007981 */ /* 0x020ea4000c1e1900 */
[----:B--2---:R-:W-:-:S07]  /*0190*/  IADD3 R0, -R5, R0, RZ ;  /* 0x0000000005007210 */ /* 0x004fce0007ffe1ff */
.L_x_2083:
[----:B-----5:R-:W-:-:S13]  /*01a0*/  ISETP.LE.AND P2, PT, R0, R9, PT ;  /* 0x000000090000720c */ /* 0x020fda0003f43270 */
[----:B------:R-:W-:Y:S05]  /*01b0*/  @P0 EXIT P2 ;  /* 0x000000000000094d */ /* 0x000fea0001000000 */
[----:B------:R-:W0:Y:S01]  /*01c0*/  S2R R8, SR_CTAID.Y ;  /* 0x0000000000087919 */ /* 0x000e220000002600 */
[C---:B------:R-:W-:Y:S01]  /*01d0*/  @P1 IMAD R2, R15.reuse, 0x40, R13 ;  /* 0x000000400f021824 */ /* 0x040fe200078e020d */
[----:B------:R-:W1:Y:S01]  /*01e0*/  LDC.64 R18, c[0x0][0x228] ;  /* 0x00008a00ff127b82 */ /* 0x000e620000000a00 */
[----:B------:R-:W-:Y:S01]  /*01f0*/  SHF.L.U32 R7, R4, 0xe, RZ ;  /* 0x0000000e04077819 */ /* 0x000fe200000006ff */
[----:B------:R-:W2:Y:S01]  /*0200*/  S2R R16, SR_TID.X ;  /* 0x0000000000107919 */ /* 0x000ea20000002100 */
[----:B------:R-:W-:Y:S01]  /*0210*/  SEL R6, R15, RZ, !P0 ;  /* 0x000000ff0f067207 */ /* 0x000fe20004000000 */
[----:B------:R-:W-:Y:S01]  /*0220*/  BSSY B0, `(.L_x_2084) ;  /* 0x0000031000007945 */ /* 0x000fe20003800000 */
[----:B------:R-:W-:Y:S01]  /*0230*/  @P1 SHF.R.S32.HI R3, RZ, 0x1f, R2 ;  /* 0x0000001fff031819 */ /* 0x000fe20000011402 */
[----:B------:R-:W3:Y:S02]  /*0240*/  S2R R17, SR_CgaCtaId ;  /* 0x0000000000117919 */ /* 0x000ee40000008800 */
[----:B------:R-:W4:Y:S01]  /*0250*/  LDC.64 R20, c[0x0][0x230] ;  /* 0x00008c00ff147b82 */ /* 0x000f220000000a00 */
[----:B------:R-:W-:-:S05]  /*0260*/  @P1 LEA.HI R3, R3, R2, RZ, 0x6 ;  /* 0x0000000203031211 */ /* 0x000fca00078f30ff */
[----:B------:R-:W-:Y:S02]  /*0270*/  @P1 IMAD.SHL.U32 R3, R3, 0x100, RZ ;  /* 0x0000010003031824 */ /* 0x000fe400078e00ff */
[----:B------:R-:W5:Y:S03]  /*0280*/  LDC.64 R22, c[0x0][0x210] ;  /* 0x00008400ff167b82 */ /* 0x000f660000000a00 */
[----:B------:R-:W-:Y:S02]  /*0290*/  @P1 LOP3.LUT R5, R3, 0xffffc000, RZ, 0xc0, !PT ;  /* 0xffffc00003051812 */ /* 0x000fe400078ec0ff */
[----:B------:R-:W-:Y:S02]  /*02a0*/  CS2R R2, SRZ ;  /* 0x0000000000027805 */ /* 0x000fe4000001ff00 */
[--C-:B------:R-:W-:Y:S01]  /*02b0*/  @P1 SHF.R.S32.HI R3, RZ, 0x1f, R5.reuse ;  /* 0x0000001fff031819 */ /* 0x100fe20000011405 */
[----:B------:R-:W-:-:S05]  /*02c0*/  @P1 IMAD.MOV.U32 R2, RZ, RZ, R5 ;  /* 0x000000ffff021224 */ /* 0x000fca00078e0005 */
        /* <DEDUP_REMOVED lines=9> */
[-C--:B----4-:R-:W-:Y:S02]  /*0360*/  IMAD R2, R3, R20.reuse, RZ ;  /* 0x0000001403027224 */ /* 0x090fe400078e02ff */
[----:B------:R-:W-:Y:S02]  /*0370*/  IMAD.IADD R11, R11, 0x1, R7 ;  /* 0x000000010b0b7824 */ /* 0x000fe400078e0207 */
[C---:B------:R-:W-:Y:S02]  /*0380*/  IMAD R7, R6.reuse, R21, R2 ;  /* 0x0000001506077224 */ /* 0x040fe400078e0202 */
[----:B------:R-:W-:-:S05]  /*0390*/  IMAD.WIDE.U32 R10, R6, R20, R10 ;  /* 0x00000014060a7225 */ /* 0x000fca00078e000a */
[----:B------:R-:W-:Y:S02]  /*03a0*/  IADD3 R2, R11, R7, RZ ;  /* 0x000000070b027210 */ /* 0x000fe40007ffe0ff */
        /* <DEDUP_REMOVED lines=19> */
.L_x_2086:
[----:B------:R-:W-:Y:S01]  /*04e0*/  @P0 ELECT P2, URZ, PT ;  /* 0x00000000003f082f */ /* 0x000fe20003840000 */
[----:B------:R1:W-:-:S12]  /*04f0*/  UBLKCP.S.G [UR6], [UR4], UR10 ;  /* 0x00000006040073ba */ /* 0x0003d8000800020a */
[----:B------:R-:W-:Y:S02]  /*0500*/  @P2 PLOP3.LUT P0, PT, P2, PT, PT, 0x8, 0x0 ;  /* 0x000000000000281c */ /* 0x000fe4000170e170 */
[----:B------:R-:W-:-:S11]  /*0510*/  PLOP3.LUT P2, PT, PT, PT, PT, 0x8, 0x0 ;  /* 0x000000000000781c */ /* 0x000fd60003f4e170 */
[----:B-1----:R-:W-:Y:S05]  /*0520*/  @P0 BRA.U.ANY `(.L_x_2086) ;  /* 0xfffffffd00ec0947 */ /* 0x002fea000393ffff */
.L_x_2085:
[----:B------:R-:W-:Y:S05]  /*0530*/  BSYNC B0 ;  /* 0x0000000000007941 */ /* 0x000fea0003800000 */
.L_x_2084:
[----:B------:R-:W-:Y:S01]  /*0540*/  BAR.SYNC.DEFER_BLOCKING 0x0 ;  /* 0x0000000000007b1d */ /* 0x000fe20000010000 */
[----:B------:R-:W-:Y:S02]  /*0550*/  MOV R2, 0x400 ;  /* 0x0000040000027802 */ /* 0x000fe40000000f00 */
[----:B------:R-:W-:Y:S02]  /*0560*/  CS2R R84, SRZ ;  /* 0x0000000000547805 */ /* 0x000fe4000001ff00 */
[----:B0-----:R-:W-:Y:S01]  /*0570*/  SHF.L.U32 R7, RZ, 0x1f, RZ ;  /* 0x0000001fff077819 */ /* 0x001fe200000006ff */
[--C-:B------:R-:W-:Y:S01]  /*0580*/  @P1 IMAD.MOV.U32 R84, RZ, RZ, R13.reuse ;  /* 0x000000ffff541224 */ /* 0x100fe200078e000d */
[----:B------:R-:W-:Y:S02]  /*0590*/  LEA R2, R17, R2, 0x18 ;  /* 0x0000000211027211 */ /* 0x000fe400078ec0ff */
[----:B------:R-:W-:-:S07]  /*05a0*/  @P1 SHF.R.S32.HI R85, RZ, 0x1f, R13 ;  /* 0x0000001fff551819 */ /* 0x000fce000001140d */
.L_x_2087:
[----:B0-----:R0:W1:Y:S02]  /*05b0*/  SYNCS.PHASECHK.TRANS64.TRYWAIT P0, [R2+URZ+0x18000], R7 ;  /* 0x01800007020075a7 */ /* 0x001064000800017f */
[----:B-1----:R-:W-:Y:S05]  /*05c0*/  @!P0 NANOSLEEP.SYNCS 0x989680 ;  /* 0x009896800000895d */ /* 0x002fea0003900000 */
[----:B------:R-:W1:Y:S02]  /*05d0*/  @!P0 SYNCS.PHASECHK.TRANS64 P0, [R2+URZ+0x18000], R7 ;  /* 0x01800007020085a7 */ /* 0x000e64000800007f */
[----:B-1----:R-:W-:Y:S05]  /*05e0*/  @!P0 BRA `(.L_x_2087) ;  /* 0xfffffffc00f08947 */ /* 0x002fea000383ffff */
[----:B0-----:R-:W-:Y:S01]  /*05f0*/  SHF.R.S32.HI R7, RZ, 0x1f, R16 ;  /* 0x0000001fff077819 */ /* 0x001fe20000011410 */
[----:B------:R-:W-:Y:S01]  /*0600*/  ULDC UR4, c[0x0][0x268] ;  /* 0x00009a0000047ab9 */ /* 0x000fe20000000800 */
[----:B------:R-:W-:Y:S01]  /*0610*/  VIADDMNMX R0, R0, -R9, 0x40, PT ;  /* 0x0000004000007446 */ /* 0x000fe20003800909 */
[----:B------:R-:W-:Y:S01]  /*0620*/  ULDC.64 UR6, c[0x0][0x258] ;  /* 0x0000960000067ab9 */ /* 0x000fe20000000a00 */
[-C--:B------:R-:W-:Y:S01]  /*0630*/  LEA.HI R10, R7, R16.reuse, RZ, 0x7 ;  /* 0x00000010070a7211 */ /* 0x080fe200078f38ff */
[----:B------:R-:W-:Y:S01]  /*0640*/  IMAD R5, R5, UR6, RZ ;  /* 0x0000000605057c24 */ /* 0x000fe2000f8e02ff */
[----:B------:R-:W-:Y:S01]  /*0650*/  LEA.HI R12, R7, R16, RZ, 0x4 ;  /* 0x00000010070c7211 */ /* 0x000fe200078f20ff */
[----:B------:R-:W-:Y:S01]  /*0660*/  BSSY B0, `(.L_x_2088) ;  /* 0x00000c8000007945 */ /* 0x000fe20003800000 */
[----:B------:R-:W-:Y:S02]  /*0670*/  LOP3.LUT R11, R10, 0xfffff80, RZ, 0xc0, !PT ;  /* 0x0fffff800a0b7812 */ /* 0x000fe400078ec0ff */
[----:B------:R-:W-:-:S02]  /*0680*/  SHF.R.S32.HI R10, RZ, 0x7, R10 ;  /* 0x00000007ff0a7819 */ /* 0x000fc4000001140a */
[-C--:B------:R-:W-:Y:S02]  /*0690*/  IADD3 R11, -R11, R16.reuse, RZ ;  /* 0x000000100b0b7210 */ /* 0x080fe40007ffe1ff */
[----:B------:R-:W-:Y:S02]  /*06a0*/  SHF.R.S32.HI R17, RZ, 0x4, R12 ;  /* 0x00000004ff117819 */ /* 0x000fe4000001140c */
[----:B------:R-:W-:Y:S01]  /*06b0*/  LEA.HI R20, R7, R16, RZ, 0x3 ;  /* 0x0000001007147211 */ /* 0x000fe200078f18ff */
[----:B------:R-:W-:Y:S01]  /*06c0*/  IMAD R11, R10, 0x800, R11 ;  /* 0x000008000a0b7824 */ /* 0x000fe200078e020b */
[----:B------:R-:W-:-:S03]  /*06d0*/  LEA.HI R18, R12, R17, RZ, 0x1 ;  /* 0x000000110c127211 */ /* 0x000fc600078f08ff */
[----:B------:R-:W-:Y:S01]  /*06e0*/  IMAD.SHL.U32 R81, R11, 0x4, RZ ;  /* 0x000000040b517824 */ /* 0x000fe200078e00ff */
[----:B------:R-:W-:Y:S02]  /*06f0*/  LEA.HI R11, R7, R16, RZ, 0x5 ;  /* 0x00000010070b7211 */ /* 0x000fe400078f28ff */
[----:B------:R-:W-:Y:S02]  /*0700*/  LOP3.LUT R18, R18, 0x3ffffe, RZ, 0xc0, !PT ;  /* 0x003ffffe12127812 */ /* 0x000fe400078ec0ff */
[----:B------:R-:W-:Y:S02]  /*0710*/  LOP3.LUT R13, R11, 0xffffffe0, RZ, 0xc0, !PT ;  /* 0xffffffe00b0d7812 */ /* 0x000fe400078ec0ff */
[----:B------:R-:W-:Y:S01]  /*0720*/  LEA R81, R81, R2, 0x2 ;  /* 0x0000000251517211 */ /* 0x000fe200078e10ff */
[----:B------:R-:W-:Y:S01]  /*0730*/  IMAD.IADD R25, R17, 0x1, -R18 ;  /* 0x0000000111197824 */ /* 0x000fe200078e0a12 */
[----:B------:R-:W-:Y:S01]  /*0740*/  SHF.R.S32.HI R7, RZ, 0x5, R11 ;  /* 0x00000005ff077819 */ /* 0x000fe2000001140b */
[----:B------:R-:W-:-:S02]  /*0750*/  IMAD.IADD R22, R16, 0x1, -R13 ;  /* 0x0000000110167824 */ /* 0x000fc400078e0a0d */
[----:B------:R-:W-:Y:S01]  /*0760*/  IMAD.SHL.U32 R16, R16, 0x40, RZ ;  /* 0x0000004010107824 */ /* 0x000fe200078e00ff */
[----:B------:R-:W0:Y:S01]  /*0770*/  LDS.128 R40, [R81] ;  /* 0x0000000051287984 */ /* 0x000e220000000c00 */
[C---:B------:R-:W-:Y:S01]  /*0780*/  IMAD.SHL.U32 R19, R7.reuse, 0x40, RZ ;  /* 0x0000004007137824 */ /* 0x040fe200078e00ff */
[----:B------:R-:W-:Y:S01]  /*0790*/  SHF.R.S32.HI R23, RZ, 0x1f, R22 ;  /* 0x0000001fff177819 */ /* 0x000fe20000011416 */
[----:B------:R-:W-:Y:S01]  /*07a0*/  IMAD R32, R10, 0x8, R25 ;  /* 0x000000080a207824 */ /* 0x000fe200078e0219 */
[----:B------:R-:W-:Y:S01]  /*07b0*/  LOP3.LUT R11, R16, 0x1c0, RZ, 0xc0, !PT ;  /* 0x000001c0100b7812 */ /* 0x000fe200078ec0ff */
[----:B------:R-:W1:Y:S01]  /*07c0*/  LDS.128 R44, [R81+0x800] ;  /* 0x00080000512c7984 */ /* 0x000e620000000c00 */
[----:B------:R-:W-:Y:S02]  /*07d0*/  SHF.L.U32 R16, R7, 0x4, RZ ;  /* 0x0000000407107819 */ /* 0x000fe400000006ff */
[----:B------:R-:W-:Y:S01]  /*07e0*/  LOP3.LUT R27, R19, 0x1c0, RZ, 0xc0, !PT ;  /* 0x000001c0131b7812 */ /* 0x000fe200078ec0ff */
[----:B------:R-:W2:Y:S01]  /*07f0*/  LDS.128 R52, [R81+0x1800] ;  /* 0x0018000051347984 */ /* 0x000ea20000000c00 */
[----:B------:R-:W-:-:S02]  /*0800*/  LOP3.LUT R21, R11, 0x30, R16, 0xf8, !PT ;  /* 0x000000300b157812 */ /* 0x000fc400078ef810 */
[----:B------:R-:W-:Y:S01]  /*0810*/  SHF.L.U32 R82, R22, 0x3, RZ ;  /* 0x0000000316527819 */ /* 0x000fe200000006ff */
[----:B------:R-:W3:Y:S01]  /*0820*/  LDS.128 R12, [R81+0x1000] ;  /* 0x00100000510c7984 */ /* 0x000ee20000000c00 */
[----:B------:R-:W-:Y:S02]  /*0830*/  LEA.HI R29, R23, R22, RZ, 0x3 ;  /* 0x00000016171d7211 */ /* 0x000fe400078f18ff */
[----:B------:R-:W-:Y:S01]  /*0840*/  LOP3.LUT R28, R27, 0x38, R82, 0xf8, !PT ;  /* 0x000000381b1c7812 */ /* 0x000fe200078ef852 */
[----:B------:R-:W4:Y:S01]  /*0850*/  LDS.128 R16, [R81+0x2000] ;  /* 0x0020000051107984 */ /* 0x000f220000000c00 */
[----:B------:R-:W-:Y:S01]  /*0860*/  SHF.R.U32.HI R31, RZ, 0x3, R27 ;  /* 0x00000003ff1f7819 */ /* 0x000fe2000001161b */
[----:B------:R-:W-:Y:S01]  /*0870*/  IMAD.SHL.U32 R10, R29, 0x200, RZ ;  /* 0x000002001d0a7824 */ /* 0x000fe200078e00ff */
[----:B------:R-:W-:Y:S01]  /*0880*/  LOP3.LUT R24, R21, 0x8, R20, 0xf8, !PT ;  /* 0x0000000815187812 */ /* 0x000fe200078ef814 */
[----:B------:R-:W-:Y:S01]  /*0890*/  LDS.128 R36, [R81+0x4800] ;  /* 0x0048000051247984 */ /* 0x000fe20000000c00 */
[----:B------:R-:W-:-:S02]  /*08a0*/  SHF.R.U32.HI R11, RZ, 0x3, R11 ;  /* 0x00000003ff0b7819 */ /* 0x000fc4000001160b */
[----:B------:R-:W-:Y:S01]  /*08b0*/  LOP3.LUT R33, R28, R31, RZ, 0x3c, !PT ;  /* 0x0000001f1c217212 */ /* 0x000fe200078e3cff */
[----:B------:R-:W5:Y:S01]  /*08c0*/  LDS.128 R20, [R81+0x2800] ;  /* 0x0028000051147984 */ /* 0x000f620000000c00 */
[----:B------:R-:W-:Y:S02]  /*08d0*/  LOP3.LUT R11, R24, R11, RZ, 0x3c, !PT ;  /* 0x0000000b180b7212 */ /* 0x000fe400078e3cff */
[----:B------:R-:W-:Y:S01]  /*08e0*/  LOP3.LUT R9, R33, 0x7ffff000, R10, 0xf8, !PT ;  /* 0x7ffff00021097812 */ /* 0x000fe200078ef80a */
[----:B------:R-:W5:Y:S01]  /*08f0*/  LDS.128 R24, [R81+0x3000] ;  /* 0x0030000051187984 */ /* 0x000f620000000c00 */
[----:B------:R-:W-:-:S03]  /*0900*/  LEA R11, R32, R11, 0x9 ;  /* 0x0000000b200b7211 */ /* 0x000fc600078e48ff */
[----:B------:R-:W5:Y:S02]  /*0910*/  LDS.128 R28, [R81+0x3800] ;  /* 0x00380000511c7984 */ /* 0x000f640000000c00 */
[--C-:B------:R-:W-:Y:S02]  /*0920*/  IMAD R11, R11, 0x2, R2.reuse ;  /* 0x000000020b0b7824 */ /* 0x100fe400078e0202 */
[----:B------:R-:W5:Y:S01]  /*0930*/  LDS.128 R32, [R81+0x4000] ;  /* 0x0040000051207984 */ /* 0x000f620000000c00 */
[----:B0-----:R-:W-:Y:S01]  /*0940*/  FMUL.FTZ R10, R40, UR4 ;  /* 0x00000004280a7c20 */ /* 0x001fe20008410000 */
[----:B------:R-:W-:Y:S01]  /*0950*/  FMUL.FTZ R57, R41, UR4 ;  /* 0x0000000429397c20 */ /* 0x000fe20008410000 */
[----:B------:R-:W-:Y:S01]  /*0960*/  FMUL.FTZ R56, R42, UR4 ;  /* 0x000000042a387c20 */ /* 0x000fe20008410000 */
[----:B------:R-:W-:Y:S01]  /*0970*/  FMUL.FTZ R59, R43, UR4 ;  /* 0x000000042b3b7c20 */ /* 0x000fe20008410000 */
[----:B------:R-:W0:Y:S01]  /*0980*/  LDS.128 R48, [R81+0x6000] ;  /* 0x0060000051307984 */ /* 0x000e220000000c00 */
[----:B-1----:R-:W-:Y:S01]  /*0990*/  FMUL.FTZ R58, R44, UR4 ;  /* 0x000000042c3a7c20 */ /* 0x002fe20008410000 */
[----:B------:R-:W-:Y:S01]  /*09a0*/  FMUL.FTZ R61, R45, UR4 ;  /* 0x000000042d3d7c20 */ /* 0x000fe20008410000 */
[----:B------:R-:W-:Y:S01]  /*09b0*/  FMUL.FTZ R60, R46, UR4 ;  /* 0x000000042e3c7c20 */ /* 0x000fe20008410000 */
[----:B------:R-:W1:Y:S01]  /*09c0*/  LDS.128 R40, [R81+0x5000] ;  /* 0x0050000051287984 */ /* 0x000e620000000c00 */
[----:B------:R-:W-:Y:S01]  /*09d0*/  FMUL.FTZ R63, R47, UR4 ;  /* 0x000000042f3f7c20 */ /* 0x000fe20008410000 */
[----:B--2---:R-:W-:Y:S01]  /*09e0*/  FMUL.FTZ R66, R52, UR4 ;  /* 0x0000000434427c20 */ /* 0x004fe20008410000 */
[----:B------:R-:W-:Y:S01]  /*09f0*/  FMUL.FTZ R71, R53, UR4 ;  /* 0x0000000435477c20 */ /* 0x000fe20008410000 */
[----:B------:R-:W2:Y:S01]  /*0a00*/  LDS.128 R44, [R81+0x5800] ;  /* 0x00580000512c7984 */ /* 0x000ea20000000c00 */
[----:B------:R-:W-:Y:S01]  /*0a10*/  FMUL.FTZ R68, R54, UR4 ;  /* 0x0000000436447c20 */ /* 0x000fe20008410000 */
[----:B------:R-:W-:Y:S01]  /*0a20*/  FMUL.FTZ R73, R55, UR4 ;  /* 0x0000000437497c20 */ /* 0x000fe20008410000 */
[----:B---3--:R-:W-:Y:S01]  /*0a30*/  FMUL.FTZ R62, R12, UR4 ;  /* 0x000000040c3e7c20 */ /* 0x008fe20008410000 */
[----:B------:R-:W-:Y:S01]  /*0a40*/  FMUL.FTZ R65, R13, UR4 ;  /* 0x000000040d417c20 */ /* 0x000fe20008410000 */
[----:B------:R-:W-:Y:S01]  /*0a50*/  FMUL.FTZ R64, R14, UR4 ;  /* 0x000000040e407c20 */ /* 0x000fe20008410000 */
[----:B------:R-:W-:Y:S01]  /*0a60*/  FMUL.FTZ R67, R15, UR4 ;  /* 0x000000040f437c20 */ /* 0x000fe20008410000 */
[----:B------:R-:W3:Y:S01]  /*0a70*/  LDS.128 R52, [R81+0x7000] ;  /* 0x0070000051347984 */ /* 0x000ee20000000c00 */
[----:B----4-:R-:W-:Y:S01]  /*0a80*/  FMUL.FTZ R69, R16, UR4 ;  /* 0x0000000410457c20 */ /* 0x010fe20008410000 */
[----:B------:R-:W-:Y:S01]  /*0a90*/  FMUL.FTZ R72, R17, UR4 ;  /* 0x0000000411487c20 */ /* 0x000fe20008410000 */
[----:B------:R-:W-:Y:S01]  /*0aa0*/  FMUL.FTZ R70, R18, UR4 ;  /* 0x0000000412467c20 */ /* 0x000fe20008410000 */
[----:B------:R-:W4:Y:S01]  /*0ab0*/  LDS.128 R12, [R81+0x6800] ;  /* 0x00680000510c7984 */ /* 0x000f220000000c00 */
[----:B------:R-:W-:Y:S01]  /*0ac0*/  FMUL.FTZ R75, R19, UR4 ;  /* 0x00000004134b7c20 */ /* 0x000fe20008410000 */
[----:B-----5:R-:W-:Y:S01]  /*0ad0*/  FMUL.FTZ R74, R20, UR4 ;  /* 0x00000004144a7c20 */ /* 0x020fe20008410000 */
[----:B------:R-:W-:Y:S01]  /*0ae0*/  FMUL.FTZ R77, R21, UR4 ;  /* 0x00000004154d7c20 */ /* 0x000fe20008410000 */
[----:B------:R5:W5:Y:S01]  /*0af0*/  LDS.128 R16, [R81+0x7800] ;  /* 0x0078000051107984 */ /* 0x000b620000000c00 */
        /* <DEDUP_REMOVED lines=18> */
[----:B------:R-:W-:Y:S01]  /*0c20*/  F2FP.F16.F32.PACK_AB R23, R73, R68 ;  /* 0x000000444917723e */ /* 0x000fe200000000ff */
[----:B0-----:R-:W-:Y:S01]  /*0c30*/  FMUL.FTZ R49, R49, UR4 ;  /* 0x0000000431317c20 */ /* 0x001fe20008410000 */
[----:B-1----:R-:W-:Y:S01]  /*0c40*/  FMUL.FTZ R39, R42, UR4 ;  /* 0x000000042a277c20 */ /* 0x002fe20008410000 */
        /* <DEDUP_REMOVED lines=13> */
[----:B------:R-:W-:Y:S01]  /*0d20*/  F2FP.F16.F32.PACK_AB R20, R65, R62 ;  /* 0x0000003e4114723e */ /* 0x000fe200000000ff */
[----:B----4-:R-:W-:Y:S01]  /*0d30*/  FMUL.FTZ R48, R12, UR4 ;  /* 0x000000040c307c20 */ /* 0x010fe20008410000 */
[----:B-----5:R-:W-:Y:S01]  /*0d40*/  FMUL.FTZ R81, R13, UR4 ;  /* 0x000000040d517c20 */ /* 0x020fe20008410000 */
        /* <DEDUP_REMOVED lines=13> */
[----:B------:R-:W-:Y:S01]  /*0e20*/  STSM.16.MT88.4 [R11+0x10000], R12 ;  /* 0x0100000c0b007844 */ /* 0x000fe20000004200 */
[----:B------:R-:W-:Y:S01]  /*0e30*/  F2FP.F16.F32.PACK_AB R73, R75, R70 ;  /* 0x000000464b49723e */ /* 0x000fe200000000ff */
[----:B------:R-:W-:Y:S01]  /*0e40*/  IMAD R10, R9, 0x2, R2 ;  /* 0x00000002090a7824 */ /* 0x000fe200078e0202 */
[----:B------:R-:W-:Y:S01]  /*0e50*/  F2FP.F16.F32.PACK_AB R26, R29, R26 ;  /* 0x0000001a1d1a723e */ /* 0x000fe200000000ff */
[----:B------:R0:W-:Y:S01]  /*0e60*/  STSM.16.MT88.4 [R11+0x10800], R20 ;  /* 0x010800140b007844 */ /* 0x0001e20000004200 */
[----:B------:R-:W-:Y:S01]  /*0e70*/  F2FP.F16.F32.PACK_AB R72, R72, R69 ;  /* 0x000000454848723e */ /* 0x000fe200000000ff */
[----:B------:R-:W-:Y:S01]  /*0e80*/  ULDC UR4, c[0x0][0x244] ;  /* 0x0000910000047ab9 */ /* 0x000fe20000000800 */
[----:B------:R-:W-:-:S02]  /*0e90*/  F2FP.F16.F32.PACK_AB R74, R77, R74 ;  /* 0x0000004a4d4a723e */ /* 0x000fc400000000ff */
[----:B------:R-:W-:Y:S02]  /*0ea0*/  F2FP.F16.F32.PACK_AB R75, R78, R76 ;  /* 0x0000004c4e4b723e */ /* 0x000fe400000000ff */
[----:B------:R-:W-:Y:S02]  /*0eb0*/  F2FP.F16.F32.PACK_AB R27, R30, R27 ;  /* 0x0000001b1e1b723e */ /* 0x000fe400000000ff */
[----:B------:R-:W-:Y:S01]  /*0ec0*/  F2FP.F16.F32.PACK_AB R29, R34, R31 ;  /* 0x0000001f221d723e */ /* 0x000fe200000000ff */
[----:B------:R-:W-:Y:S01]  /*0ed0*/  STSM.16.MT88.4 [R11+0x11000], R72 ;  /* 0x011000480b007844 */ /* 0x000fe20000004200 */
[----:B------:R-:W-:Y:S02]  /*0ee0*/  F2FP.F16.F32.PACK_AB R24, R79, R24 ;  /* 0x000000184f18723e */ /* 0x000fe400000000ff */
[----:B------:R-:W-:Y:S02]  /*0ef0*/  F2FP.F16.F32.PACK_AB R25, R80, R25 ;  /* 0x000000195019723e */ /* 0x000fe400000000ff */
[----:B------:R-:W-:-:S02]  /*0f00*/  F2FP.F16.F32.PACK_AB R30, R37, R32 ;  /* 0x00000020251e723e */ /* 0x000fc400000000ff */
[----:B------:R-:W-:Y:S01]  /*0f10*/  F2FP.F16.F32.PACK_AB R31, R38, R35 ;  /* 0x00000023261f723e */ /* 0x000fe200000000ff */
[----:B------:R-:W-:Y:S01]  /*0f20*/  STSM.16.MT88.4 [R11+0x11800], R24 ;  /* 0x011800180b007844 */ /* 0x000fe20000004200 */
[----:B------:R-:W-:Y:S02]  /*0f30*/  F2FP.F16.F32.PACK_AB R28, R33, R28 ;  /* 0x0000001c211c723e */ /* 0x000fe400000000ff */
[----:B------:R-:W-:Y:S02]  /*0f40*/  F2FP.F16.F32.PACK_AB R37, R42, R39 ;  /* 0x000000272a25723e */ /* 0x000fe400000000ff */
[----:B------:R-:W-:Y:S01]  /*0f50*/  F2FP.F16.F32.PACK_AB R38, R45, R40 ;  /* 0x000000282d26723e */ /* 0x000fe200000000ff */
[----:B------:R-:W-:Y:S01]  /*0f60*/  STSM.16.MT88.4 [R11+0x14000], R28 ;  /* 0x0140001c0b007844 */ /* 0x000fe20000004200 */
[----:B------:R-:W-:Y:S02]  /*0f70*/  F2FP.F16.F32.PACK_AB R36, R41, R36 ;  /* 0x000000242924723e */ /* 0x000fe400000000ff */
        /* <DEDUP_REMOVED lines=9> */
[----:B------:R-:W-:-:S02]  /*1010*/  F2FP.F16.F32.PACK_AB R54, R17, R16 ;  /* 0x000000101136723e */ /* 0x000fc400000000ff */
[----:B------:R-:W-:Y:S02]  /*1020*/  F2FP.F16.F32.PACK_AB R55, R18, R55 ;  /* 0x000000371237723e */ /* 0x000fe400000000ff */
[C---:B------:R-:W-:Y:S02]  /*1030*/  IADD3 R16, P1, R7.reuse, R84, RZ ;  /* 0x0000005407107210 */ /* 0x040fe40007f3e0ff */
[----:B------:R-:W-:Y:S01]  /*1040*/  ISETP.GE.AND P0, PT, R82, UR4, PT ;  /* 0x0000000452007c0c */ /* 0x000fe2000bf06270 */
[----:B------:R1:W-:Y:S01]  /*1050*/  STSM.16.MT88.4 [R11+0x15800], R52 ;  /* 0x015800340b007844 */ /* 0x0003e20000004200 */
[C---:B------:R-:W-:Y:S01]  /*1060*/  IADD3 R19, R7.reuse, 0x8, RZ ;  /* 0x0000000807137810 */ /* 0x040fe20007ffe0ff */
[----:B------:R-:W-:Y:S01]  /*1070*/  ULDC.64 UR4, c[0x0][0x260] ;  /* 0x0000980000047ab9 */ /* 0x000fe20000000a00 */
[--C-:B------:R-:W-:Y:S01]  /*1080*/  SHF.R.S32.HI R83, RZ, 0x1f, R82.reuse ;  /* 0x0000001fff537819 */ /* 0x100fe20000011452 */
[----:B------:R-:W-:Y:S01]  /*1090*/  BAR.SYNC.DEFER_BLOCKING 0x0 ;  /* 0x0000000000007b1d */ /* 0x000fe20000010000 */
[----:B------:R-:W-:Y:S01]  /*10a0*/  LEA.HI.X.SX32 R17, R7, R85, 0x1, P1 ;  /* 0x0000005507117211 */ /* 0x000fe200008f0eff */
[----:B------:R-:W-:Y:S01]  /*10b0*/  IMAD R3, R3, UR4, RZ ;  /* 0x0000000403037c24 */ /* 0x000fe2000f8e02ff */
[-C--:B------:R-:W-:Y:S01]  /*10c0*/  ISETP.GE.OR P1, PT, R7, R0.reuse, P0 ;  /* 0x000000000700720c */ /* 0x080fe20000726670 */
[----:B------:R-:W-:Y:S01]  /*10d0*/  IMAD.WIDE.U32 R82, R8, UR6, R82 ;  /* 0x0000000608527c25 */ /* 0x000fe2000f8e0052 */
[----:B------:R-:W-:-:S02]  /*10e0*/  ISETP.GE.OR P6, PT, R19, R0, P0 ;  /* 0x000000001300720c */ /* 0x000fc400007c6670 */
[C---:B0-----:R-:W-:Y:S01]  /*10f0*/  IADD3 R23, R7.reuse, 0x38, RZ ;  /* 0x0000003807177810 */ /* 0x041fe20007ffe0ff */
[----:B------:R-:W-:Y:S01]  /*1100*/  IMAD R19, R8, UR7, R5 ;  /* 0x0000000708137c24 */ /* 0x000fe2000f8e0205 */
[----:B------:R-:W-:Y:S01]  /*1110*/  IADD3 R8, R2, 0x10000, RZ ;  /* 0x0001000002087810 */ /* 0x000fe20007ffe0ff */
[C---:B------:R-:W-:Y:S02]  /*1120*/  VIADD R5, R7.reuse, 0x10 ;  /* 0x0000001007057836 */ /* 0x040fe40000000000 */
[----:B-1----:R-:W-:Y:S02]  /*1130*/  VIADD R11, R7, 0x18 ;  /* 0x00000018070b7836 */ /* 0x002fe40000000000 */
[----:B------:R-:W-:Y:S01]  /*1140*/  IMAD.IADD R83, R83, 0x1, R19 ;  /* 0x0000000153537824 */ /* 0x000fe200078e0213 */
[-C--:B------:R-:W-:Y:S01]  /*1150*/  ISETP.GE.OR P5, PT, R5, R0.reuse, P0 ;  /* 0x000000000500720c */ /* 0x080fe200007a6670 */
[C---:B------:R-:W-:Y:S01]  /*1160*/  IMAD R19, R6.reuse, UR5, R3 ;  /* 0x0000000506137c24 */ /* 0x040fe2000f8e0203 */
[----:B------:R-:W-:Y:S01]  /*1170*/  ISETP.GE.OR P4, PT, R11, R0, P0 ;  /* 0x000000000b00720c */ /* 0x000fe20000786670 */
[C---:B------:R-:W-:Y:S01]  /*1180*/  VIADD R11, R7.reuse, 0x28 ;  /* 0x00000028070b7836 */ /* 0x040fe20000000000 */
[----:B------:R-:W-:Y:S01]  /*1190*/  IADD3 R5, R7, 0x20, RZ ;  /* 0x0000002007057810 */ /* 0x000fe20007ffe0ff */
[----:B------:R-:W-:-:S03]  /*11a0*/  IMAD.WIDE.U32 R2, R6, UR4, R82 ;  /* 0x0000000406027c25 */ /* 0x000fc6000f8e0052 */
[-C--:B------:R-:W-:Y:S01]  /*11b0*/  ISETP.GE.OR P3, PT, R5, R0.reuse, P0 ;  /* 0x000000000500720c */ /* 0x080fe20000766670 */
[----:B------:R0:W1:Y:S01]  /*11c0*/  LDS.128 R12, [R10+0x11c00] ;  /* 0x011c00000a0c7984 */ /* 0x0000620000000c00 */
[----:B------:R-:W-:Y:S01]  /*11d0*/  ISETP.GE.OR P2, PT, R11, R0, P0 ;  /* 0x000000000b00720c */ /* 0x000fe20000746670 */
[----:B------:R-:W-:-:S04]  /*11e0*/  IMAD.WIDE R4, R4, 0x40, R16 ;  /* 0x0000004004047825 */ /* 0x000fc800078e0210 */
[----:B------:R-:W-:Y:S02]  /*11f0*/  VIADD R11, R7, 0x30 ;  /* 0x00000030070b7836 */ /* 0x000fe40000000000 */
[----:B------:R-:W-:Y:S02]  /*1200*/  IMAD R16, R9, 0x2, R8 ;  /* 0x0000000209107824 */ /* 0x000fe400078e0208 */
[----:B------:R-:W-:Y:S01]  /*1210*/  IMAD.IADD R7, R3, 0x1, R19 ;  /* 0x0000000103077824 */ /* 0x000fe200078e0213 */
[----:B0-----:R-:W-:Y:S06]  /*1220*/  @P1 BRA `(.L_x_2089) ;  /* 0x00000000002c1947 */ /* 0x001fec0003800000 */
[----:B------:R-:W0:Y:S01]  /*1230*/  LDS.128 R16, [R16] ;  /* 0x0000000010107984 */ /* 0x000e220000000c00 */
[----:B------:R-:W-:Y:S01]  /*1240*/  ULDC.64 UR4, c[0x0][0x250] ;  /* 0x0000940000047ab9 */ /* 0x000fe20000000a00 */
[----:B------:R-:W-:Y:S02]  /*1250*/  IMAD.MOV.U32 R6, RZ, RZ, R2 ;  /* 0x000000ffff067224 */ /* 0x000fe400078e0002 */
[----:B------:R-:W-:Y:S02]  /*1260*/  IMAD R21, R5, UR4, RZ ;  /* 0x0000000405157c24 */ /* 0x000fe4000f8e02ff */
[----:B------:R-:W-:-:S04]  /*1270*/  IMAD.WIDE.U32 R8, R4, UR4, R6 ;  /* 0x0000000404087c25 */ /* 0x000fc8000f8e0006 */
[----:B------:R-:W-:Y:S01]  /*1280*/  IMAD R21, R4, UR5, R21 ;  /* 0x0000000504157c24 */ /* 0x000fe2000f8e0215 */
[----:B------:R-:W-:Y:S02]  /*1290*/  ULDC.64 UR4, c[0x0][0x238] ;  /* 0x00008e0000047ab9 */ /* 0x000fe40000000a00 */
[----:B------:R-:W-:Y:S02]  /*12a0*/  LEA R20, P1, R8, UR4, 0x1 ;  /* 0x0000000408147c11 */ /* 0x000fe4000f8208ff */
[----:B------:R-:W-:-:S04]  /*12b0*/  IADD3 R9, R9, R21, RZ ;  /* 0x0000001509097210 */ /* 0x000fc80007ffe0ff */
[----:B------:R-:W-:-:S05]  /*12c0*/  LEA.HI.X R21, R8, UR5, R9, 0x1, P1 ;  /* 0x0000000508157c11 */ /* 0x000fca00088f0c09 */
[----:B0-----:R0:W-:Y:S02]  /*12d0*/  STG.E.128 desc[UR8][R20.64], R16 ;  /* 0x0000001014007986 */ /* 0x0011e4000c101d08 */
.L_x_2089:
[----:B------:R-:W-:Y:S05]  /*12e0*/  BSYNC B0 ;  /* 0x0000000000007941 */ /* 0x000fea0003800000 */
.L_x_2088:
[----:B0-----:R0:W2:Y:S01]  /*12f0*/  LDS.128 R16, [R10+0x10400] ;  /* 0x010400000a107984 */ /* 0x0010a20000000c00 */
[----:B------:R-:W-:Y:S01]  /*1300*/  BSSY B0, `(.L_x_2090) ;  /* 0x0000011000007945 */ /* 0x000fe20003800000 */
[-C--:B------:R-:W-:Y:S02]  /*1310*/  ISETP.GE.OR P1, PT, R11, R0.reuse, P0 ;  /* 0x000000000b00720c */ /* 0x080fe40000726670 */
[----:B------:R-:W-:Y:S01]  /*1320*/  ISETP.GE.OR P0, PT, R23, R0, P0 ;  /* 0x000000001700720c */ /* 0x000fe20000706670 */
[----:B------:R-:W-:-:S12]  /*1330*/  @P6 BRA `(.L_x_2091) ;  /* 0x0000000000346947 */ /* 0x000fd80003800000 */
[----:B------:R-:W-:Y:S01]  /*1340*/  IADD3 R11, P6, R4, 0x8, RZ ;  /* 0x00000008040b7810 */ /* 0x000fe20007fde0ff */
[----:B------:R-:W-:Y:S01]  /*1350*/  ULDC.64 UR4, c[0x0][0x250] ;  /* 0x0000940000047ab9 */ /* 0x000fe20000000a00 */
[----:B------:R-:W-:Y:S01]  /*1360*/  MOV R9, R7 ;  /* 0x0000000700097202 */ /* 0x000fe20000000f00 */
        /* <DEDUP_REMOVED lines=10> */
.L_x_2091:
[----:B------:R-:W-:Y:S05]  /*1410*/  BSYNC B0 ;  /* 0x0000000000007941 */ /* 0x000fea0003800000 */
.L_x_2090:
[----:B--23--:R2:W3:Y:S01]  /*1420*/  LDS.128 R16, [R10+0x10800] ;  /* 0x010800000a107984 */ /* 0x00c4e20000000c00 */
[----:B------:R-:W-:Y:S04]  /*1430*/  BSSY B0, `(.L_x_2092) ;  /* 0x000000f000007945 */ /* 0x000fe80003800000 */
[----:B------:R-:W-:Y:S05]  /*1440*/  @P5 BRA `(.L_x_2093) ;  /* 0x0000000000345947 */ /* 0x000fea0003800000 */
        /* <DEDUP_REMOVED lines=13> */
.L_x_2093:
[----:B------:R-:W-:Y:S05]  /*1520*/  BSYNC B0 ;  /* 0x0000000000007941 */ /* 0x000fea0003800000 */
.L_x_2092:
[----:B---34-:R3:W4:Y:S01]  /*1530*/  LDS.128 R16, [R10+0x10c00] ;  /* 0x010c00000a107984 */ /* 0x0187220000000c00 */
[----:B------:R-:W-:Y:S04]  /*1540*/  BSSY B0, `(.L_x_2094) ;  /* 0x000000f000007945 */ /* 0x000fe80003800000 */
[----:B------:R-:W-:Y:S05]  /*1550*/  @P4 BRA `(.L_x_2095) ;  /* 0x0000000000344947 */ /* 0x000fea0003800000 */
[----:B------:R-:W-:Y:S01]  /*1560*/  IADD3 R11, P4, R4, 0x18, RZ ;  /* 0x00000018040b7810 */ /* 0x000fe20007f9e0ff */
[----:B------:R-:W-:Y:S01]  /*1570*/  ULDC.64 UR4, c[0x0][0x250] ;  /* 0x0000940000047ab9 */ /* 0x000fe20000000a00 */
[----:B------:R-:W-:Y:S02]  /*1580*/  IMAD.MOV.U32 R8, RZ, RZ, R2 ;  /* 0x000000ffff087224 */ /* 0x000fe400078e0002 */
[----:B------:R-:W-:Y:S01]  /*1590*/  IADD3.X R0, RZ, R5, RZ, P4, !PT ;  /* 0x00000005ff007210 */ /* 0x000fe200027fe4ff */
[----:B------:R-:W-:-:S04]  /*15a0*/  IMAD.MOV.U32 R9, RZ, RZ, R7 ;  /* 0x000000ffff097224 */ /* 0x000fc800078e0007 */
[----:B------:R-:W-:Y:S02]  /*15b0*/  IMAD R0, R0, UR4, RZ ;  /* 0x0000000400007c24 */ /* 0x000fe4000f8e02ff */
[----:B------:R-:W-:-:S04]  /*15c0*/  IMAD.WIDE.U32 R8, R11, UR4, R8 ;  /* 0x000000040b087c25 */ /* 0x000fc8000f8e0008 */
[----:B------:R-:W-:Y:S01]  /*15d0*/  IMAD R11, R11, UR5, R0 ;  /* 0x000000050b0b7c24 */ /* 0x000fe2000f8e0200 */
[----:B------:R-:W-:Y:S02]  /*15e0*/  ULDC.64 UR4, c[0x0][0x238] ;  /* 0x00008e0000047ab9 */ /* 0x000fe40000000a00 */
[----:B------:R-:W-:Y:S02]  /*15f0*/  LEA R20, P4, R8, UR4, 0x1 ;  /* 0x0000000408147c11 */ /* 0x000fe4000f8808ff */
[----:B------:R-:W-:-:S04]  /*1600*/  IADD3 R9, R9, R11, RZ ;  /* 0x0000000b09097210 */ /* 0x000fc80007ffe0ff */
[----:B------:R-:W-:-:S05]  /*1610*/  LEA.HI.X R21, R8, UR5, R9, 0x1, P4 ;  /* 0x0000000508157c11 */ /* 0x000fca000a0f0c09 */
[----:B----4-:R4:W-:Y:S02]  /*1620*/  STG.E.128 desc[UR8][R20.64], R16 ;  /* 0x0000001014007986 */ /* 0x0109e4000c101d08 */
.L_x_2095:
[----:B------:R-:W-:Y:S05]  /*1630*/  BSYNC B0 ;  /* 0x0000000000007941 */ /* 0x000fea0003800000 */
.L_x_2094:
[----:B----4-:R4:W0:Y:S01]  /*1640*/  LDS.128 R16, [R10+0x11000] ;  /* 0x011000000a107984 */ /* 0x0108220000000c00 */
        /* <DEDUP_REMOVED lines=15> */
.L_x_2097:
[----:B------:R-:W-:Y:S05]  /*1740*/  BSYNC B0 ;  /* 0x0000000000007941 */ /* 0x000fea0003800000 */
.L_x_2096:
        /* <DEDUP_REMOVED lines=16> */
.L_x_2099:
[----:B------:R-:W-:Y:S05]  /*1850*/  BSYNC B0 ;  /* 0x0000000000007941 */ /* 0x000fea0003800000 */
.L_x_2098:
        /* <DEDUP_REMOVED lines=16> */
.L_x_2101:
[----:B------:R-:W-:Y:S05]  /*1960*/  BSYNC B0 ;  /* 0x0000000000007941 */ /* 0x000fea0003800000 */
.L_x_2100:
[----:B------:R-:W-:Y:S05]  /*1970*/  @P0 EXIT ;  /* 0x000000000000094d */ /* 0x000fea0003800000 */
[----:B0-2---:R-:W-:Y:S01]  /*1980*/  IADD3 R9, P0, R4, 0x38, RZ ;  /* 0x0000003804097810 */ /* 0x005fe20007f1e0ff */
[----:B------:R-:W-:Y:S01]  /*1990*/  ULDC.64 UR4, c[0x0][0x250] ;  /* 0x0000940000047ab9 */ /* 0x000fe20000000a00 */
[----:B------:R-:W-:Y:S02]  /*19a0*/  IMAD.MOV.U32 R3, RZ, RZ, R7 ;  /* 0x000000ffff037224 */ /* 0x000fe400078e0007 */
[----:B------:R-:W-:Y:S01]  /*19b0*/  IADD3.X R4, RZ, R5, RZ, P0, !PT ;  /* 0x00000005ff047210 */ /* 0x000fe200007fe4ff */
        /* <DEDUP_REMOVED lines=9> */
.L_x_2102:
        /* <DEDUP_REMOVED lines=11> */
.L_x_2222:


//--------------------- .text._ZN7cutlass13device_kernelIN5flash11enable_sm90INS1_16FlashAttnBwdSm90INS1_25CollectiveMainloopBwdSm90ILi2ELi1ELi1EN4cute5tupleIJNS5_1CILi1EEES8_S8_EEENS6_IJNS7_ILi64EEENS7_ILi80EEENS7_ILi256EEEEEENS_6half_tEfNS_4arch4Sm90ELb1ELb0ELb0ELb1ELb0ELb0ELb1ELb1ELi2ELi1ELi1ELi1ELb0EEENS1_24CollectiveEpilogueBwdGQAISD_fSG_Li256ELb1ELb0EEENS1_25SingleTileBwdLPTSchedulerILb1ELi80ELb0EEEEEEEEEvNT_6ParamsE --------------------------
	.section	.text._ZN7cutlass13device_kernelIN5flash11enable_sm90INS1_16FlashAttnBwdSm90INS1_25CollectiveMainloopBwdSm90ILi2ELi1ELi1EN4cute5tupleIJNS5_1CILi1EEES8_S8_EEENS6_IJNS7_ILi64EEENS7_ILi80EEENS7_ILi256EEEEEENS_6half_tEfNS_4arch4Sm90ELb1ELb0ELb0ELb1ELb0ELb0ELb1ELb1ELi2ELi1ELi1ELi1ELb0EEENS1_24CollectiveEpilogueBwdGQAISD_fSG_Li256ELb1ELb0EEENS1_25SingleTileBwdLPTSchedulerILb1ELi80ELb0EEEEEEEEEvNT_6ParamsE,"ax",@progbits
	.align	128
.text._ZN7cutlass13device_kernelIN5flash11enable_sm90INS1_16FlashAttnBwdSm90INS1_25CollectiveMainloopBwdSm90ILi2ELi1ELi1EN4cute5tupleIJNS5_1CILi1EEES8_S8_EEENS6_IJNS7_ILi64EEENS7_ILi80EEENS7_ILi256EEEEEENS_6half_tEfNS_4arch4Sm90ELb1ELb0ELb0ELb1ELb0ELb0ELb1ELb1ELi2ELi1ELi1ELi1ELb0EEENS1_24CollectiveEpilogueBwdGQAISD_fSG_Li256ELb1ELb0EEENS1_25SingleTileBwdLPTSchedulerILb1ELi80ELb0EEEEEEEEEvNT_6ParamsE:
        .type           _ZN7cutlass13device_kernelIN5flash11enable_sm90INS1_16FlashAttnBwdSm90INS1_25CollectiveMainloopBwdSm90ILi2ELi1ELi1EN4cute5tupleIJNS5_1CILi1EEES8_S8_EEENS6_IJNS7_ILi64EEENS7_ILi80EEENS7_ILi256EEEEEENS_6half_tEfNS_4arch4Sm90ELb1ELb0ELb0ELb1ELb0ELb0ELb1ELb1ELi2ELi1ELi1ELi1ELb0EEENS1_24CollectiveEpilogueBwdGQAISD_fSG_Li256ELb1ELb0EEENS1_25SingleTileBwdLPTSchedulerILb1ELi80ELb0EEEEEEEEEvNT_6ParamsE,@function
        .size           _ZN7cutlass13device_kernelIN5flash11enable_sm90INS1_16FlashAttnBwdSm90INS1_25CollectiveMainloopBwdSm90ILi2ELi1ELi1EN4cute5tupleIJNS5_1CILi1EEES8_S8_EEENS6_IJNS7_ILi64EEENS7_ILi80EEENS7_ILi256EEEEEENS_6half_tEfNS_4arch4Sm90ELb1ELb0ELb0ELb1ELb0ELb0ELb1ELb1ELi2ELi1ELi1ELi1ELb0EEENS1_24CollectiveEpilogueBwdGQAISD_fSG_Li256ELb1ELb0EEENS1_25SingleTileBwdLPTSchedulerILb1ELi80ELb0EEEEEEEEEvNT_6ParamsE,(.L_x_2223 - _ZN7cutlass13device_kernelIN5flash11enable_sm90INS1_16FlashAttnBwdSm90INS1_25CollectiveMainloopBwdSm90ILi2ELi1ELi1EN4cute5tupleIJNS5_1CILi1EEES8_S8_EEENS6_IJNS7_ILi64EEENS7_ILi80EEENS7_ILi256EEEEEENS_6half_tEfNS_4arch4Sm90ELb1ELb0ELb0ELb1ELb0ELb0ELb1ELb1ELi2ELi1ELi1ELi1ELb0EEENS1_24CollectiveEpilogueBwdGQAISD_fSG_Li256ELb1ELb0EEENS1_25SingleTileBwdLPTSchedulerILb1ELi80ELb0EEEEEEEEEvNT_6ParamsE)
        .other          _ZN7cutlass13device_kernelIN5flash11enable_sm90INS1_16FlashAttnBwdSm90INS1_25CollectiveMainloopBwdSm90ILi2ELi1ELi1EN4cute5tupleIJNS5_1CILi1EEES8_S8_EEENS6_IJNS7_ILi64EEENS7_ILi80EEENS7_ILi256EEEEEENS_6half_tEfNS_4arch4Sm90ELb1ELb0ELb0ELb1ELb0ELb0ELb1ELb1ELi2ELi1ELi1ELi1ELb0EEENS1_24CollectiveEpilogueBwdGQAISD_fSG_Li256ELb1ELb0EEENS1_25SingleTileBwdLPTSchedulerILb1ELi80ELb0EEEEEEEEEvNT_6ParamsE,@"STO_CUDA_ENTRY STV_DEFAULT"
_ZN7cutlass13device_kernelIN5flash11enable_sm90INS1_16FlashAttnBwdSm90INS1_25CollectiveMainloopBwdSm90ILi2ELi1ELi1EN4cute5tupleIJNS5_1CILi1EEES8_S8_EEENS6_IJNS7_ILi64EEENS7_ILi80EEENS7_ILi256EEEEEENS_6half_tEfNS_4arch4Sm90ELb1ELb0ELb0ELb1ELb0ELb0ELb1ELb1ELi2ELi1ELi1ELi1ELb0EEENS1_24CollectiveEpilogueBwdGQAISD_fSG_Li256ELb1ELb0EEENS1_25SingleTileBwdLPTSchedulerILb1ELi80ELb0EEEEEEEEEvNT_6ParamsE:
        /* <DEDUP_REMOVED lines=24> */
.L_x_2104:
[----:B------:R-:W-:Y:S05]  /*0180*/  BSYNC B0 ;  /* 0x0000000000007941 */ /* 0x000fea0003800000 */
.L_x_2103:
        /* <DEDUP_REMOVED lines=39> */
.L_x_2105:
        /* <DEDUP_REMOVED lines=20> */
.L_x_2106:
[----:B------:R-:W-:Y:S01]  /*0540*/  PLOP3.LUT P0, PT, PT, PT, UP0, 0x80, 0x0 ;  /* 0x000000000000781c */ /* 0x000fe20003f0f008 */
[----:B------:R-:W-:Y:S01]  /*0550*/  NOP ;  /* 0x0000000000007918 */ /* 0x000fe20000000000 */
[----:B------:R-:W-:Y:S01]  /*0560*/  BSSY B0, `(.L_x_2107) ;  /* 0x0000b4c000007945 */ /* 0x000fe20003800000 */
[----:B------:R-:W-:Y:S01]  /*0570*/  LOP3.LUT R11, R21, 0x7f, RZ, 0xc0, !PT ;  /* 0x0000007f150b7812 */ /* 0x000fe200078ec0ff */
[----:B-1234-:R-:W-:Y:S09]  /*0580*/  BAR.SYNC.DEFER_BLOCKING 0x0 ;  /* 0x0000000000007b1d */ /* 0x01eff20000010000 */
[----:B------:R-:W-:Y:S05]  /*0590*/  @!P0 BRA `(.L_x_2108) ;  /* 0x0000008c00d88947 */ /* 0x000fea0003800000 */
.L_x_2109:
        /* <DEDUP_REMOVED lines=23> */
[----:B------:R1:W-:Y:S01]  /*0710*/  STL [R1], R3 ;  /* 0x0000000301007387 */ /* 0x0003e20000100800 */
[----:B------:R-:W-:Y:S01]  /*0720*/  IMAD R0, R3, R2, RZ ;  /* 0x0000000203007224 */ /* 0x000fe200078e02ff */
[----:B------:R-:W-:Y:S06]  /*0730*/  BRA `(.L_x_2111) ;  /* 0x0000000000207947 */ /* 0x000fec0003800000 */
.L_x_2110:
[----:B------:R-:W1:Y:S01]  /*0740*/  LDC R2, c[0x0][0x8cc] ;  /* 0x00023300ff027b82 */ /* 0x000e620000000800 */
[----:B------:R-:W-:Y:S01]  /*0750*/  IMAD.U32 R3, RZ, RZ, UR4 ;  /* 0x00000004ff037e24 */ /* 0x000fe2000f8e00ff */
[----:B-1----:R-:W-:-:S13]  /*0760*/  ISETP.NE.AND P0, PT, R2, 0x1, PT ;  /* 0x000000010200780c */ /* 0x002fda0003f05270 */
[----:B------:R-:W1:Y:S02]  /*0770*/  @P0 LDC.64 R4, c[0x0][0x8d0] ;  /* 0x00023400ff040b82 */ /* 0x000e640000000a00 */
[----:B-1----:R-:W-:-:S05]  /*0780*/  @P0 IMAD.HI.U32 R0, R4, UR4, RZ ;  /* 0x0000000404000c27 */ /* 0x002fca000f8e00ff */
[----:B------:R-:W-:-:S05]  /*0790*/  @P0 SHF.R.U32.HI R3, RZ, R5, R0 ;  /* 0x00000005ff030219 */ /* 0x000fca0000011600 */
[----:B------:R2:W-:Y:S01]  /*07a0*/  STL [R1], R3 ;  /* 0x0000000301007387 */ /* 0x0005e20000100800 */
[----:B------:R-:W-:-:S07]  /*07b0*/  IMAD R0, R3, R2, RZ ;  /* 0x0000000203007224 */ /* 0x000fce00078e02ff */
.L_x_2111:
        /* <DEDUP_REMOVED lines=9> */
[----:B------:R-:W3:Y:S08]  /*0850*/  @P1 LDC R2, c[0x0][0x8c4] ;  /* 0x00023100ff021b82 */ /* 0x000ef00000000800 */
[----:B-12---:R-:W1:Y:S01]  /*0860*/  @P1 LDC R3, c[0x0][0x8c8] ;  /* 0x00023200ff031b82 */ /* 0x006e620000000800 */
[----:B---3--:R-:W-:-:S05]  /*0870*/  @P1 IMAD.HI.U32 R0, R5, R2, RZ ;  /* 0x0000000205001227 */ /* 0x008fca00078e00ff */
[----:B-1----:R-:W-:-:S05]  /*0880*/  @P1 SHF.R.U32.HI R235, RZ, R3, R0 ;  /* 0x00000003ffeb1219 */ /* 0x002fca0000011600 */
[----:B------:R-:W-:-:S04]  /*0890*/  IMAD.MOV R3, RZ, RZ, -R235 ;  /* 0x000000ffff037224 */ /* 0x000fc800078e0aeb */
[----:B------:R-:W-:Y:S01]  /*08a0*/  IMAD R236, R236, R3, R5 ;  /* 0x00000003ecec7224 */ /* 0x000fe200078e0205 */
[----:B------:R-:W-:Y:S06]  /*08b0*/  @!P0 BRA `(.L_x_2112) ;  /* 0x0000000000148947 */ /* 0x000fec0003800000 */
[----:B------:R-:W1:Y:S01]  /*08c0*/  LDC.64 R2, c[0x0][0x900] ;  /* 0x00024000ff027b82 */ /* 0x000e620000000a00 */
[----:B------:R-:W-:Y:S01]  /*08d0*/  ULDC.64 UR4, c[0x0][0x208] ;  /* 0x0000820000047ab9 */ /* 0x000fe20000000a00 */
[----:B-1----:R-:W-:-:S05]  /*08e0*/  IMAD.WIDE R2, R235, 0x4, R2 ;  /* 0x00000004eb027825 */ /* 0x002fca00078e0202 */
[----:B------:R2:W5:Y:S01]  /*08f0*/  LDG.E R0, desc[UR4][R2.64] ;  /* 0x0000000402007981 */ /* 0x000562000c1e1900 */
[----:B------:R-:W-:Y:S05]  /*0900*/  BRA `(.L_x_2113) ;  /* 0x0000000000307947 */ /* 0x000fea0003800000 */
.L_x_2112:
        /* <DEDUP_REMOVED lines=11> */
.L_x_2114:
[----:B------:R-:W1:Y:S02]  /*09c0*/  LDC R0, c[0x0][0x8f4] ;  /* 0x00023d00ff007b82 */ /* 0x000e640000000800 */
.L_x_2113:
[----:B------:R-:W3:Y:S01]  /*09d0*/  LDL R10, [R1] ;  /* 0x00000000010a7983 */ /* 0x000ee20000100800 */
[----:B-1---5:R-:W-:-:S04]  /*09e0*/  VIADD R0, R0, 0x4f ;  /* 0x0000004f00007836 */ /* 0x022fc80000000000 */
[----:B------:R-:W-:-:S05]  /*09f0*/  IMAD.HI R0, R0, 0x66666667, RZ ;  /* 0x6666666700007827 */ /* 0x000fca00078e02ff */
[----:B--2---:R-:W-:-:S04]  /*0a00*/  SHF.R.U32.HI R3, RZ, 0x1f, R0 ;  /* 0x0000001fff037819 */ /* 0x004fc80000011600 */
[----:B------:R-:W-:-:S04]  /*0a10*/  LEA.HI.SX32 R3, R0, R3, 0x1b ;  /* 0x0000000300037211 */ /* 0x000fc800078fdaff */
[----:B---3--:R-:W-:-:S04]  /*0a20*/  ISETP.GE.AND P0, PT, R10, R3, PT ;  /* 0x000000030a00720c */ /* 0x008fc80003f06270 */
        /* <DEDUP_REMOVED lines=34> */
.L_x_2116:
        /* <DEDUP_REMOVED lines=8> */
.L_x_2117:
        /* <DEDUP_REMOVED lines=10> */
.L_x_2118:
        /* <DEDUP_REMOVED lines=131> */
.L_x_2120:
[----:B------:R-:W2:Y:S04]  /*15a0*/  LDL R8, [R1+0x4] ;  /* 0x0000040001087983 */ /* 0x000ea80000100800 */
[----:B------:R-:W3:Y:S01]  /*15b0*/  LDL R14, [R1] ;  /* 0x00000000010e7983 */ /* 0x000ee20000100800 */
[----:B------:R-:W-:Y:S01]  /*15c0*/  LEA.HI R13, R13, R6, RZ, 0x3 ;  /* 0x000000060d0d7211 */ /* 0x000fe200078f18ff */
[----:B------:R-:W-:Y:S01]  /*15d0*/  IMAD.SHL.U32 R19, R19, 0x4, RZ ;  /* 0x0000000413137824 */ /* 0x000fe200078e00ff */
[----:B------:R-:W-:Y:S01]  /*15e0*/  ULDC.64 UR4, c[0x0][0x2d8] ;  /* 0x0000b60000047ab9 */ /* 0x000fe20000000a00 */
[----:B------:R-:W-:Y:S01]  /*15f0*/  LEA.HI R10, R10, R11, RZ, 0x5 ;  /* 0x0000000b0a0a7211 */ /* 0x000fe200078f28ff */
[----:B------:R-:W-:Y:S01]  /*1600*/  IMAD R12, R12, 0x10, R21 ;  /* 0x000000100c0c7824 */ /* 0x000fe200078e0215 */
[----:B------:R-:W-:-:S02]  /*1610*/  LOP3.LUT R13, R13, 0xfffffff8, RZ, 0xc0, !PT ;  /* 0xfffffff80d0d7812 */ /* 0x000fc400078ec0ff */
[----:B------:R-:W-:Y:S02]  /*1620*/  CS2R R214, SRZ ;  /* 0x0000000000d67805 */ /* 0x000fe4000001ff00 */
[----:B------:R-:W-:Y:S02]  /*1630*/  IADD3 R2, P0, R19, R2, RZ ;  /* 0x0000000213027210 */ /* 0x000fe40007f1e0ff */
[----:B------:R-:W-:Y:S02]  /*1640*/  CS2R R212, SRZ ;  /* 0x0000000000d47805 */ /* 0x000fe4000001ff00 */
[----:B------:R-:W-:Y:S01]  /*1650*/  SEL R231, R235, RZ, !P1 ;  /* 0x000000ffebe77207 */ /* 0x000fe20004800000 */
[----:B------:R-:W-:Y:S01]  /*1660*/  IMAD.IADD R13, R6, 0x1, -R13 ;  /* 0x00000001060d7824 */ /* 0x000fe200078e0a0d */
[----:B------:R-:W-:Y:S02]  /*1670*/  SHF.R.S32.HI R6, RZ, 0x1f, R235 ;  /* 0x0000001fff067819 */ /* 0x000fe400000114eb */
[----:B------:R-:W-:-:S02]  /*1680*/  CS2R R210, SRZ ;  /* 0x0000000000d27805 */ /* 0x000fc4000001ff00 */
[----:B------:R-:W-:Y:S01]  /*1690*/  LEA.HI.X.SX32 R3, R19, R3, 0x1, P0 ;  /* 0x0000000313037211 */ /* 0x000fe200000f0eff */
[----:B------:R-:W-:Y:S01]  /*16a0*/  IMAD.MOV.U32 R19, RZ, RZ, RZ ;  /* 0x000000ffff137224 */ /* 0x000fe200078e00ff */
[----:B------:R-:W-:Y:S02]  /*16b0*/  SEL R6, R6, RZ, !P1 ;  /* 0x000000ff06067207 */ /* 0x000fe40004800000 */
[----:B------:R-:W-:Y:S02]  /*16c0*/  CS2R R208, SRZ ;  /* 0x0000000000d07805 */ /* 0x000fe4000001ff00 */
[----:B------:R-:W-:Y:S01]  /*16d0*/  SHF.R.S32.HI R10, RZ, 0x5, R10 ;  /* 0x00000005ff0a7819 */ /* 0x000fe2000001140a */
[----:B------:R-:W-:Y:S01]  /*16e0*/  IMAD.WIDE.U32 R2, R236, UR4, R2 ;  /* 0x00000004ec027c25 */ /* 0x000fe2000f8e0002 */
[----:B------:R-:W-:Y:S02]  /*16f0*/  CS2R R206, SRZ ;  /* 0x0000000000ce7805 */ /* 0x000fe4000001ff00 */
[----:B------:R-:W-:-:S02]  /*1700*/  CS2R R204, SRZ ;  /* 0x0000000000cc7805 */ /* 0x000fc4000001ff00 */
[----:B------:R-:W-:Y:S01]  /*1710*/  CS2R R202, SRZ ;  /* 0x0000000000ca7805 */ /* 0x000fe2000001ff00 */
[----:B------:R-:W-:Y:S01]  /*1720*/  IMAD R18, R10, 0x10, R13 ;  /* 0x000000100a127824 */ /* 0x000fe200078e020d */
        /* <DEDUP_REMOVED lines=75> */
[----:B--2---:R-:W-:Y:S02]  /*1be0*/  R2UR UR6, R8 ;  /* 0x00000000080672ca */ /* 0x004fe400000e0000 */
[----:B------:R-:W-:Y:S02]  /*1bf0*/  LOP3.LUT R8, R5, 0x7ffffffc, RZ, 0xc0, !PT ;  /* 0x7ffffffc05087812 */ /* 0x000fe400078ec0ff */
[----:B------:R-:W-:Y:S01]  /*1c00*/  SHF.R.S32.HI R5, RZ, 0x1f, R236 ;  /* 0x0000001fff057819 */ /* 0x000fe200000114ec */
[----:B---3--:R-:W-:-:S02]  /*1c10*/  IMAD R9, R14, -0x50, R9 ;  /* 0xffffffb00e097824 */ /* 0x008fc400078e0209 */
[----:B------:R-:W-:Y:S02]  /*1c20*/  IMAD.IADD R8, R11, 0x1, -R8 ;  /* 0x000000010b087824 */ /* 0x000fe400078e0a08 */
[----:B------:R-:W-:Y:S02]  /*1c30*/  IMAD R5, R5, UR4, RZ ;  /* 0x0000000405057c24 */ /* 0x000fe4000f8e02ff */
[----:B------:R-:W-:Y:S02]  /*1c40*/  IMAD R8, R15, 0x4, R8 ;  /* 0x000000040f087824 */ /* 0x000fe400078e0208 */
[----:B------:R-:W-:Y:S01]  /*1c50*/  IMAD R11, R236, UR5, R5 ;  /* 0x00000005ec0b7c24 */ /* 0x000fe2000f8e0205 */
[----:B------:R-:W-:Y:S01]  /*1c60*/  ULDC.64 UR4, c[0x0][0x2e0] ;  /* 0x0000b80000047ab9 */ /* 0x000fe20000000a00 */
[----:B------:R-:W-:Y:S01]  /*1c70*/  IADD3 R5, -R0, 0x1, R9 ;  /* 0x0000000100057810 */ /* 0x000fe20007ffe109 */
[----:B------:R-:W-:Y:S02]  /*1c80*/  IMAD R6, R6, UR4, RZ ;  /* 0x0000000406067c24 */ /* 0x000fe4000f8e02ff */
[----:B------:R-:W-:-:S02]  /*1c90*/  IMAD.IADD R3, R3, 0x1, R11 ;  /* 0x0000000103037824 */ /* 0x000fc400078e020b */
[C---:B------:R-:W-:Y:S02]  /*1ca0*/  IMAD R233, R231.reuse, UR5, R6 ;  /* 0x00000005e7e97c24 */ /* 0x040fe4000f8e0206 */
        /* <DEDUP_REMOVED lines=9> */
[----:B------:R-:W-:Y:S02]  /*1d40*/  IMAD R0, R0, 0x2, R17 ;  /* 0x0000000200007824 */ /* 0x000fe400078e0211 */
[----:B------:R-:W-:-:S07]  /*1d50*/  IMAD.IADD R233, R231, 0x1, R233 ;  /* 0x00000001e7e97824 */ /* 0x000fce00078e02e9 */
.L_x_2132:
[----:B------:R-:W-:-:S13]  /*1d60*/  R2UR UR4, R234 ;  /* 0x00000000ea0472ca */ /* 0x000fda00000e0000 */
[----:B------:R-:W-:-:S06]  /*1d70*/  UISETP.NE.AND UP0, UPT, UR4, 0x3, UPT ;  /* 0x000000030400788c */ /* 0x000fcc000bf05270 */
[----:B------:R-:W-:-:S13]  /*1d80*/  PLOP3.LUT P0, PT, PT, PT, UP0, 0x80, 0x0 ;  /* 0x000000000000781c */ /* 0x000fda0003f0f008 */
[----:B--2---:R-:W-:Y:S05]  /*1d90*/  @!P0 BRA `(.L_x_2122) ;  /* 0x0000000000048947 */ /* 0x004fea0003800000 */
[----:B------:R-:W-:Y:S01]  /*1da0*/  BPT.TRAP 0x1 ;  /* 0x000000040000795c */ /* 0x000fe20000300000 */
.L_x_2122:
[----:B-1----:R-:W-:Y:S01]  /*1db0*/  IMAD R16, R2, 0x8, R17 ;  /* 0x0000000802107824 */ /* 0x002fe200078e0211 */
[----:B------:R-:W-:-:S04]  /*1dc0*/  SHF.L.U32 R9, R19, 0x1f, RZ ;  /* 0x0000001f13097819 */ /* 0x000fc800000006ff */
[----:B------:R1:W2:Y:S01]  /*1dd0*/  SYNCS.PHASECHK.TRANS64.TRYWAIT P1, [R16+URZ+0x31810], R9 ;  /* 0x03181009100075a7 */ /* 0x0002a2000802017f */
[----:B------:R-:W-:Y:S05]  /*1de0*/  @!P0 BRA `(.L_x_2123) ;  /* 0x0000000000048947 */ /* 0x000fea0003800000 */
[----:B------:R-:W-:Y:S01]  /*1df0*/  BPT.TRAP 0x1 ;  /* 0x000000040000795c */ /* 0x000fe20000300000 */
.L_x_2123:
        /* <DEDUP_REMOVED lines=11> */
.L_x_2124:
        /* <DEDUP_REMOVED lines=438> */
.L_x_2126:
[----:B------:R-:W-:-:S05]  /*3a10*/  IMAD.U32 R10, RZ, RZ, UR60 ;  /* 0x0000003cff0a7e24 */ /* 0x000fca000f8e00ff */
[----:B------:R-:W-:-:S04]  /*3a20*/  SHF.L.U32 R10, R10, 0x1f, RZ ;  /* 0x0000001f0a0a7819 */ /* 0x000fc800000006ff */
[----:B------:R1:W4:Y:S01]  /*3a30*/  SYNCS.PHASECHK.TRANS64.TRYWAIT P1, [R17+URZ+0x31830], R10 ;  /* 0x0318300a110075a7 */ /* 0x000322000802017f */
[----:B------:R-:W-:Y:S05]  /*3a40*/  @!P0 BRA `(.L_x_2127) ;  /* 0x0000000000048947 */ /* 0x000fea0003800000 */
[----:B------:R-:W-:Y:S01]  /*3a50*/  BPT.TRAP 0x1 ;  /* 0x000000040000795c */ /* 0x000fe20000300000 */
.L_x_2127:
        /* <DEDUP_REMOVED lines=11> */
.L_x_2128:
[C---:B------:R-:W-:Y:S01]  /*3b10*/  VIADD R9, R7.reuse, 0x80 ;  /* 0x0000008007097836 */ /* 0x040fe20000000000 */
[----:B------:R-:W-:Y:S01]  /*3b20*/  R2UR UR4, R8 ;  /* 0x00000000080472ca */ /* 0x000fe200000e0000 */
[C---:B-1--4-:R-:W-:Y:S01]  /*3b30*/  VIADD R10, R7.reuse, 0x180 ;  /* 0x00000180070a7836 */ /* 0x052fe20000000000 */
        /* <DEDUP_REMOVED lines=19> */
[----:B------:R-:W-:Y:S01]  /*3c70*/  UMOV UR17, UR57 ;  /* 0x0000003900117c82 */ /* 0x000fe20008000000 */
[----:B------:R-:W-:Y:S01]  /*3c80*/  UMOV UR19, 0x40 ;  /* 0x0000004000137882 */ /* 0x000fe20000000000 */
[----:B------:R-:W-:Y:S01]  /*3c90*/  UMOV UR6, UR9 ;  /* 0x0000000900067c82 */ /* 0x000fe20008000000 */
[----:B------:R-:W-:Y:S01]  /*3ca0*/  UMOV UR49, 0x40000040 ;  /* 0x4000004000317882 */ /* 0x000fe20000000000 */
[----:B------:R-:W-:Y:S01]  /*3cb0*/  HGMMA.64x8x16.F32 R52, gdesc[UR4], RZ, !UPT ;  /* 0x00000000043479f0 */ /* 0x000fe2000c7008ff */
[----:B------:R-:W-:Y:S01]  /*3cc0*/  UMOV UR6, UR10 ;  /* 0x0000000a00067c82 */ /* 0x000fe20008000000 */
[----:B------:R-:W-:Y:S01]  /*3cd0*/  UMOV UR7, 0x40000000 ;  /* 0x4000000000077882 */ /* 0x000fe20000000000 */
[----:B------:R-:W-:Y:S01]  /*3ce0*/  UMOV UR51, 0x40 ;  /* 0x0000004000337882 */ /* 0x000fe20000000000 */
[----:B------:R-:W-:Y:S01]  /*3cf0*/  HGMMA.64x8x16.F32 R216, gdesc[UR4], RZ, !UPT ;  /* 0x0000000004d879f0 */ /* 0x000fe2000c7008ff */
[----:B------:R-:W-:Y:S01]  /*3d00*/  UMOV UR6, UR11 ;  /* 0x0000000b00067c82 */ /* 0x000fe20008000000 */
[----:B------:R-:W-:Y:S01]  /*3d10*/  UMOV UR7, 0x40000000 ;  /* 0x4000000000077882 */ /* 0x000fe20000000000 */
[----:B------:R-:W-:Y:S01]  /*3d20*/  UMOV UR53, UR49 ;  /* 0x0000003100357c82 */ /* 0x000fe20008000000 */
[----:B------:R-:W-:Y:S01]  /*3d30*/  HGMMA.64x8x16.F32 R220, gdesc[UR4], RZ, !UPT ;  /* 0x0000000004dc79f0 */ /* 0x000fe2000c7008ff */
        /* <DEDUP_REMOVED lines=27> */
[----:B------:R-:W-:Y:S03]  /*3ef0*/  HGMMA.64x8x16.F32 R44, gdesc[UR4], R44 ;  /* 0x00000000042c79f0 */ /* 0x000fe6000870082c */
        /* <DEDUP_REMOVED lines=355> */
[----:B------:R-:W-:Y:S01]  /*5530*/  VIADDMNMX R9, R15, R228, R229, PT ;  /* 0x000000e40f097246 */ /* 0x000fe200038001e5 */
[----:B------:R-:W-:Y:S01]  /*5540*/  HGMMA.64x8x16.F32 R48, gdesc[UR4], R48 ;  /* 0x00000000043079f0 */ /* 0x000fe20008700830 */
[----:B------:R-:W-:Y:S01]  /*5550*/  UMOV UR6, UR9 ;  /* 0x0000000900067c82 */ /* 0x000fe20008000000 */
[----:B------:R-:W-:Y:S01]  /*5560*/  UMOV UR7, 0x40000000 ;  /* 0x4000000000077882 */ /* 0x000fe20000000000 */
[C---:B------:R-:W-:Y:S01]  /*5570*/  ISETP.GT.AND P1, PT, R9.reuse, RZ, PT ;  /* 0x000000ff0900720c */ /* 0x040fe20003f24270 */
[----:B------:R-:W-:Y:S01]  /*5580*/  HGMMA.64x8x16.F32 R52, gdesc[UR4], R52 ;  /* 0x00000000043479f0 */ /* 0x000fe20008700834 */
[----:B------:R-:W-:Y:S01]  /*5590*/  UMOV UR6, UR10 ;  /* 0x0000000a00067c82 */ /* 0x000fe20008000000 */
[----:B------:R-:W-:Y:S01]  /*55a0*/  UMOV UR7, 0x40000000 ;  /* 0x4000000000077882 */ /* 0x000fe20000000000 */
[----:B------:R-:W-:Y:S01]  /*55b0*/  ISETP.GT.AND P5, PT, R9, 0x41, PT ;  /* 0x000000410900780c */ /* 0x000fe20003fa4270 */
        /* <DEDUP_REMOVED lines=10> */
[----:B------:R-:W-:-:S02]  /*5660*/  ISETP.GT.AND P2, PT, R9, 0x21, PT ;  /* 0x000000210900780c */ /* 0x000fc40003f44270 */
[----:B------:R-:W-:Y:S01]  /*5670*/  R2UR UR6, R8 ;  /* 0x00000000080672ca */ /* 0x000fe200000e0000 */
[----:B------:R-:W-:Y:S01]  /*5680*/  VIADD R8, R7, 0x806 ;  /* 0x0000080607087836 */ /* 0x000fe20000000000 */
[C---:B------:R-:W-:Y:S02]  /*5690*/  ISETP.GT.AND P3, PT, R9.reuse, 0x30, PT ;  /* 0x000000300900780c */ /* 0x040fe40003f64270 */
[----:B------:R-:W-:Y:S02]  /*56a0*/  ISETP.GT.AND P4, PT, R9, 0x40, PT ;  /* 0x000000400900780c */ /* 0x000fe40003f84270 */
        /* <DEDUP_REMOVED lines=8> */
[----:B------:R-:W-:-:S03]  /*5730*/  UMOV UR7, 0x40000000 ;  /* 0x4000000000077882 */ /* 0x000fc60000000000 */
[----:B------:R-:W-:Y:S01]  /*5740*/  UMOV UR6, UR8 ;  /* 0x0000000800067c82 */ /* 0x000fe20008000000 */
[----:B------:R-:W-:Y:S02]  /*5750*/  UMOV UR8, UR4 ;  /* 0x0000000400087c82 */ /* 0x000fe40008000000 */
[----:B------:R-:W-:Y:S01]  /*5760*/  HGMMA.64x8x16.F32 R48, gdesc[UR8], R48 ;  /* 0x00000000083079f0 */ /* 0x000fe20008700830 */
[----:B------:R-:W-:Y:S01]  /*5770*/  UMOV UR8, UR4 ;  /* 0x0000000400087c82 */ /* 0x000fe20008000000 */
[----:B------:R-:W-:Y:S01]  /*5780*/  UMOV UR9, UR5 ;  /* 0x0000000500097c82 */ /* 0x000fe20008000000 */
[----:B------:R-:W-:Y:S01]  /*5790*/  UMOV UR10, UR12 ;  /* 0x0000000c000a7c82 */ /* 0x000fe20008000000 */
[----:B------:R-:W-:Y:S01]  /*57a0*/  HGMMA.64x8x16.F32 R52, gdesc[UR4], R52 ;  /* 0x00000000043479f0 */ /* 0x000fe20008700834 */
[----:B------:R-:W-:Y:S01]  /*57b0*/  UMOV UR11, 0x40000000 ;  /* 0x40000000000b7882 */ /* 0x000fe20000000000 */
[----:B------:R-:W-:Y:S01]  /*57c0*/  UMOV UR6, UR13 ;  /* 0x0000000d00067c82 */ /* 0x000fe20008000000 */
[----:B------:R-:W-:Y:S01]  /*57d0*/  UMOV UR7, 0x40000000 ;  /* 0x4000000000077882 */ /* 0x000fe20000000000 */
[----:B------:R-:W-:Y:S01]  /*57e0*/  HGMMA.64x8x16.F32 R216, gdesc[UR8], R216 ;  /* 0x0000000008d879f0 */ /* 0x000fe200087008d8 */
[----:B------:R-:W-:Y:S01]  /*57f0*/  UMOV UR13, UR19 ;  /* 0x00000013000d7c82 */ /* 0x000fe20008000000 */
[----:B------:R-:W-:Y:S01]  /*5800*/  UMOV UR9, UR57 ;  /* 0x0000003900097c82 */ /* 0x000fe20008000000 */
[----:B------:R-:W-:Y:S01]  /*5810*/  UMOV UR11, 0x40 ;  /* 0x00000040000b7882 */ /* 0x000fe20000000000 */
[----:B------:R-:W-:Y:S03]  /*5820*/  HGMMA.64x8x16.F32 R220, gdesc[UR4], R220, gsb0 ;  /* 0x0000000004dc79f0 */ /* 0x000fe600080008dc */
[----:B------:R-:W-:-:S02]  /*5830*/  WARPGROUP.DEPBAR.LE gsb0, 0x1 ;  /* 0x00008000000079c5 */ /* 0x000fc40000010100 */
[----:B------:R-:W-:Y:S02]  /*5840*/  FSEL R24, R24, -INF , P1 ;  /* 0xff80000018187808 */ /* 0x000fe40000800000 */
[----:B------:R-:W-:Y:S02]  /*5850*/  ISETP.GT.AND P1, PT, R9, 0x1, PT ;  /* 0x000000010900780c */ /* 0x000fe40003f24270 */
[----:B------:R-:W-:Y:S01]  /*5860*/  FSEL R20, R41, -INF , P5 ;  /* 0xff80000029147808 */ /* 0x000fe20002800000 */
[--C-:B--2---:R-:W-:Y:S01]  /*5870*/  FFMA.FTZ R8, R24, UR61, -R13.reuse ;  /* 0x0000003d18087c23 */ /* 0x104fe2000801080d */
[----:B------:R-:W-:Y:S02]  /*5880*/  FSEL R10, R25, -INF , P1 ;  /* 0xff800000190a7808 */ /* 0x000fe40000800000 */
[C---:B------:R-:W-:Y:S01]  /*5890*/  ISETP.GT.AND P1, PT, R9.reuse, 0x10, PT ;  /* 0x000000100900780c */ /* 0x040fe20003f24270 */
[----:B------:R-:W-:Y:S01]  /*58a0*/  FFMA.FTZ R24, R20, UR61, -R13 ;  /* 0x0000003d14187c23 */ /* 0x000fe2000801080d */
[----:B------:R-:W-:Y:S01]  /*58b0*/  IADD3 R20, R228, 0x8, R15 ;  /* 0x00000008e4147810 */ /* 0x000fe20007ffe00f */
[----:B------:R-:W-:Y:S01]  /*58c0*/  FFMA.FTZ R11, R10, UR61, -R13 ;  /* 0x0000003d0a0b7c23 */ /* 0x000fe2000801080d */
[----:B------:R-:W-:Y:S01]  /*58d0*/  FSEL R28, R28, -INF , P1 ;  /* 0xff8000001c1c7808 */ /* 0x000fe20000800000 */
[----:B------:R-:W-:Y:S01]  /*58e0*/  MUFU.EX2 R8, R8 ;  /* 0x0000000800087308 */ /* 0x000fe20000000800 */
[----:B------:R-:W-:-:S02]  /*58f0*/  ISETP.GT.AND P1, PT, R9, 0x11, PT ;  /* 0x000000110900780c */ /* 0x000fc40003f24270 */
[----:B------:R-:W-:Y:S01]  /*5900*/  VIMNMX R21, R229, R20, PT ;  /* 0x00000014e5157248 */ /* 0x000fe20003fe0100 */
[----:B------:R-:W-:Y:S01]  /*5910*/  FFMA.FTZ R7, R28, UR61, -R13 ;  /* 0x0000003d1c077c23 */ /* 0x000fe2000801080d */
[----:B------:R-:W-:Y:S01]  /*5920*/  IMAD R28, R18, 0x4, R17 ;  /* 0x00000004121c7824 */ /* 0x000fe200078e0211 */
[----:B------:R-:W-:Y:S02]  /*5930*/  FSEL R10, R29, -INF , P1 ;  /* 0xff8000001d0a7808 */ /* 0x000fe40000800000 */
[----:B------:R-:W-:Y:S01]  /*5940*/  ISETP.GT.AND P1, PT, R9, 0x20, PT ;  /* 0x000000200900780c */ /* 0x000fe20003f24270 */
[----:B------:R-:W1:Y:S01]  /*5950*/  MUFU.EX2 R11, R11 ;  /* 0x0000000b000b7308 */ /* 0x000e620000000800 */
[----:B------:R-:W2:Y:S01]  /*5960*/  LDS R20, [R28+0x2c300] ;  /* 0x02c300001c147984 */ /* 0x000ea20000000800 */
[----:B------:R-:W-:Y:S01]  /*5970*/  FSEL R12, R33, -INF , P2 ;  /* 0xff800000210c7808 */ /* 0x000fe20001000000 */
[----:B------:R-:W-:Y:S01]  /*5980*/  FFMA.FTZ R10, R10, UR61, -R13 ;  /* 0x0000003d0a0a7c23 */ /* 0x000fe2000801080d */
[----:B------:R-:W-:-:S02]  /*5990*/  FSEL R32, R32, -INF , P1 ;  /* 0xff80000020207808 */ /* 0x000fc40000800000 */
[----:B------:R-:W-:Y:S01]  /*59a0*/  ISETP.GT.AND P1, PT, R9, 0x31, PT ;  /* 0x000000310900780c */ /* 0x000fe20003f24270 */
[--C-:B------:R-:W-:Y:S01]  /*59b0*/  FFMA.FTZ R12, R12, UR61, -R13.reuse ;  /* 0x0000003d0c0c7c23 */ /* 0x100fe2000801080d */
[----:B------:R-:W-:Y:S01]  /*59c0*/  FSEL R36, R36, -INF , P3 ;  /* 0xff80000024247808 */ /* 0x000fe20001800000 */
[--C-:B------:R-:W-:Y:S01]  /*59d0*/  FFMA.FTZ R9, R32, UR61, -R13.reuse ;  /* 0x0000003d20097c23 */ /* 0x100fe2000801080d */
[----:B------:R-:W-:Y:S01]  /*59e0*/  FSEL R14, R37, -INF , P1 ;  /* 0xff800000250e7808 */ /* 0x000fe20000800000 */
[----:B------:R-:W4:Y:S01]  /*59f0*/  MUFU.EX2 R10, R10 ;  /* 0x0000000a000a7308 */ /* 0x000f220000000800 */
[----:B------:R-:W-:Y:S01]  /*5a00*/  FSEL R40, R40, -INF , P4 ;  /* 0xff80000028287808 */ /* 0x000fe20002000000 */
[--C-:B------:R-:W-:Y:S01]  /*5a10*/  FFMA.FTZ R36, R36, UR61, -R13.reuse ;  /* 0x0000003d24247c23 */ /* 0x100fe2000801080d */
[C---:B------:R-:W-:Y:S01]  /*5a20*/  ISETP.GT.AND P1, PT, R21.reuse, RZ, PT ;  /* 0x000000ff1500720c */ /* 0x040fe20003f24270 */
[--C-:B------:R-:W-:Y:S01]  /*5a30*/  FFMA.FTZ R22, R14, UR61, -R13.reuse ;  /* 0x0000003d0e167c23 */ /* 0x100fe2000801080d */
[C---:B------:R-:W-:Y:S01]  /*5a40*/  ISETP.GT.AND P2, PT, R21.reuse, 0x1, PT ;  /* 0x000000011500780c */ /* 0x040fe20003f44270 */
[----:B------:R-:W-:Y:S01]  /*5a50*/  FFMA.FTZ R40, R40, UR61, -R13 ;  /* 0x0000003d28287c23 */ /* 0x000fe2000801080d */
[C---:B------:R-:W-:Y:S01]  /*5a60*/  ISETP.GT.AND P3, PT, R21.reuse, 0x10, PT ;  /* 0x000000101500780c */ /* 0x040fe20003f64270 */
[----:B------:R5:W4:Y:S01]  /*5a70*/  MUFU.EX2 R14, R36 ;  /* 0x00000024000e7308 */ /* 0x000b220000000800 */
[----:B------:R-:W-:-:S02]  /*5a80*/  ISETP.GT.AND P4, PT, R21, 0x11, PT ;  /* 0x000000111500780c */ /* 0x000fc40003f84270 */
[----:B------:R-:W-:Y:S02]  /*5a90*/  FSEL R23, R26, -INF , P1 ;  /* 0xff8000001a177808 */ /* 0x000fe40000800000 */
[----:B------:R-:W-:Y:S02]  /*5aa0*/  FSEL R27, R27, -INF , P2 ;  /* 0xff8000001b1b7808 */ /* 0x000fe40001000000 */
[----:B------:R-:W-:Y:S01]  /*5ab0*/  FSEL R25, R30, -INF , P3 ;  /* 0xff8000001e197808 */ /* 0x000fe20001800000 */
[--C-:B---3--:R-:W-:Y:S01]  /*5ac0*/  FFMA.FTZ R23, R23, UR61, -R6.reuse ;  /* 0x0000003d17177c23 */ /* 0x108fe20008010806 */
[----:B------:R-:W-:Y:S01]  /*5ad0*/  FSEL R31, R31, -INF , P4 ;  /* 0xff8000001f1f7808 */ /* 0x000fe20002000000 */
[--C-:B------:R-:W-:Y:S01]  /*5ae0*/  FFMA.FTZ R26, R27, UR61, -R6.reuse ;  /* 0x0000003d1b1a7c23 */ /* 0x100fe20008010806 */
[----:B------:R-:W-:Y:S01]  /*5af0*/  ISETP.GT.AND P1, PT, R21, 0x20, PT ;  /* 0x000000201500780c */ /* 0x000fe20003f24270 */
[----:B------:R-:W-:Y:S01]  /*5b00*/  FFMA.FTZ R25, R25, UR61, -R6 ;  /* 0x0000003d19197c23 */ /* 0x000fe20008010806 */
[C---:B------:R-:W-:Y:S01]  /*5b10*/  ISETP.GT.AND P2, PT, R21.reuse, 0x21, PT ;  /* 0x000000211500780c */ /* 0x040fe20003f44270 */
[----:B------:R-:W3:Y:S01]  /*5b20*/  MUFU.EX2 R23, R23 ;  /* 0x0000001700177308 */ /* 0x000ee20000000800 */
[----:B------:R-:W-:-:S02]  /*5b30*/  ISETP.GT.AND P3, PT, R21, 0x30, PT ;  /* 0x000000301500780c */ /* 0x000fc40003f64270 */
[C---:B------:R-:W-:Y:S02]  /*5b40*/  ISETP.GT.AND P4, PT, R21.reuse, 0x31, PT ;  /* 0x000000311500780c */ /* 0x040fe40003f84270 */
[C---:B------:R-:W-:Y:S02]  /*5b50*/  ISETP.GT.AND P5, PT, R21.reuse, 0x40, PT ;  /* 0x000000401500780c */ /* 0x040fe40003fa4270 */
[----:B------:R-:W-:Y:S01]  /*5b60*/  ISETP.GT.AND P6, PT, R21, 0x41, PT ;  /* 0x000000411500780c */ /* 0x000fe20003fc4270 */
[----:B------:R-:W3:Y:S01]  /*5b70*/  MUFU.EX2 R26, R26 ;  /* 0x0000001a001a7308 */ /* 0x000ee20000000800 */
[----:B------:R1:W3:Y:S01]  /*5b80*/  LDS R21, [R28+0x2c320] ;  /* 0x02c320001c157984 */ /* 0x0002e20000000800 */
[----:B------:R-:W-:Y:S01]  /*5b90*/  FSEL R29, R38, -INF , P3 ;  /* 0xff800000261d7808 */ /* 0x000fe20001800000 */
[----:B------:R-:W-:Y:S02]  /*5ba0*/  WARPGROUP.DEPBAR.LE gsb0, 0x0 ;  /* 0x00008000000079c5 */ /* 0x000fe40000010000 */
[----:B------:R-:W-:Y:S01]  /*5bb0*/  FSEL R33, R34, -INF , P1 ;  /* 0xff80000022217808 */ /* 0x000fe20000800000 */
[--C-:B------:R-:W-:Y:S01]  /*5bc0*/  FFMA.FTZ R34, R31, UR61, -R6.reuse ;  /* 0x0000003d1f227c23 */ /* 0x100fe20008010806 */
[----:B------:R-:W-:Y:S01]  /*5bd0*/  FFMA.FTZ R27, R29, UR61, -R6 ;  /* 0x0000003d1d1b7c23 */ /* 0x000fe20008010806 */
        /* <DEDUP_REMOVED lines=10> */
[----:B------:R-:W-:Y:S01]  /*5c80*/  VIADD R20, R17, 0x2c500 ;  /* 0x0002c50011147836 */ /* 0x000fe20000000000 */
[----:B------:R-:W-:Y:S01]  /*5c90*/  FSEL R35, R35, -INF , P2 ;  /* 0xff80000023237808 */ /* 0x000fe20001000000 */
[----:B------:R-:W-:Y:S01]  /*5ca0*/  FFMA.FTZ R33, R33, UR61, -R6 ;  /* 0x0000003d21217c23 */ /* 0x000fe20008010806 */
[----:B------:R-:W-:Y:S01]  /*5cb0*/  FSEL R39, R39, -INF , P4 ;  /* 0xff80000027277808 */ /* 0x000fe20002000000 */
[----:B------:R-:W-:Y:S01]  /*5cc0*/  MUFU.EX2 R13, R22 ;  /* 0x00000016000d7308 */ /* 0x000fe20000000800 */
[----:B------:R-:W-:Y:S01]  /*5cd0*/  SHF.R.U32.HI R20, RZ, 0x4, R20 ;  /* 0x00000004ff147819 */ /* 0x000fe20000011614 */
[--C-:B-----5:R-:W-:Y:S01]  /*5ce0*/  FFMA.FTZ R36, R35, UR61, -R6.reuse ;  /* 0x0000003d23247c23 */ /* 0x120fe20008010806 */
[----:B------:R-:W-:Y:S01]  /*5cf0*/  FSEL R37, R42, -INF , P5 ;  /* 0xff8000002a257808 */ /* 0x000fe20002800000 */
[--C-:B-1----:R-:W-:Y:S01]  /*5d00*/  FFMA.FTZ R28, R39, UR61, -R6.reuse ;  /* 0x0000003d271c7c23 */ /* 0x102fe20008010806 */
[----:B------:R-:W-:Y:S01]  /*5d10*/  LOP3.LUT R20, R20, 0x3fff, RZ, 0xc0, !PT ;  /* 0x00003fff14147812 */ /* 0x000fe200078ec0ff */
[----:B------:R-:W-:Y:S01]  /*5d20*/  FMUL.FTZ R38, R11, R32 ;  /* 0x000000200b267220 */ /* 0x000fe20000410000 */
[----:B------:R-:W-:Y:S01]  /*5d30*/  FSEL R43, R43, -INF , P6 ;  /* 0xff8000002b2b7808 */ /* 0x000fe20003000000 */
[----:B------:R1:W-:Y:S01]  /*5d40*/  MUFU.EX2 R22, R24 ;  /* 0x0000001800167308 */ /* 0x0003e20000000800 */
[----:B------:R-:W-:Y:S01]  /*5d50*/  LOP3.LUT R35, R20, 0x80000, RZ, 0xfc, !PT ;  /* 0x0008000014237812 */ /* 0x000fe200078efcff */
[----:B----4-:R-:W-:Y:S01]  /*5d60*/  FMUL.FTZ R49, R10, R49 ;  /* 0x000000310a317220 */ /* 0x010fe20000410000 */
[----:B------:R-:W-:Y:S01]  /*5d70*/  FMUL.FTZ R31, R8, R31 ;  /* 0x0000001f081f7220 */ /* 0x000fe20000410000 */
[----:B------:R-:W-:Y:S01]  /*5d80*/  FMUL.FTZ R29, R14, R29 ;  /* 0x0000001d0e1d7220 */ /* 0x000fe20000410000 */
[C---:B------:R-:W-:Y:S01]  /*5d90*/  R2UR UR58, R35.reuse ;  /* 0x00000000233a72ca */ /* 0x040fe200000e0000 */
[----:B------:R-:W-:Y:S01]  /*5da0*/  VIADD R20, R35, 0x80 ;  /* 0x0000008023147836 */ /* 0x000fe20000000000 */
[----:B------:R-:W-:Y:S01]  /*5db0*/  MOV R217, UR59 ;  /* 0x0000003b00d97c02 */ /* 0x000fe20008000f00 */
[----:B------:R-:W2:Y:S01]  /*5dc0*/  MUFU.EX2 R7, R7 ;  /* 0x0000000700077308 */ /* 0x000ea20000000800 */
[--C-:B-1----:R-:W-:Y:S01]  /*5dd0*/  FFMA.FTZ R24, R37, UR61, -R6.reuse ;  /* 0x0000003d25187c23 */ /* 0x102fe20008010806 */
[----:B------:R-:W-:Y:S01]  /*5de0*/  FFMA.FTZ R6, R43, UR61, -R6 ;  /* 0x0000003d2b067c23 */ /* 0x000fe20008010806 */
        /* <DEDUP_REMOVED lines=11> */
[----:B------:R-:W1:Y:S01]  /*5ea0*/  MUFU.EX2 R25, R25 ;  /* 0x0000001900197308 */ /* 0x000e620000000800 */
[----:B------:R-:W-:Y:S01]  /*5eb0*/  FMUL.FTZ R46, R23, R46 ;  /* 0x0000002e172e7220 */ /* 0x000fe20000410000 */
[----:B------:R-:W-:Y:S01]  /*5ec0*/  FMUL.FTZ R47, R26, R47 ;  /* 0x0000002f1a2f7220 */ /* 0x000fe20000410000 */
[----:B------:R-:W-:Y:S01]  /*5ed0*/  R2UR UR4, R20 ;  /* 0x00000000140472ca */ /* 0x000fe200000e0000 */
[----:B------:R-:W-:Y:S01]  /*5ee0*/  VIADD R20, R35, 0x180 ;  /* 0x0000018023147836 */ /* 0x000fe20000000000 */
[----:B------:R-:W-:Y:S01]  /*5ef0*/  R2UR UR5, R21 ;  /* 0x00000000150572ca */ /* 0x000fe200000e0000 */
[----:B--2---:R-:W-:Y:S01]  /*5f00*/  FMUL.FTZ R48, R7, R48 ;  /* 0x0000003007307220 */ /* 0x004fe20000410000 */
[----:B------:R-:W-:Y:S01]  /*5f10*/  F2FP.F16.F32.PACK_AB R21, R26, R23 ;  /* 0x000000171a15723e */ /* 0x000fe200000000ff */
[----:B------:R-:W2:Y:S01]  /*5f20*/  MUFU.EX2 R34, R34 ;  /* 0x0000002200227308 */ /* 0x000ea20000000800 */
[----:B------:R-:W-:Y:S01]  /*5f30*/  R2UR UR6, R20 ;  /* 0x00000000140672ca */ /* 0x000fe200000e0000 */
[----:B------:R-:W-:Y:S01]  /*5f40*/  FMUL.FTZ R221, R22, R221 ;  /* 0x000000dd16dd7220 */ /* 0x000fe20000410000 */
[----:B------:R-:W-:Y:S01]  /*5f50*/  F2FP.F16.F32.PACK_AB R20, R11, R8 ;  /* 0x000000080b14723e */ /* 0x000fe200000000ff */
[----:B------:R-:W-:Y:S01]  /*5f60*/  BAR.SYNC.DEFER_BLOCKING 0x9, 0x100 ;  /* 0x0244000000007b1d */ /* 0x000fe20000010000 */
[----:B------:R-:W-:Y:S01]  /*5f70*/  F2FP.F16.F32.PACK_AB R10, R10, R7 ;  /* 0x000000070a0a723e */ /* 0x000fe200000000ff */
[C---:B------:R-:W-:Y:S01]  /*5f80*/  FMUL.FTZ R30, R13.reuse, R30 ;  /* 0x0000001e0d1e7220 */ /* 0x040fe20000410000 */
[----:B------:R-:W-:Y:S01]  /*5f90*/  F2FP.F16.F32.PACK_AB R8, R13, R14 ;  /* 0x0000000e0d08723e */ /* 0x000fe200000000ff */
[----:B-1----:R-:W-:-:S02]  /*5fa0*/  FMUL.FTZ R50, R25, R50 ;  /* 0x0000003219327220 */ /* 0x002fc40000410000 */
[----:B------:R-:W1:Y:S01]  /*5fb0*/  MUFU.EX2 R33, R33 ;  /* 0x0000002100217308 */ /* 0x000e620000000800 */
[----:B------:R-:W-:Y:S01]  /*5fc0*/  F2FP.F16.F32.PACK_AB R38, R38, R31 ;  /* 0x0000001f2626723e */ /* 0x000fe200000000ff */
[----:B------:R-:W-:Y:S01]  /*5fd0*/  UMOV UR18, UR4 ;  /* 0x0000000400127c82 */ /* 0x000fe20008000000 */
[----:B------:R-:W-:Y:S01]  /*5fe0*/  F2FP.F16.F32.PACK_AB R39, R47, R46 ;  /* 0x0000002e2f27723e */ /* 0x000fe200000000ff */
[----:B------:R-:W-:Y:S01]  /*5ff0*/  UMOV UR12, UR18 ;  /* 0x00000012000c7c82 */ /* 0x000fe20008000000 */
[----:B------:R-:W-:Y:S01]  /*6000*/  F2FP.F16.F32.PACK_AB R48, R49, R48 ;  /* 0x000000303130723e */ /* 0x000fe200000000ff */
[----:B------:R-:W-:Y:S01]  /*6010*/  UMOV UR10, UR5 ;  /* 0x00000005000a7c82 */ /* 0x000fe20008000000 */
[C---:B--2---:R-:W-:Y:S01]  /*6020*/  F2FP.F16.F32.PACK_AB R11, R34.reuse, R25 ;  /* 0x00000019220b723e */ /* 0x044fe200000000ff */
[----:B------:R-:W2:Y:S01]  /*6030*/  MUFU.EX2 R9, R9 ;  /* 0x0000000900097308 */ /* 0x000ea20000000800 */
[----:B------:R-:W-:Y:S01]  /*6040*/  FMUL.FTZ R51, R34, R51 ;  /* 0x0000003322337220 */ /* 0x000fe20000410000 */
[----:B------:R-:W-:-:S04]  /*6050*/  F2FP.F16.F32.PACK_AB R30, R30, R29 ;  /* 0x0000001d1e1e723e */ /* 0x000fc800000000ff */
[----:B------:R-:W-:Y:S02]  /*6060*/  F2FP.F16.F32.PACK_AB R49, R51, R50 ;  /* 0x000000323331723e */ /* 0x000fe400000000ff */
[----:B------:R-:W3:Y:S01]  /*6070*/  MUFU.EX2 R12, R12 ;  /* 0x0000000c000c7308 */ /* 0x000ee20000000800 */
[----:B-1----:R-:W-:Y:S01]  /*6080*/  FMUL.FTZ R54, R33, R54 ;  /* 0x0000003621367220 */ /* 0x002fe20000410000 */
[----:B------:R1:W-:Y:S04]  /*6090*/  STSM.16.M88.2 [R0+0x2c500], R20 ;  /* 0x02c5001400007844 */ /* 0x0003e80000000100 */
[----:B------:R-:W-:Y:S02]  /*60a0*/  STSM.16.M88.2 [R0+0x2cd00], R10 ;  /* 0x02cd000a00007844 */ /* 0x000fe40000000100 */
[----:B------:R-:W4:Y:S01]  /*60b0*/  MUFU.EX2 R36, R36 ;  /* 0x0000002400247308 */ /* 0x000f220000000800 */
[----:B--2---:R-:W-:Y:S01]  /*60c0*/  FMUL.FTZ R52, R9, R52 ;  /* 0x0000003409347220 */ /* 0x004fe20000410000 */
[----:B-1----:R-:W-:-:S06]  /*60d0*/  VIADD R20, R35, 0xb0 ;  /* 0x000000b023147836 */ /* 0x002fcc0000000000 */
[----:B------:R-:W1:Y:S01]  /*60e0*/  MUFU.EX2 R27, R27 ;  /* 0x0000001b001b7308 */ /* 0x000e620000000800 */
[C---:B---3--:R-:W-:Y:S01]  /*60f0*/  F2FP.F16.F32.PACK_AB R32, R12.reuse, R9 ;  /* 0x000000090c20723e */ /* 0x048fe200000000ff */
[----:B------:R-:W-:-:S05]  /*6100*/  FMUL.FTZ R53, R12, R53 ;  /* 0x000000350c357220 */ /* 0x000fca0000410000 */
[----:B------:R-:W-:Y:S01]  /*6110*/  F2FP.F16.F32.PACK_AB R52, R53, R52 ;  /* 0x000000343534723e */ /* 0x000fe200000000ff */
[----:B------:R-:W2:Y:S01]  /*6120*/  MUFU.EX2 R28, R28 ;  /* 0x0000001c001c7308 */ /* 0x000ea20000000800 */
[C---:B----4-:R-:W-:Y:S01]  /*6130*/  F2FP.F16.F32.PACK_AB R33, R36.reuse, R33 ;  /* 0x000000212421723e */ /* 0x050fe200000000ff */
[----:B------:R-:W-:-:S04]  /*6140*/  FMUL.FTZ R55, R36, R55 ;  /* 0x0000003724377220 */ /* 0x000fc80000410000 */
[----:B------:R-:W-:Y:S01]  /*6150*/  STSM.16.M88.2 [R0+0x2d500], R32 ;  /* 0x02d5002000007844 */ /* 0x000fe20000000100 */
[----:B------:R-:W-:Y:S01]  /*6160*/  F2FP.F16.F32.PACK_AB R53, R55, R54 ;  /* 0x000000363735723e */ /* 0x000fe200000000ff */
[----:B------:R-:W3:Y:S01]  /*6170*/  MUFU.EX2 R15, R40 ;  /* 0x00000028000f7308 */ /* 0x000ee20000000800 */
[----:B-1----:R-:W-:-:S07]  /*6180*/  FMUL.FTZ R218, R27, R218 ;  /* 0x000000da1bda7220 */ /* 0x002fce0000410000 */
[----:B------:R-:W1:Y:S01]  /*6190*/  MUFU.EX2 R23, R24 ;  /* 0x0000001800177308 */ /* 0x000e620000000800 */
[C---:B--2---:R-:W-:Y:S01]  /*61a0*/  F2FP.F16.F32.PACK_AB R9, R28.reuse, R27 ;  /* 0x0000001b1c09723e */ /* 0x044fe200000000ff */
[----:B------:R-:W-:-:S04]  /*61b0*/  FMUL.FTZ R219, R28, R219 ;  /* 0x000000db1cdb7220 */ /* 0x000fc80000410000 */
[----:B------:R-:W-:Y:S01]  /*61c0*/  STSM.16.M88.2 [R0+0x2dd00], R8 ;  /* 0x02dd000800007844 */ /* 0x000fe20000000100 */
[----:B------:R-:W-:Y:S01]  /*61d0*/  F2FP.F16.F32.PACK_AB R31, R219, R218 ;  /* 0x000000dadb1f723e */ /* 0x000fe200000000ff */
[----:B------:R2:W4:Y:S01]  /*61e0*/  MUFU.EX2 R26, R6 ;  /* 0x00000006001a7308 */ /* 0x0005220000000800 */
[----:B---3--:R-:W-:-:S05]  /*61f0*/  FMUL.FTZ R220, R15, R220 ;  /* 0x000000dc0fdc7220 */ /* 0x008fca0000410000 */
[----:B------:R-:W-:Y:S02]  /*6200*/  F2FP.F16.F32.PACK_AB R220, R221, R220 ;  /* 0x000000dcdddc723e */ /* 0x000fe400000000ff */
[----:B--2---:R-:W-:Y:S01]  /*6210*/  F2FP.F16.F32.PACK_AB R6, R22, R15 ;  /* 0x0000000f1606723e */ /* 0x004fe200000000ff */
[----:B------:R-:W-:Y:S02]  /*6220*/  IMAD R22, R4, 0x2000, R5 ;  /* 0x0000200004167824 */ /* 0x000fe400078e0205 */
[----:B-1----:R-:W-:Y:S01]  /*6230*/  FMUL.FTZ R222, R23, R222 ;  /* 0x000000de17de7220 */ /* 0x002fe20000410000 */
[C---:B------:R-:W-:Y:S02]  /*6240*/  VIADD R5, R35.reuse, 0x200 ;  /* 0x0000020023057836 */ /* 0x040fe40000000000 */
[----:B------:R-:W-:Y:S01]  /*6250*/  VIADD R15, R35, 0x30 ;  /* 0x00000030230f7836 */ /* 0x000fe20000000000 */
[C---:B----4-:R-:W-:Y:S01]  /*6260*/  F2FP.F16.F32.PACK_AB R7, R26.reuse, R23 ;  /* 0x000000171a07723e */ /* 0x050fe200000000ff */
[----:B------:R-:W-:Y:S01]  /*6270*/  FMUL.FTZ R223, R26, R223 ;  /* 0x000000df1adf7220 */ /* 0x000fe20000410000 */
[----:B------:R-:W-:-:S02]  /*6280*/  SHF.R.U32.HI R23, RZ, 0x4, R22 ;  /* 0x00000004ff177819 */ /* 0x000fc40000011616 */
[----:B------:R-:W-:Y:S01]  /*6290*/  R2UR UR7, R5 ;  /* 0x00000000050772ca */ /* 0x000fe200000e0000 */
[----:B------:R1:W-:Y:S01]  /*62a0*/  STSM.16.M88.2 [R0+0x2e500], R6 ;  /* 0x02e5000600007844 */ /* 0x0003e20000000100 */
[----:B------:R-:W-:Y:S02]  /*62b0*/  LOP3.LUT R23, R23, 0x3fff, RZ, 0xc0, !PT ;  /* 0x00003fff17177812 */ /* 0x000fe400078ec0ff */
[----:B------:R-:W-:Y:S01]  /*62c0*/  F2FP.F16.F32.PACK_AB R221, R223, R222 ;  /* 0x000000dedfdd723e */ /* 0x000fe200000000ff */
[----:B------:R2:W-:Y:S06]  /*62d0*/  MEMBAR.ALL.CTA ;  /* 0x0000000000007992 */ /* 0x0005ec0000008000 */
[----:B--2---:R-:W2:Y:S01]  /*62e0*/  FENCE.VIEW.ASYNC.S ;  /* 0x00000000000073c6 */ /* 0x004ea20000000000 */
[C---:B------:R-:W-:Y:S01]  /*62f0*/  R2UR UR56, R23.reuse ;  /* 0x00000000173872ca */ /* 0x040fe200000e0000 */
[----:B------:R-:W-:-:S02]  /*6300*/  VIADD R5, R23, 0x80 ;  /* 0x0000008017057836 */ /* 0x000fc40000000000 */
[----:B------:R-:W-:-:S03]  /*6310*/  VIADD R14, R23, 0x180 ;  /* 0x00000180170e7836 */ /* 0x000fc60000000000 */
[----:B------:R-:W-:Y:S01]  /*6320*/  R2UR UR48, R5 ;  /* 0x00000000053072ca */ /* 0x000fe200000e0000 */
[C---:B------:R-:W-:Y:S01]  /*6330*/  VIADD R5, R35.reuse, 0x90 ;  /* 0x0000009023057836 */ /* 0x040fe20000000000 */
[----:B-1----:R-:W-:Y:S01]  /*6340*/  MOV R7, UR58 ;  /* 0x0000003a00077c02 */ /* 0x002fe20008000f00 */
[----:B------:R-:W-:-:S03]  /*6350*/  VIADD R6, R35, 0x10 ;  /* 0x0000001023067836 */ /* 0x000fc60000000000 */
[----:B------:R-:W-:Y:S01]  /*6360*/  R2UR UR4, R5 ;  /* 0x00000000050472ca */ /* 0x000fe200000e0000 */
[----:B------:R-:W-:Y:S01]  /*6370*/  UMOV UR16, UR56 ;  /* 0x0000003800107c82 */ /* 0x000fe20008000000 */
[----:B------:R-:W-:Y:S01]  /*6380*/  UMOV UR8, UR56 ;  /* 0x0000003800087c82 */ /* 0x000fe20008000000 */
[C---:B------:R-:W-:Y:S01]  /*6390*/  VIADD R5, R35.reuse, 0x190 ;  /* 0x0000019023057836 */ /* 0x040fe20000000000 */
[----:B------:R-:W-:Y:S01]  /*63a0*/  R2UR UR50, R6 ;  /* 0x00000000063272ca */ /* 0x000fe200000e0000 */
[----:B------:R-:W-:Y:S02]  /*63b0*/  VIADD R6, R35, 0x110 ;  /* 0x0000011023067836 */ /* 0x000fe40000000000 */
[----:B------:R-:W-:Y:S01]  /*63c0*/  UMOV UR52, UR48 ;  /* 0x0000003000347c82 */ /* 0x000fe20008000000 */
[----:B------:R-:W-:Y:S01]  /*63d0*/  R2UR UR54, R5 ;  /* 0x00000000053672ca */ /* 0x000fe200000e0000 */
[C---:B------:R-:W-:Y:S01]  /*63e0*/  VIADD R5, R35.reuse, 0x210 ;  /* 0x0000021023057836 */ /* 0x040fe20000000000 */
[----:B------:R-:W-:Y:S01]  /*63f0*/  R2UR UR5, R6 ;  /* 0x00000000060572ca */ /* 0x000fe200000e0000 */
[----:B--2---:R-:W-:Y:S01]  /*6400*/  BAR.SYNC.DEFER_BLOCKING 0x9, 0x100 ;  /* 0x0244000000007b1d */ /* 0x004fe20000010000 */
[----:B------:R-:W-:-:S02]  /*6410*/  VIADD R6, R35, 0x20 ;  /* 0x0000002023067836 */ /* 0x000fc40000000000 */
[----:B------:R-:W-:Y:S01]  /*6420*/  R2UR UR46, R5 ;  /* 0x00000000052e72ca */ /* 0x000fe200000e0000 */
[----:B------:R-:W-:Y:S02]  /*6430*/  VIADD R5, R23, 0x100 ;  /* 0x0000010017057836 */ /* 0x000fe40000000000 */
[----:B------:R-:W-:Y:S01]  /*6440*/  UMOV UR44, UR48 ;  /* 0x00000030002c7c82 */ /* 0x000fe20008000000 */
        /* <DEDUP_REMOVED lines=8> */
[----:B------:R-:W-:Y:S02]  /*64d0*/  SHF.R.U32.HI R6, RZ, 0x4, R6 ;  /* 0x00000004ff067819 */ /* 0x000fe40000011606 */
        /* <DEDUP_REMOVED lines=9> */
[----:B------:R-:W-:Y:S01]  /*6570*/  IMAD R5, R4, 0x2800, R17 ;  /* 0x0000280004057824 */ /* 0x000fe200078e0211 */
[----:B------:R-:W-:Y:S01]  /*6580*/  LOP3.LUT R216, R6, 0x3fff, RZ, 0xc0, !PT ;  /* 0x00003fff06d87812 */ /* 0x000fe200078ec0ff */
[----:B------:R-:W-:Y:S03]  /*6590*/  STSM.16.M88.2 [R0+0x2fd00], R52 ;  /* 0x02fd003400007844 */ /* 0x000fe60000000100 */
[----:B------:R-:W-:Y:S01]  /*65a0*/  SHF.R.U32.HI R5, RZ, 0x4, R5 ;  /* 0x00000004ff057819 */ /* 0x000fe20000011605 */
[----:B------:R-:W-:Y:S01]  /*65b0*/  STSM.16.M88.2 [R0+0x30500], R30 ;  /* 0x0305001e00007844 */ /* 0x000fe20000000100 */
[----:B------:R-:W-:-:S02]  /*65c0*/  LOP3.LUT R6, R216, 0x400000, RZ, 0xfc, !PT ;  /* 0x00400000d8067812 */ /* 0x000fc400078efcff */
[----:B------:R-:W-:Y:S01]  /*65d0*/  LOP3.LUT R5, R5, 0x3fff, RZ, 0xc0, !PT ;  /* 0x00003fff05057812 */ /* 0x000fe200078ec0ff */
        /* <DEDUP_REMOVED lines=10> */
[----:B------:R-:W-:-:S02]  /*6680*/  UMOV UR9, UR19 ;  /* 0x0000001300097c82 */ /* 0x000fc40008000000 */
        /* <DEDUP_REMOVED lines=38> */
[----:B------:R-:W-:Y:S01]  /*68f0*/  HGMMA.64x16x16.F32 R88, gdesc[UR44].tnspA.tnspB, R88 ;  /* 0x602000002c5879f0 */ /* 0x000fe20008700858 */
[----:B------:R-:W-:Y:S01]  /*6900*/  R2UR UR10, R15 ;  /* 0x000000000f0a72ca */ /* 0x000fe200000e0000 */
[----:B------:R-:W-:Y:S01]  /*6910*/  VIADD R14, R35, 0x130 ;  /* 0x00000130230e7836 */ /* 0x000fe20000000000 */
[----:B------:R-:W-:Y:S01]  /*6920*/  R2UR UR5, R5 ;  /* 0x00000000050572ca */ /* 0x000fe200000e0000 */
[C---:B------:R-:W-:Y:S01]  /*6930*/  VIADD R15, R35.reuse, 0x1b0 ;  /* 0x000001b0230f7836 */ /* 0x040fe20000000000 */
[----:B------:R-:W-:Y:S01]  /*6940*/  UMOV UR59, UR19 ;  /* 0x00000013003b7c82 */ /* 0x000fe20008000000 */
[----:B------:R-:W-:Y:S01]  /*6950*/  VIADD R35, R35, 0x230 ;  /* 0x0000023023237836 */ /* 0x000fe20000000000 */
        /* <DEDUP_REMOVED lines=343> */
.L_x_2130:
        /* <DEDUP_REMOVED lines=112> */
.L_x_2131:
        /* <DEDUP_REMOVED lines=94> */
.L_x_2119:
[----:B------:R-:W-:Y:S05]  /*8bb0*/  @P0 BRA `(.L_x_2115) ;  /* 0x0000002c00980947 */ /* 0x000fea0003800000 */
[----:B------:R-:W1:Y:S01]  /*8bc0*/  LDC.64 R2, c[0x0][0x878] ;  /* 0x00021e00ff027b82 */ /* 0x000e620000000a00 */
[----:B------:R-:W-:Y:S01]  /*8bd0*/  ULDC.64 UR4, c[0x0][0x208] ;  /* 0x0000820000047ab9 */ /* 0x000fe20000000a00 */
[----:B------:R-:W3:Y:S01]  /*8be0*/  LDL.LU R10, [R1] ;  /* 0x00000000010a7983 */ /* 0x000ee20000300800 */
[----:B------:R-:W4:Y:S05]  /*8bf0*/  S2R R20, SR_TID.X ;  /* 0x0000000000147919 */ /* 0x000f2a0000002100 */
[----:B------:R-:W5:Y:S08]  /*8c00*/  LDC R0, c[0x0][0x850] ;  /* 0x00021400ff007b82 */ /* 0x000f700000000800 */
[----:B------:R-:W5:Y:S01]  /*8c10*/  LDC.64 R8, c[0x0][0x818] ;  /* 0x00020600ff087b82 */ /* 0x000f620000000a00 */
[----:B-1----:R-:W-:-:S07]  /*8c20*/  ISETP.NE.U32.AND P0, PT, R2, RZ, PT ;  /* 0x000000ff0200720c */ /* 0x002fce0003f05070 */
[----:B------:R-:W1:Y:S01]  /*8c30*/  LDC.64 R12, c[0x0][0x840] ;  /* 0x00021000ff0c7b82 */ /* 0x000e620000000a00 */
[----:B------:R-:W-:-:S07]  /*8c40*/  ISETP.NE.AND.EX P0, PT, R3, RZ, PT, P0 ;  /* 0x000000ff0300720c */ /* 0x000fce0003f05300 */
[----:B------:R-:W1:Y:S08]  /*8c50*/  LDC.64 R14, c[0x0][0x848] ;  /* 0x00021200ff0e7b82 */ /* 0x000e700000000a00 */
[----:B------:R-:W4:Y:S08]  /*8c60*/  @P0 LDC.64 R2, c[0x0][0x878] ;  /* 0x00021e00ff020b82 */ /* 0x000f300000000a00 */
[----:B--2---:R-:W2:Y:S08]  /*8c70*/  LDC.64 R16, c[0x0][0x800] ;  /* 0x00020000ff107b82 */ /* 0x004eb00000000a00 */
[----:B------:R-:W2:Y:S01]  /*8c80*/  LDC.64 R18, c[0x0][0x828] ;  /* 0x00020a00ff127b82 */ /* 0x000ea20000000a00 */
[----:B----4-:R-:W-:-:S06]  /*8c90*/  @P0 IMAD.WIDE R2, R235, 0x4, R2 ;  /* 0x00000004eb020825 */ /* 0x010fcc00078e0202 */
[----:B------:R4:W2:Y:S01]  /*8ca0*/  @P0 LDG.E R2, desc[UR4][R2.64] ;  /* 0x0000000402020981 */ /* 0x0008a2000c1e1900 */
[----:B------:R-:W-:Y:S01]  /*8cb0*/  VIADD R21, R20, 0xffffff80 ;  /* 0xffffff8014157836 */ /* 0x000fe20000000000 */
[----:B------:R-:W1:Y:S08]  /*8cc0*/  S2UR UR5, SR_CgaCtaId ;  /* 0x00000000000579c3 */ /* 0x000e700000008800 */
[----:B------:R-:W-:Y:S01]  /*8cd0*/  BAR.SYNC.DEFER_BLOCKING 0x1, 0x100 ;  /* 0x0044000000007b1d */ /* 0x000fe20000010000 */
[----:B-----5:R-:W-:-:S02]  /*8ce0*/  ISETP.NE.AND P1, PT, R0, 0x1, PT ;  /* 0x000000010000780c */ /* 0x020fc40003f25270 */
[----:B------:R-:W-:-:S03]  /*8cf0*/  SHF.R.S32.HI R0, RZ, 0x1f, R21 ;  /* 0x0000001fff007819 */ /* 0x000fc60000011415 */
[----:B------:R-:W-:Y:S01]  /*8d00*/  UMOV UR4, 0x400 ;  /* 0x0000040000047882 */ /* 0x000fe20000000000 */
[----:B------:R-:W-:Y:S01]  /*8d10*/  LEA.HI R4, R0, R21, RZ, 0x7 ;  /* 0x0000001500047211 */ /* 0x000fe200078f38ff */
[----:B------:R-:W-:Y:S03]  /*8d20*/  BSSY B1, `(.L_x_2133) ;  /* 0x0000055000017945 */ /* 0x000fe60003800000 */
[----:B------:R-:W-:Y:S02]  /*8d30*/  LOP3.LUT R0, R4, 0x3fffff80, RZ, 0xc0, !PT ;  /* 0x3fffff8004007812 */ /* 0x000fe400078ec0ff */
[----:B----4-:R-:W-:Y:S01]  /*8d40*/  SHF.R.S32.HI R3, RZ, 0x7, R4 ;  /* 0x00000007ff037819 */ /* 0x010fe20000011404 */
        /* <DEDUP_REMOVED lines=11> */
[----:B-----5:R-:W-:-:S03]  /*8e00*/  @P1 SHF.R.U32.HI R236, RZ, R7, R0 ;  /* 0x00000007ffec1219 */ /* 0x020fc60000011600 */
        /* <DEDUP_REMOVED lines=20> */
[----:B----4-:R-:W4:Y:S01]  /*8f50*/  FENCE.VIEW.ASYNC.S ;  /* 0x00000000000073c6 */ /* 0x010f220000000000 */
[----:B---3--:R-:W-:-:S02]  /*8f60*/  IMAD R5, R10, 0x5000, RZ ;  /* 0x000050000a057824 */ /* 0x008fc400078e02ff */
[----:B------:R-:W3:Y:S01]  /*8f70*/  LDC.64 R10, c[0x0][0x820] ;  /* 0x00020800ff0a7b82 */ /* 0x000ee20000000a00 */
[----:B--2---:R-:W-:-:S04]  /*8f80*/  @P0 IMAD R2, R235, 0x50, R2 ;  /* 0x00000050eb020824 */ /* 0x004fc800078e0202 */
[----:B------:R-:W-:-:S05]  /*8f90*/  @P0 IMAD.HI R2, R2, 0x66666667, RZ ;  /* 0x6666666702020827 */ /* 0x000fca00078e02ff */
[----:B------:R-:W-:-:S04]  /*8fa0*/  @P0 SHF.R.U32.HI R3, RZ, 0x1f, R2 ;  /* 0x0000001fff030819 */ /* 0x000fc80000011602 */
[----:B------:R-:W-:-:S05]  /*8fb0*/  @P0 LEA.HI.SX32 R3, R2, R3, 0x1b ;  /* 0x0000000302030211 */ /* 0x000fca00078fdaff */
[----:B------:R-:W-:-:S05]  /*8fc0*/  @P0 IMAD R2, R3, 0x5000, RZ ;  /* 0x0000500003020824 */ /* 0x000fca00078e02ff */
[----:B------:R-:W-:Y:S02]  /*8fd0*/  @P0 SHF.R.S32.HI R3, RZ, 0x1f, R2 ;  /* 0x0000001fff030819 */ /* 0x000fe40000011402 */
[----:B------:R-:W-:Y:S01]  /*8fe0*/  @!P0 CS2R R2, SRZ ;  /* 0x0000000000028805 */ /* 0x000fe2000001ff00 */
[----:B----4-:R-:W-:Y:S05]  /*8ff0*/  BAR.SYNC.DEFER_BLOCKING 0x1, 0x100 ;  /* 0x0044000000007b1d */ /* 0x010fea0000010000 */
[----:B------:R-:W-:Y:S01]  /*9000*/  IADD3 R4, P1, R5, R2, RZ ;  /* 0x0000000205047210 */ /* 0x000fe20007f3e0ff */
[----:B------:R-:W-:Y:S02]  /*9010*/  IMAD R2, R7, R12, RZ ;  /* 0x0000000c07027224 */ /* 0x000fe400078e02ff */
[C---:B------:R-:W-:Y:S01]  /*9020*/  IMAD R7, R236.reuse, R9, R0 ;  /* 0x00000009ec077224 */ /* 0x040fe200078e0200 */
[----:B------:R-:W-:Y:S01]  /*9030*/  LEA.HI.X.SX32 R5, R5, R3, 0x1, P1 ;  /* 0x0000000305057211 */ /* 0x000fe200008f0eff */
[----:B------:R-:W-:Y:S01]  /*9040*/  IMAD R9, R236, R13, R2 ;  /* 0x0000000dec097224 */ /* 0x000fe200078e0202 */
[----:B------:R-:W-:-:S02]  /*9050*/  SHF.R.S32.HI R0, RZ, 0x1f, R235 ;  /* 0x0000001fff007819 */ /* 0x000fc400000114eb */
[----:B------:R-:W-:Y:S01]  /*9060*/  SEL R235, R235, RZ, !P0 ;  /* 0x000000ffebeb7207 */ /* 0x000fe20004000000 */
[----:B------:R-:W-:-:S04]  /*9070*/  IMAD.WIDE.U32 R2, R236, R8, R4 ;  /* 0x00000008ec027225 */ /* 0x000fc800078e0004 */
[----:B------:R-:W-:Y:S01]  /*9080*/  IMAD.IADD R3, R3, 0x1, R7 ;  /* 0x0000000103037824 */ /* 0x000fe200078e0207 */
[----:B------:R-:W-:Y:S01]  /*9090*/  SEL R7, R0, RZ, !P0 ;  /* 0x000000ff00077207 */ /* 0x000fe20004000000 */
[----:B------:R-:W-:Y:S01]  /*90a0*/  IMAD.WIDE.U32 R4, R236, R12, R4 ;  /* 0x0000000cec047225 */ /* 0x000fe200078e0004 */
[----:B------:R-:W-:-:S03]  /*90b0*/  ISETP.NE.AND P0, PT, R21, RZ, PT ;  /* 0x000000ff1500720c */ /* 0x000fc60003f05270 */
[----:B------:R-:W-:Y:S02]  /*90c0*/  IMAD.IADD R5, R5, 0x1, R9 ;  /* 0x0000000105057824 */ /* 0x000fe400078e0209 */
[C---:B---3--:R-:W-:Y:S02]  /*90d0*/  IMAD R0, R7.reuse, R10, RZ ;  /* 0x0000000a07007224 */ /* 0x048fe400078e02ff */
        /* <DEDUP_REMOVED lines=18> */
.L_x_2135:
[----:B------:R-:W-:Y:S01]  /*9200*/  @P0 ELECT P1, URZ, PT ;  /* 0x00000000003f082f */ /* 0x000fe20003820000 */
[----:B------:R1:W-:-:S12]  /*9210*/  UBLKRED.G.S.ADD.F32.RN [UR6], [UR4], UR5, desc[UR8] ;  /* 0x00000806040073bb */ /* 0x0003d800080a1405 */
[----:B------:R-:W-:Y:S02]  /*9220*/  @P1 PLOP3.LUT P0, PT, P1, PT, PT, 0x8, 0x0 ;  /* 0x000000000000181c */ /* 0x000fe40000f0e170 */
[----:B------:R-:W-:-:S11]  /*9230*/  PLOP3.LUT P1, PT, PT, PT, PT, 0x8, 0x0 ;  /* 0x000000000000781c */ /* 0x000fd60003f2e170 */
[----:B-1----:R-:W-:Y:S05]  /*9240*/  @P0 BRA.U.ANY `(.L_x_2135) ;  /* 0xfffffffd00ec0947 */ /* 0x002fea000393ffff */
[----:B------:R0:W-:Y:S01]  /*9250*/  UTMACMDFLUSH ;  /* 0x00000000000079b7 */ /* 0x0001e20000000000 */
[----:B------:R-:W-:-:S04]  /*9260*/  DEPBAR.LE SB0, 0x0 ;  /* 0x000080000000791a */ /* 0x000fc80000000000 */
.L_x_2134:
[----:B------:R-:W-:Y:S05]  /*9270*/  BSYNC B1 ;  /* 0x0000000000017941 */ /* 0x000fea0003800000 */
.L_x_2133:
        /* <DEDUP_REMOVED lines=32> */
.L_x_2136:
        /* <DEDUP_REMOVED lines=8> */
.L_x_2108:
        /* <DEDUP_REMOVED lines=28> */
.L_x_2137:
[----:B------:R-:W-:Y:S01]  /*96c0*/  ULDC UR5, c[0x0][0x8cc] ;  /* 0x0002330000057ab9 */ /* 0x000fe20000000800 */
[----:B------:R-:W-:Y:S01]  /*96d0*/  UMOV UR4, UR9 ;  /* 0x0000000900047c82 */ /* 0x000fe20008000000 */
[----:B------:R-:W-:-:S11]  /*96e0*/  UISETP.NE.AND UP0, UPT, UR5, 0x1, UPT ;  /* 0x000000010500788c */ /* 0x000fd6000bf05270 */
[----:B------:R-:W-:Y:S02]  /*96f0*/  @UP0 ULDC.64 UR10, c[0x0][0x8d0] ;  /* 0x00023400000a0ab9 */ /* 0x000fe40000000a00 */
[----:B------:R-:W-:-:S04]  /*9700*/  UIMAD.WIDE.U32 UR6, UR9, UR10, URZ ;  /* 0x0000000a090672a5 */ /* 0x000fc8000f8e003f */
[----:B------:R-:W-:-:S04]  /*9710*/  @UP0 USHF.R.U32.HI UR4, URZ, UR11, UR7 ;  /* 0x0000000b3f040299 */ /* 0x000fc80008011607 */
[----:B------:R-:W-:-:S12]  /*9720*/  UIMAD UR5, UR4, UR5, URZ ;  /* 0x00000005040572a4 */ /* 0x000fd8000f8e023f */
.L_x_2138:
        /* <DEDUP_REMOVED lines=24> */
.L_x_2139:
        /* <DEDUP_REMOVED lines=15> */
.L_x_2141:
[----:B------:R-:W-:-:S05]  /*99a0*/  ULDC UR5, c[0x0][0x8f4] ;  /* 0x00023d0000057ab9 */ /* 0x000fca0000000800 */
.L_x_2140:
        /* <DEDUP_REMOVED lines=65> */
.L_x_2143:
        /* <DEDUP_REMOVED lines=14> */
.L_x_2144:
        /* <DEDUP_REMOVED lines=9> */
.L_x_2145:
        /* <DEDUP_REMOVED lines=40> */
.L_x_2161:
        /* <DEDUP_REMOVED lines=10> */
.L_x_2147:
        /* <DEDUP_REMOVED lines=154> */
.L_x_2153:
[----:B------:R-:W-:-:S04]  /*abf0*/  SHF.L.U32 R5, R9, 0x1f, RZ ;  /* 0x0000001f09057819 */ /* 0x000fc800000006ff */
[----:B------:R-:W1:Y:S02]  /*ac00*/  SYNCS.PHASECHK.TRANS64.TRYWAIT P1, [R6+URZ+0x31838], R5 ;  /* 0x03183805060075a7 */ /* 0x000e64000802017f */
[----:B-1----:R-:W-:Y:S05]  /*ac10*/  @!P1 BRA `(.L_x_2149) ;  /* 0x0000000c00d89947 */ /* 0x002fea0003800000 */
.L_x_2162:
[----:B------:R-:W-:Y:S05]  /*ac20*/  @P0 BRA `(.L_x_2150) ;  /* 0x0000000000140947 */ /* 0x000fea0003800000 */
[----:B------:R-:W-:Y:S01]  /*ac30*/  ISETP.NE.AND P1, PT, R15, RZ, PT ;  /* 0x000000ff0f00720c */ /* 0x000fe20003f25270 */
[----:B-1----:R-:W-:-:S04]  /*ac40*/  IMAD.MOV.U32 R5, RZ, RZ, 0x8100 ;  /* 0x00008100ff057424 */ /* 0x002fc800078e00ff */
[----:B------:R2:W-:Y:S08]  /*ac50*/  SYNCS.ARRIVE.TRANS64 RZ, [R6+URZ+0x31830], R5 ;  /* 0x0318300506ff79a7 */ /* 0x0005f0000800003f */
[----:B------:R-:W-:Y:S05]  /*ac60*/  @!P1 BRA `(.L_x_2150) ;  /* 0x0000000000049947 */ /* 0x000fea0003800000 */
[----:B------:R-:W-:Y:S01]  /*ac70*/  BPT.TRAP 0x1 ;  /* 0x000000040000795c */ /* 0x000fe20000300000 */
.L_x_2150:
        /* <DEDUP_REMOVED lines=47> */
.L_x_2164:
[----:B------:R-:W-:Y:S01]  /*af70*/  LOP3.LUT R9, R9, 0x1, RZ, 0x3c, !PT ;  /* 0x0000000109097812 */ /* 0x000fe200078e3cff */
[----:B------:R-:W-:Y:S06]  /*af80*/  @P2 BRA `(.L_x_2152) ;  /* 0x0000000000142947 */ /* 0x000fec0003800000 */
[----:B------:R-:W-:Y:S01]  /*af90*/  ISETP.NE.AND P1, PT, R15, RZ, PT ;  /* 0x000000ff0f00720c */ /* 0x000fe20003f25270 */
[----:B-1----:R-:W-:-:S04]  /*afa0*/  IMAD.MOV.U32 R2, RZ, RZ, 0x8100 ;  /* 0x00008100ff027424 */ /* 0x002fc800078e00ff */
[----:B------:R2:W-:Y:S08]  /*afb0*/  SYNCS.ARRIVE.TRANS64 RZ, [R20+URZ+0x31810], R2 ;  /* 0x0318100214ff79a7 */ /* 0x0005f0000800003f */
[----:B------:R-:W-:Y:S05]  /*afc0*/  @!P1 BRA `(.L_x_2152) ;  /* 0x0000000000049947 */ /* 0x000fea0003800000 */
[----:B------:R-:W-:Y:S01]  /*afd0*/  BPT.TRAP 0x1 ;  /* 0x000000040000795c */ /* 0x000fe20000300000 */
.L_x_2152:
        /* <DEDUP_REMOVED lines=53> */
.L_x_2148:
        /* <DEDUP_REMOVED lines=17> */
.L_x_2165:
[----:B------:R-:W-:Y:S01]  /*b440*/  IMAD.IADD R10, R11, 0x1, R3 ;  /* 0x000000010b0a7824 */ /* 0x000fe200078e0203 */
[----:B------:R-:W-:Y:S06]  /*b450*/  @P0 BRA `(.L_x_2155) ;  /* 0x0000000000140947 */ /* 0x000fec0003800000 */
[----:B------:R-:W-:Y:S01]  /*b460*/  LOP3.LUT P0, RZ, R21, 0x1f, RZ, 0xc0, !PT ;  /* 0x0000001f15ff7812 */ /* 0x000fe2000780c0ff */
[----:B------:R-:W-:-:S04]  /*b470*/  IMAD.MOV.U32 R11, RZ, RZ, 0x8100 ;  /* 0x00008100ff0b7424 */ /* 0x000fc800078e00ff */
[----:B------:R2:W-:Y:S08]  /*b480*/  SYNCS.ARRIVE.TRANS64 RZ, [R6+URZ+0x31830], R11 ;  /* 0x0318300b06ff79a7 */ /* 0x0005f0000800003f */
[----:B------:R-:W-:Y:S05]  /*b490*/  @!P0 BRA `(.L_x_2155) ;  /* 0x0000000000048947 */ /* 0x000fea0003800000 */
[----:B------:R-:W-:Y:S01]  /*b4a0*/  BPT.TRAP 0x1 ;  /* 0x000000040000795c */ /* 0x000fe20000300000 */
.L_x_2155:
        /* <DEDUP_REMOVED lines=53> */
.L_x_2142:
        /* <DEDUP_REMOVED lines=10> */
.L_x_2156:
        /* <DEDUP_REMOVED lines=8> */
.L_x_2166:
        /* <DEDUP_REMOVED lines=9> */
.L_x_2167:
[----:B------:R-:W-:Y:S05]  /*b9b0*/  @!P1 BRA `(.L_x_2159) ;  /* 0x0000000000049947 */ /* 0x000fea0003800000 */
[----:B------:R-:W-:Y:S01]  /*b9c0*/  BPT.TRAP 0x1 ;  /* 0x000000040000795c */ /* 0x000fe20000300000 */
.L_x_2159:
[----:B------:R-:W-:-:S07]  /*b9d0*/  SHF.L.U32 R9, R9, 0x1f, RZ ;  /* 0x0000001f09097819 */ /* 0x000fce00000006ff */
.L_x_2160:
[----:B----4-:R4:W1:Y:S02]  /*b9e0*/  SYNCS.PHASECHK.TRANS64.TRYWAIT P0, [R2+URZ+0x31838], R9 ;  /* 0x03183809020075a7 */ /* 0x010864000800017f */
[----:B-1----:R-:W-:Y:S05]  /*b9f0*/  @!P0 NANOSLEEP.SYNCS 0x989680 ;  /* 0x009896800000895d */ /* 0x002fea0003900000 */
[----:B------:R-:W1:Y:S02]  /*ba00*/  @!P0 SYNCS.PHASECHK.TRANS64 P0, [R2+URZ+0x31838], R9 ;  /* 0x03183809020085a7 */ /* 0x000e64000800007f */
[----:B-1----:R-:W-:Y:S05]  /*ba10*/  @!P0 BRA `(.L_x_2160) ;  /* 0xfffffffc00f08947 */ /* 0x002fea000383ffff */
.L_x_2115:
[----:B------:R-:W-:Y:S05]  /*ba20*/  BSYNC B0 ;  /* 0x0000000000007941 */ /* 0x000fea0003800000 */
.L_x_2107:
[----:B------:R-:W-:Y:S05]  /*ba30*/  EXIT ;  /* 0x000000000000794d */ /* 0x000fea0003800000 */
.L_x_2121:
[----:B-1----:R1:W2:Y:S02]  /*ba40*/  SYNCS.PHASECHK.TRANS64.TRYWAIT P0, [R17+URZ+0x31800], R16 ;  /* 0x03180010110075a7 */ /* 0x0022a4000800017f */
[----:B--2---:R-:W-:Y:S05]  /*ba50*/  @!P0 NANOSLEEP.SYNCS 0x989680 ;  /* 0x009896800000895d */ /* 0x004fea0003900000 */
[----:B------:R-:W2:Y:S02]  /*ba60*/  @!P0 SYNCS.PHASECHK.TRANS64 P0, [R17+URZ+0x31800], R16 ;  /* 0x03180010110085a7 */ /* 0x000ea4000800007f */
[----:B--2---:R-:W-:Y:S05]  /*ba70*/  @!P0 BRA `(.L_x_2121) ;  /* 0xfffffffc00f08947 */ /* 0x004fea000383ffff */
[----:B------:R-:W-:Y:S05]  /*ba80*/  BRA `(.L_x_2120) ;  /* 0xffffff5800c47947 */ /* 0x000fea000383ffff */
.L_x_2125:
[----:B--2---:R2:W3:Y:S02]  /*ba90*/  SYNCS.PHASECHK.TRANS64.TRYWAIT P1, [R16+URZ+0x31810], R9 ;  /* 0x03181009100075a7 */ /* 0x0044e4000802017f */
[----:B---3--:R-:W-:Y:S05]  /*baa0*/  @!P1 NANOSLEEP.SYNCS 0x989680 ;  /* 0x009896800000995d */ /* 0x008fea0003900000 */
[----:B------:R-:W3:Y:S02]  /*bab0*/  @!P1 SYNCS.PHASECHK.TRANS64 P1, [R16+URZ+0x31810], R9 ;  /* 0x03181009100095a7 */ /* 0x000ee4000802007f */
[----:B---3--:R-:W-:Y:S05]  /*bac0*/  @!P1 BRA `(.L_x_2125) ;  /* 0xfffffffc00f09947 */ /* 0x008fea000383ffff */
[----:B------:R-:W-:Y:S05]  /*bad0*/  BRA `(.L_x_2124) ;  /* 0xffffff6000f47947 */ /* 0x000fea000383ffff */
.L_x_2129:
[----:B----4-:R4:W1:Y:S02]  /*bae0*/  SYNCS.PHASECHK.TRANS64.TRYWAIT P1, [R17+URZ+0x31830], R10 ;  /* 0x0318300a110075a7 */ /* 0x010864000802017f */
[----:B-1----:R-:W-:Y:S05]  /*baf0*/  @!P1 NANOSLEEP.SYNCS 0x989680 ;  /* 0x009896800000995d */ /* 0x002fea0003900000 */
[----:B------:R-:W1:Y:S02]  /*bb00*/  @!P1 SYNCS.PHASECHK.TRANS64 P1, [R17+URZ+0x31830], R10 ;  /* 0x0318300a110095a7 */ /* 0x000e64000802007f */
[----:B-1----:R-:W-:Y:S05]  /*bb10*/  @!P1 BRA `(.L_x_2129) ;  /* 0xfffffffc00f09947 */ /* 0x002fea000383ffff */
[----:B------:R-:W-:Y:S05]  /*bb20*/  BRA `(.L_x_2128) ;  /* 0xffffff7c00f87947 */ /* 0x000fea000383ffff */
.L_x_2146:
[----:B-1----:R1:W2:Y:S02]  /*bb30*/  SYNCS.PHASECHK.TRANS64.TRYWAIT P0, [R6+URZ+0x31820], R3 ;  /* 0x03182003060075a7 */ /* 0x0022a4000800017f */
[----:B--2---:R-:W-:Y:S05]  /*bb40*/  @!P0 NANOSLEEP.SYNCS 0x989680 ;  /* 0x009896800000895d */ /* 0x004fea0003900000 */
[----:B------:R-:W2:Y:S02]  /*bb50*/  @!P0 SYNCS.PHASECHK.TRANS64 P0, [R6+URZ+0x31820], R3 ;  /* 0x03182003060085a7 */ /* 0x000ea4000800007f */
[----:B--2---:R-:W-:Y:S05]  /*bb60*/  @!P0 BRA `(.L_x_2146) ;  /* 0xfffffffc00f08947 */ /* 0x004fea000383ffff */
[----:B------:R-:W-:Y:S05]  /*bb70*/  BRA `(.L_x_2161) ;  /* 0xffffffe4008c7947 */ /* 0x000fea000383ffff */
.L_x_2149:
[----:B-1----:R1:W2:Y:S02]  /*bb80*/  SYNCS.PHASECHK.TRANS64.TRYWAIT P1, [R6+URZ+0x31838], R5 ;  /* 0x03183805060075a7 */ /* 0x0022a4000802017f */
[----:B--2---:R-:W-:Y:S05]  /*bb90*/  @!P1 NANOSLEEP.SYNCS 0x989680 ;  /* 0x009896800000995d */ /* 0x004fea0003900000 */
[----:B------:R-:W2:Y:S02]  /*bba0*/  @!P1 SYNCS.PHASECHK.TRANS64 P1, [R6+URZ+0x31838], R5 ;  /* 0x03183805060095a7 */ /* 0x000ea4000802007f */
[----:B--2---:R-:W-:Y:S05]  /*bbb0*/  @!P1 BRA `(.L_x_2149) ;  /* 0xfffffffc00f09947 */ /* 0x004fea000383ffff */
[----:B------:R-:W-:Y:S05]  /*bbc0*/  BRA `(.L_x_2162) ;  /* 0xfffffff000147947 */ /* 0x000fea000383ffff */
.L_x_2151:
[----:B------:R-:W-:-:S07]  /*bbd0*/  SHF.L.U32 R2, R4, 0x1f, RZ ;  /* 0x0000001f04027819 */ /* 0x000fce00000006ff */
.L_x_2163:
[----:B-1----:R1:W2:Y:S02]  /*bbe0*/  SYNCS.PHASECHK.TRANS64.TRYWAIT P1, [R20+URZ+0x31820], R2 ;  /* 0x03182002140075a7 */ /* 0x0022a4000802017f */
[----:B--2---:R-:W-:Y:S05]  /*bbf0*/  @!P1 NANOSLEEP.SYNCS 0x989680 ;  /* 0x009896800000995d */ /* 0x004fea0003900000 */
[----:B------:R-:W2:Y:S02]  /*bc00*/  @!P1 SYNCS.PHASECHK.TRANS64 P1, [R20+URZ+0x31820], R2 ;  /* 0x03182002140095a7 */ /* 0x000ea4000802007f */
[----:B--2---:R-:W-:Y:S05]  /*bc10*/  @!P1 BRA `(.L_x_2163) ;  /* 0xfffffffc00f09947 */ /* 0x004fea000383ffff */
[----:B------:R-:W-:Y:S05]  /*bc20*/  BRA `(.L_x_2164) ;  /* 0xfffffff000d07947 */ /* 0x000fea000383ffff */
.L_x_2154:
[----:B-1----:R1:W2:Y:S02]  /*bc30*/  SYNCS.PHASECHK.TRANS64.TRYWAIT P1, [R6+URZ+0x31838], R15 ;  /* 0x0318380f060075a7 */ /* 0x0022a4000802017f */
[----:B--2---:R-:W-:Y:S05]  /*bc40*/  @!P1 NANOSLEEP.SYNCS 0x989680 ;  /* 0x009896800000995d */ /* 0x004fea0003900000 */
[----:B------:R-:W2:Y:S02]  /*bc50*/  @!P1 SYNCS.PHASECHK.TRANS64 P1, [R6+URZ+0x31838], R15 ;  /* 0x0318380f060095a7 */ /* 0x000ea4000802007f */
[----:B--2---:R-:W-:Y:S05]  /*bc60*/  @!P1 BRA `(.L_x_2154) ;  /* 0xfffffffc00f09947 */ /* 0x004fea000383ffff */
[----:B------:R-:W-:Y:S05]  /*bc70*/  BRA `(.L_x_2165) ;  /* 0xfffffff400f07947 */ /* 0x000fea000383ffff */
.L_x_2157:
[----:B---3--:R3:W4:Y:S02]  /*bc80*/  SYNCS.PHASECHK.TRANS64.TRYWAIT P0, [R5+URZ], R0 ;  /* 0x00000000050075a7 */ /* 0x008724000800017f */
[----:B----4-:R-:W-:Y:S05]  /*bc90*/  @!P0 NANOSLEEP.SYNCS 0x989680 ;  /* 0x009896800000895d */ /* 0x010fea0003900000 */
[----:B------:R-:W4:Y:S02]  /*bca0*/  @!P0 SYNCS.PHASECHK.TRANS64 P0, [R5+URZ], R0 ;  /* 0x00000000050085a7 */ /* 0x000f24000800007f */
[----:B----4-:R-:W-:Y:S05]  /*bcb0*/  @!P0 BRA `(.L_x_2157) ;  /* 0xfffffffc00f08947 */ /* 0x010fea000383ffff */
[----:B------:R-:W-:Y:S05]  /*bcc0*/  BRA `(.L_x_2166) ;  /* 0xfffffffc00147947 */ /* 0x000fea000383ffff */
.L_x_2158:
[----:B---3--:R3:W4:Y:S02]  /*bcd0*/  SYNCS.PHASECHK.TRANS64.TRYWAIT P0, [R3+URZ], R0 ;  /* 0x00000000030075a7 */ /* 0x008724000800017f */
[----:B----4-:R-:W-:Y:S05]  /*bce0*/  @!P0 NANOSLEEP.SYNCS 0x989680 ;  /* 0x009896800000895d */ /* 0x010fea0003900000 */
[----:B------:R-:W4:Y:S02]  /*bcf0*/  @!P0 SYNCS.PHASECHK.TRANS64 P0, [R3+URZ], R0 ;  /* 0x00000000030085a7 */ /* 0x000f24000800007f */
[----:B----4-:R-:W-:Y:S05]  /*bd00*/  @!P0 BRA `(.L_x_2158) ;  /* 0xfffffffc00f08947 */ /* 0x010fea000383ffff */
[----:B------:R-:W-:Y:S05]  /*bd10*/  BRA `(.L_x_2167) ;  /* 0xfffffffc00247947 */ /* 0x000fea000383ffff */
.L_x_2168:
        /* <DEDUP_REMOVED lines=14> */
.L_x_2223:


//--------------------- .text._ZN7cutlass13device_kernelIN5flash22FlashAttnBwdPreprocessIN4cute5tupleIJNS3_1CILi64EEENS5_ILi256EEEEEENS_6half_tEfNS_4arch4Sm90ELb1ELb1EEEEEvNT_6ParamsE --------------------------
	.section	.text._ZN7cutlass13device_kernelIN5flash22FlashAttnBwdPreprocessIN4cute5tupleIJNS3_1CILi64EEENS5_ILi256EEEEEENS_6half_tEfNS_4arch4Sm90ELb1ELb1EEEEEvNT_6ParamsE,"ax",@progbits
	.align	128
.text._ZN7cutlass13device_kernelIN5flash22FlashAttnBwdPreprocessIN4cute5tupleIJNS3_1CILi64EEENS5_ILi256EEEEEENS_6half_tEfNS_4arch4Sm90ELb1ELb1EEEEEvNT_6ParamsE:
        .type           _ZN7cutlass13device_kernelIN5flash22FlashAttnBwdPreprocessIN4cute5tupleIJNS3_1CILi64EEENS5_ILi256EEEEEENS_6half_tEfNS_4arch4Sm90ELb1ELb1EEEEEvNT_6ParamsE,@function
        .size           _ZN7cutlass13device_kernelIN5flash22FlashAttnBwdPreprocessIN4cute5tupleIJNS3_1CILi64EEENS5_ILi256EEEEEENS_6half_tEfNS_4arch4Sm90ELb1ELb1EEEEEvNT_6ParamsE,(.L_x_2224 - _ZN7cutlass13device_kernelIN5flash22FlashAttnBwdPreprocessIN4cute5tupleIJNS3_1CILi64EEENS5_ILi256EEEEEENS_6half_tEfNS_4arch4Sm90ELb1ELb1EEEEEvNT_6ParamsE)
        .other          _ZN7cutlass13device_kernelIN5flash22FlashAttnBwdPreprocessIN4cute5tupleIJNS3_1CILi64EEENS5_ILi256EEEEEENS_6half_tEfNS_4arch4Sm90ELb1ELb1EEEEEvNT_6ParamsE,@"STO_CUDA_ENTRY STV_DEFAULT"
_ZN7cutlass13device_kernelIN5flash22FlashAttnBwdPreprocessIN4cute5tupleIJNS3_1CILi64EEENS5_ILi256EEEEEENS_6half_tEfNS_4arch4Sm90ELb1ELb1EEEEEvNT_6ParamsE:
[----:B------:R-:W-:Y:S08]  /*0000*/  LDC R1, c[0x0][0x28] ;  /* 0x00000a00ff017b82 */ /* 0x000ff00000000800 */
[----:B------:R-:W0:Y:S01]  /*0010*/  S2UR UR12, SR_CTAID.Z ;  /* 0x00000000000c79c3 */ /* 0x000e220000002700 */
[----:B------:R-:W-:Y:S01]  /*0020*/  ULDC.64 UR18, c[0x0][0x2f0] ;  /* 0x0000bc0000127ab9 */ /* 0x000fe20000000a00 */
[----:B------:R-:W-:Y:S01]  /*0030*/  ULDC.64 UR4, c[0x0][0x2f0] ;  /* 0x0000bc0000047ab9 */ /* 0x000fe20000000a00 */
[----:B------:R-:W-:Y:S01]  /*0040*/  UISETP.NE.U32.AND UP0, UPT, UR18, URZ, UPT ;  /* 0x0000003f1200728c */ /* 0x000fe2000bf05070 */
[----:B------:R-:W-:Y:S01]  /*0050*/  ULDC.64 UR6, c[0x0][0x2f8] ;  /* 0x0000be0000067ab9 */ /* 0x000fe20000000a00 */
[----:B------:R-:W-:-:S02]  /*0060*/  ULDC.64 UR10, c[0x0][0x208] ;  /* 0x00008200000a7ab9 */ /* 0x000fc40000000a00 */
[----:B------:R-:W-:Y:S02]  /*0070*/  UISETP.NE.AND.EX UP0, UPT, UR19, URZ, UPT, UP0 ;  /* 0x0000003f1300728c */ /* 0x000fe4000bf05300 */
[----:B------:R-:W-:-:S04]  /*0080*/  UISETP.NE.U32.AND UP1, UPT, UR6, URZ, UPT ;  /* 0x0000003f0600728c */ /* 0x000fc8000bf25070 */
[----:B------:R-:W-:Y:S01]  /*0090*/  PLOP3.LUT P0, PT, PT, PT, UP0, 0x80, 0x0 ;  /* 0x000000000000781c */ /* 0x000fe20003f0f008 */
[----:B------:R-:W-:Y:S02]  /*00a0*/  UISETP.NE.AND.EX UP1, UPT, UR7, URZ, UPT, UP1 ;  /* 0x0000003f0700728c */ /* 0x000fe4000bf25310 */
[----:B0-----:R-:W-:-:S06]  /*00b0*/  UIMAD.WIDE UR4, UR12, 0x4, UR4 ;  /* 0x000000040c0478a5 */ /* 0x001fcc000f8e0204 */
[----:B------:R-:W-:Y:S02]  /*00c0*/  MOV R2, UR4 ;  /* 0x0000000400027c02 */ /* 0x000fe40008000f00 */
[----:B------:R-:W-:Y:S01]  /*00d0*/  MOV R3, UR5 ;  /* 0x0000000500037c02 */ /* 0x000fe20008000f00 */
[----:B------:R-:W-:-:S04]  /*00e0*/  @UP1 ULDC.64 UR4, c[0x0][0x2f8] ;  /* 0x0000be0000041ab9 */ /* 0x000fc80000000a00 */
[----:B------:R-:W2:Y:S01]  /*00f0*/  @P0 LDG.E R0, desc[UR10][R2.64] ;  /* 0x0000000a02000981 */ /* 0x000ea2000c1e1900 */
[----:B------:R-:W-:Y:S01]  /*0100*/  PLOP3.LUT P1, PT, PT, PT, UP1, 0x80, 0x0 ;  /* 0x000000000000781c */ /* 0x000fe20003f2f018 */
[----:B------:R-:W-:-:S06]  /*0110*/  @UP1 UIMAD.WIDE UR4, UR12, 0x4, UR4 ;  /* 0x000000040c0418a5 */ /* 0x000fcc000f8e0204 */
[----:B------:R-:W-:Y:S02]  /*0120*/  MOV R4, UR4 ;  /* 0x0000000400047c02 */ /* 0x000fe40008000f00 */
[----:B------:R-:W-:-:S05]  /*0130*/  MOV R5, UR5 ;  /* 0x0000000500057c02 */ /* 0x000fca0008000f00 */
[----:B------:R-:W3:Y:S01]  /*0140*/  @P1 LDG.E R4, desc[UR10][R4.64] ;  /* 0x0000000a04041981 */ /* 0x000ee2000c1e1900 */
[----:B------:R-:W0:Y:S01]  /*0150*/  S2UR UR13, SR_CTAID.X ;  /* 0x00000000000d79c3 */ /* 0x000e220000002500 */
[----:B------:R-:W-:Y:S01]  /*0160*/  ULDC UR8, c[0x0][0x218] ;  /* 0x0000860000087ab9 */ /* 0x000fe20000000800 */
[----:B------:R-:W-:Y:S01]  /*0170*/  UMOV UR6, URZ ;  /* 0x0000003f00067c82 */ /* 0x000fe20008000000 */
[----:B------:R-:W1:Y:S01]  /*0180*/  S2R R7, SR_TID.X ;  /* 0x0000000000077919 */ /* 0x000e620000002100 */
[----:B------:R-:W-:-:S04]  /*0190*/  UMOV UR7, URZ ;  /* 0x0000003f00077c82 */ /* 0x000fc80008000000 */
[----:B------:R-:W4:Y:S01]  /*01a0*/  S2UR UR16, SR_CTAID.Y ;  /* 0x00000000001079c3 */ /* 0x000f220000002600 */
[----:B0-----:R-:W-:Y:S01]  /*01b0*/  USHF.L.U32 UR15, UR13, 0x6, URZ ;  /* 0x000000060d0f7899 */ /* 0x001fe2000800063f */
[----:B--2---:R-:W-:-:S13]  /*01c0*/  @P0 R2UR UR9, R0 ;  /* 0x00000000000902ca */ /* 0x004fda00000e0000 */
[----:B------:R-:W-:Y:S02]  /*01d0*/  @UP0 ULEA UR4, UR12, UR9, 0x6 ;  /* 0x000000090c040291 */ /* 0x000fe4000f8e303f */
[----:B------:R-:W-:Y:S01]  /*01e0*/  @UP0 USHF.R.S32.HI UR14, URZ, 0x1f, UR9 ;  /* 0x0000001f3f0e0899 */ /* 0x000fe20008011409 */
[----:B---3--:R-:W-:Y:S01]  /*01f0*/  @P1 R2UR UR8, R4 ;  /* 0x00000000040812ca */ /* 0x008fe200000e0000 */
[----:B------:R-:W-:Y:S01]  /*0200*/  @UP0 USHF.R.S32.HI UR5, URZ, 0x1f, UR4 ;  /* 0x0000001f3f050899 */ /* 0x000fe20008011404 */
[----:B------:R-:W-:-:S03]  /*0210*/  @UP0 UMOV UR6, UR9 ;  /* 0x0000000900060c82 */ /* 0x000fc60008000000 */
[----:B------:R-:W-:Y:S01]  /*0220*/  @UP0 ULEA.HI UR5, UR5, UR4, URZ, 0x6 ;  /* 0x0000000405050291 */ /* 0x000fe2000f8f303f */
[----:B------:R-:W-:Y:S02]  /*0230*/  @UP0 UMOV UR7, UR14 ;  /* 0x0000000e00070c82 */ /* 0x000fe40008000000 */
[----:B------:R-:W-:Y:S01]  /*0240*/  UMOV UR4, URZ ;  /* 0x0000003f00047c82 */ /* 0x000fe20008000000 */
[----:B------:R-:W-:Y:S01]  /*0250*/  @UP0 ULOP3.LUT UR4, UR5, 0xffffffc0, URZ, 0xc0, !UPT ;  /* 0xffffffc005040892 */ /* 0x000fe2000f8ec03f */
[----:B-1--4-:R-:W-:Y:S11]  /*0260*/  @P1 BRA `(.L_x_2169) ;  /* 0x0000000000181947 */ /* 0x012ff60003800000 */
[----:B------:R-:W-:Y:S05]  /*0270*/  @!P0 BRA `(.L_x_2169) ;  /* 0x0000000000148947 */ /* 0x000fea0003800000 */
[----:B------:R-:W2:Y:S04]  /*0280*/  LDG.E R4, desc[UR10][R2.64] ;  /* 0x0000000a02047981 */ /* 0x000ea8000c1e1900 */
[----:B------:R-:W3:Y:S01]  /*0290*/  LDG.E R0, desc[UR10][R2.64+0x4] ;  /* 0x0000040a02007981 */ /* 0x000ee2000c1e1900 */
[----:B--2---:R-:W-:Y:S02]  /*02a0*/  R2UR UR5, R4 ;  /* 0x00000000040572ca */ /* 0x004fe400000e0000 */
[----:B---3--:R-:W-:-:S13]  /*02b0*/  R2UR UR8, R0 ;  /* 0x00000000000872ca */ /* 0x008fda00000e0000 */
[----:B------:R-:W-:-:S12]  /*02c0*/  UIADD3 UR8, -UR5, UR8, URZ ;  /* 0x0000000805087290 */ /* 0x000fd8000fffe13f */
.L_x_2169:
[----:B------:R-:W-:Y:S01]  /*02d0*/  UISETP.NE.U32.AND UP0, UPT, UR18, URZ, UPT ;  /* 0x0000003f1200728c */ /* 0x000fe2000bf05070 */
[----:B------:R-:W-:-:S03]  /*02e0*/  MOV R0, UR15 ;  /* 0x0000000f00007c02 */ /* 0x000fc60008000f00 */
[----:B------:R-:W-:Y:S01]  /*02f0*/  UISETP.NE.AND.EX UP0, UPT, UR19, URZ, UPT, UP0 ;  /* 0x0000003f1300728c */ /* 0x000fe2000bf05300 */
[----:B------:R-:W-:-:S05]  /*0300*/  ISETP.GE.AND P1, PT, R0, UR8, PT ;  /* 0x0000000800007c0c */ /* 0x000fca000bf26270 */
[----:B------:R-:W-:-:S13]  /*0310*/  PLOP3.LUT P0, PT, PT, PT, UP0, 0x80, 0x0 ;  /* 0x000000000000781c */ /* 0x000fda0003f0f008 */
[----:B------:R-:W-:Y:S05]  /*0320*/  @P0 EXIT P1 ;  /* 0x000000000000094d */ /* 0x000fea0000800000 */
[----:B------:R-:W-:Y:S01]  /*0330*/  UIADD3 UR20, -UR15, UR8, URZ ;  /* 0x000000080f147290 */ /* 0x000fe2000fffe13f */
[----:B------:R-:W-:Y:S01]  /*0340*/  SHF.R.S32.HI R36, RZ, 0x1f, R7 ;  /* 0x0000001fff247819 */ /* 0x000fe20000011407 */
[----:B------:R-:W-:Y:S01]  /*0350*/  USHF.R.S32.HI UR5, URZ, 0x1f, UR12 ;  /* 0x0000001f3f057899 */ /* 0x000fe2000801140c */
[----:B------:R-:W-:Y:S01]  /*0360*/  BSSY B0, `(.L_x_2170) ;  /* 0x0000025000007945 */ /* 0x000fe20003800000 */
[----:B------:R-:W-:Y:S01]  /*0370*/  USHF.R.S32.HI UR14, URZ, 0x1f, UR16 ;  /* 0x0000001f3f0e7899 */ /* 0x000fe20008011410 */
[----:B------:R-:W-:Y:S01]  /*0380*/  LEA.HI R36, R36, R7, RZ, 0x4 ;  /* 0x0000000724247211 */ /* 0x000fe200078f20ff */
[----:B------:R-:W-:Y:S01]  /*0390*/  USEL UR17, UR12, URZ, !UP0 ;  /* 0x0000003f0c117287 */ /* 0x000fe2000c000000 */
[C---:B------:R-:W-:Y:S01]  /*03a0*/  ISETP.GE.AND P0, PT, R7.reuse, UR20, PT ;  /* 0x0000001407007c0c */ /* 0x040fe2000bf06270 */
[----:B------:R-:W-:Y:S01]  /*03b0*/  USEL UR5, UR5, URZ, !UP0 ;  /* 0x0000003f05057287 */ /* 0x000fe2000c000000 */
[----:B------:R-:W-:Y:S02]  /*03c0*/  SHF.R.S32.HI R0, RZ, 0x4, R36 ;  /* 0x00000004ff007819 */ /* 0x000fe40000011424 */
[----:B------:R-:W-:-:S02]  /*03d0*/  ISETP.GT.OR P0, PT, R7, 0x3f, P0 ;  /* 0x0000003f0700780c */ /* 0x000fc40000704670 */
[----:B------:R-:W-:Y:S02]  /*03e0*/  LOP3.LUT R10, R36, 0xfffffff0, RZ, 0xc0, !PT ;  /* 0xfffffff0240a7812 */ /* 0x000fe400078ec0ff */
[----:B------:R-:W-:Y:S02]  /*03f0*/  SHF.R.S32.HI R2, RZ, 0x1f, R0 ;  /* 0x0000001fff027819 */ /* 0x000fe40000011400 */
[----:B------:R-:W-:Y:S02]  /*0400*/  IADD3 R72, P1, R0, UR6, RZ ;  /* 0x0000000600487c10 */ /* 0x000fe4000ff3e0ff */
[----:B------:R-:W-:Y:S02]  /*0410*/  MOV R12, 0x7f800000 ;  /* 0x7f800000000c7802 */ /* 0x000fe40000000f00 */
[----:B------:R-:W-:Y:S02]  /*0420*/  MOV R11, UR13 ;  /* 0x0000000d000b7c02 */ /* 0x000fe40008000f00 */
[----:B------:R-:W-:-:S02]  /*0430*/  IADD3 R10, -R10, R7, RZ ;  /* 0x000000070a0a7210 */ /* 0x000fc40007ffe1ff */
[----:B------:R-:W-:Y:S01]  /*0440*/  IADD3.X R73, R2, UR7, RZ, P1, !PT ;  /* 0x0000000702497c10 */ /* 0x000fe20008ffe4ff */
[----:B------:R-:W-:Y:S06]  /*0450*/  @P0 BRA `(.L_x_2171) ;  /* 0x0000000000540947 */ /* 0x000fec0003800000 */
[----:B------:R-:W0:Y:S01]  /*0460*/  LDC.64 R8, c[0x0][0x290] ;  /* 0x0000a400ff087b82 */ /* 0x000e220000000a00 */
[----:B------:R-:W-:Y:S02]  /*0470*/  USHF.R.S32.HI UR9, URZ, 0x1f, UR15 ;  /* 0x0000001f3f097899 */ /* 0x000fe4000801140f */
[----:B------:R-:W-:Y:S01]  /*0480*/  MOV R2, UR15 ;  /* 0x0000000f00027c02 */ /* 0x000fe20008000f00 */
[----:B------:R-:W-:-:S03]  /*0490*/  ULDC.64 UR18, c[0x0][0x298] ;  /* 0x0000a60000127ab9 */ /* 0x000fc60000000a00 */
[--C-:B------:R-:W-:Y:S02]  /*04a0*/  IADD3 R2, P0, P1, R2, UR6, R7.reuse ;  /* 0x0000000602027c10 */ /* 0x100fe4000f91e007 */
[----:B------:R-:W-:Y:S02]  /*04b0*/  SHF.R.S32.HI R7, RZ, 0x1f, R7 ;  /* 0x0000001fff077819 */ /* 0x000fe40000011407 */
[----:B------:R-:W-:Y:S01]  /*04c0*/  MOV R6, UR9 ;  /* 0x0000000900067c02 */ /* 0x000fe20008000f00 */
[----:B------:R-:W-:-:S03]  /*04d0*/  UIMAD UR9, UR5, UR18, URZ ;  /* 0x00000012050972a4 */ /* 0x000fc6000f8e023f */
[----:B------:R-:W-:Y:S01]  /*04e0*/  IADD3.X R3, R6, UR7, R7, P0, P1 ;  /* 0x0000000706037c10 */ /* 0x000fe200087e2407 */
[----:B------:R-:W-:Y:S01]  /*04f0*/  UIMAD UR9, UR17, UR19, UR9 ;  /* 0x00000013110972a4 */ /* 0x000fe2000f8e0209 */
[C---:B0-----:R-:W-:Y:S02]  /*0500*/  IMAD R4, R8.reuse, UR14, RZ ;  /* 0x0000000e08047c24 */ /* 0x041fe4000f8e02ff */
[----:B------:R-:W-:-:S04]  /*0510*/  IMAD.WIDE.U32 R2, R8, UR16, R2 ;  /* 0x0000001008027c25 */ /* 0x000fc8000f8e0002 */
[----:B------:R-:W-:-:S05]  /*0520*/  IMAD R5, R9, UR16, R4 ;  /* 0x0000001009057c24 */ /* 0x000fca000f8e0204 */
[----:B------:R-:W-:Y:S02]  /*0530*/  IADD3 R3, R3, R5, RZ ;  /* 0x0000000503037210 */ /* 0x000fe40007ffe0ff */
[----:B------:R-:W-:Y:S01]  /*0540*/  MOV R5, UR18 ;  /* 0x0000001200057c02 */ /* 0x000fe20008000f00 */
[----:B------:R-:W-:-:S04]  /*0550*/  ULDC.64 UR18, c[0x0][0x288] ;  /* 0x0000a20000127ab9 */ /* 0x000fc80000000a00 */
[----:B------:R-:W-:-:S05]  /*0560*/  IMAD.WIDE.U32 R2, R5, UR17, R2 ;  /* 0x0000001105027c25 */ /* 0x000fca000f8e0002 */
[----:B------:R-:W-:Y:S02]  /*0570*/  IADD3 R3, R3, UR9, RZ ;  /* 0x0000000903037c10 */ /* 0x000fe4000fffe0ff */
[----:B------:R-:W-:-:S04]  /*0580*/  LEA R12, P0, R2, UR18, 0x2 ;  /* 0x00000012020c7c11 */ /* 0x000fc8000f8010ff */
[----:B------:R-:W-:-:S05]  /*0590*/  LEA.HI.X R13, R2, UR19, R3, 0x2, P0 ;  /* 0x00000013020d7c11 */ /* 0x000fca00080f1403 */
[----:B------:R0:W5:Y:S04]  /*05a0*/  LDG.E R12, desc[UR10][R12.64] ;  /* 0x0000000a0c0c7981 */ /* 0x000168000c1e1900 */
.L_x_2171:
[----:B------:R-:W-:Y:S05]  /*05b0*/  BSYNC B0 ;  /* 0x0000000000007941 */ /* 0x000fea0003800000 */
.L_x_2170:
[----:B------:R-:W-:Y:S01]  /*05c0*/  ISETP.GE.AND P1, PT, R0, UR20, PT ;  /* 0x0000001400007c0c */ /* 0x000fe2000bf26270 */
[----:B------:R-:W-:Y:S01]  /*05d0*/  BSSY B0, `(.L_x_2172) ;  /* 0x0000022000007945 */ /* 0x000fe20003800000 */
[----:B------:R-:W-:Y:S01]  /*05e0*/  IMAD.WIDE R72, R11, 0x40, R72 ;  /* 0x000000400b487825 */ /* 0x000fe200078e0248 */
[----:B------:R-:W-:Y:S02]  /*05f0*/  CS2R R4, SRZ ;  /* 0x0000000000047805 */ /* 0x000fe4000001ff00 */
[----:B------:R-:W-:Y:S02]  /*0600*/  CS2R R6, SRZ ;  /* 0x0000000000067805 */ /* 0x000fe4000001ff00 */
[----:B------:R-:W-:Y:S02]  /*0610*/  CS2R R16, SRZ ;  /* 0x0000000000107805 */ /* 0x000fe4000001ff00 */
[----:B------:R-:W-:-:S04]  /*0620*/  CS2R R18, SRZ ;  /* 0x0000000000127805 */ /* 0x000fc8000001ff00 */
[----:B------:R-:W-:Y:S05]  /*0630*/  @P1 BRA `(.L_x_2173) ;  /* 0x00000000006c1947 */ /* 0x000fea0003800000 */
[----:B------:R-:W1:Y:S01]  /*0640*/  LDC.64 R14, c[0x0][0x230] ;  /* 0x00008c00ff0e7b82 */ /* 0x000e620000000a00 */
[----:B------:R-:W-:Y:S01]  /*0650*/  SHF.L.U32 R8, R10, 0x3, RZ ;  /* 0x000000030a087819 */ /* 0x000fe200000006ff */
[----:B------:R-:W-:Y:S02]  /*0660*/  ULDC.64 UR18, c[0x0][0x238] ;  /* 0x00008e0000127ab9 */ /* 0x000fe40000000a00 */
[----:B------:R-:W-:Y:S01]  /*0670*/  UIMAD UR6, UR5, UR18, URZ ;  /* 0x00000012050672a4 */ /* 0x000fe2000f8e023f */
[----:B------:R-:W-:-:S03]  /*0680*/  SHF.R.S32.HI R9, RZ, 0x1f, R8 ;  /* 0x0000001fff097819 */ /* 0x000fc60000011408 */
[----:B------:R-:W-:Y:S01]  /*0690*/  UIMAD UR6, UR17, UR19, UR6 ;  /* 0x00000013110672a4 */ /* 0x000fe2000f8e0206 */
[----:B-1----:R-:W-:-:S04]  /*06a0*/  IMAD R2, R14, UR14, RZ ;  /* 0x0000000e0e027c24 */ /* 0x002fc8000f8e02ff */
[----:B------:R-:W-:Y:S02]  /*06b0*/  IMAD R11, R15, UR16, R2 ;  /* 0x000000100f0b7c24 */ /* 0x000fe4000f8e0202 */
[----:B------:R-:W-:Y:S01]  /*06c0*/  IMAD.WIDE.U32 R2, R14, UR16, R8 ;  /* 0x000000100e027c25 */ /* 0x000fe2000f8e0008 */
[----:B------:R-:W-:Y:S01]  /*06d0*/  MOV R9, UR18 ;  /* 0x0000001200097c02 */ /* 0x000fe20008000f00 */
[----:B------:R-:W-:-:S03]  /*06e0*/  ULDC.64 UR18, c[0x0][0x228] ;  /* 0x00008a0000127ab9 */ /* 0x000fc60000000a00 */
[----:B------:R-:W-:Y:S02]  /*06f0*/  IADD3 R3, R3, R11, RZ ;  /* 0x0000000b03037210 */ /* 0x000fe40007ffe0ff */
[----:B------:R-:W-:Y:S01]  /*0700*/  IADD3 R11, R8, 0x80, RZ ;  /* 0x00000080080b7810 */ /* 0x000fe20007ffe0ff */
[----:B------:R-:W-:-:S04]  /*0710*/  IMAD.WIDE.U32 R2, R9, UR17, R2 ;  /* 0x0000001109027c25 */ /* 0x000fc8000f8e0002 */
[----:B------:R-:W-:Y:S01]  /*0720*/  IMAD R9, R73, UR18, RZ ;  /* 0x0000001249097c24 */ /* 0x000fe2000f8e02ff */
[----:B------:R-:W-:Y:S01]  /*0730*/  IADD3 R3, R3, UR6, RZ ;  /* 0x0000000603037c10 */ /* 0x000fe2000fffe0ff */
[----:B------:R-:W-:Y:S02]  /*0740*/  ULDC UR6, c[0x0][0x21c] ;  /* 0x0000870000067ab9 */ /* 0x000fe40000000800 */
[----:B------:R-:W-:Y:S01]  /*0750*/  IMAD R9, R72, UR19, R9 ;  /* 0x0000001348097c24 */ /* 0x000fe2000f8e0209 */
[----:B------:R-:W-:Y:S01]  /*0760*/  ISETP.GE.AND P0, PT, R8, UR6, PT ;  /* 0x0000000608007c0c */ /* 0x000fe2000bf06270 */
[----:B------:R-:W-:Y:S01]  /*0770*/  IMAD.WIDE.U32 R2, R72, UR18, R2 ;  /* 0x0000001248027c25 */ /* 0x000fe2000f8e0002 */
[----:B------:R-:W-:Y:S01]  /*0780*/  ISETP.GE.AND P2, PT, R11, UR6, PT ;  /* 0x000000060b007c0c */ /* 0x000fe2000bf46270 */
[----:B------:R-:W-:-:S03]  /*0790*/  ULDC.64 UR6, c[0x0][0x210] ;  /* 0x0000840000067ab9 */ /* 0x000fc60000000a00 */
[----:B------:R-:W-:Y:S02]  /*07a0*/  IADD3 R3, R3, R9, RZ ;  /* 0x0000000903037210 */ /* 0x000fe40007ffe0ff */
[----:B------:R-:W-:-:S04]  /*07b0*/  LEA R8, P3, R2, UR6, 0x1 ;  /* 0x0000000602087c11 */ /* 0x000fc8000f8608ff */
[----:B------:R-:W-:-:S05]  /*07c0*/  LEA.HI.X R9, R2, UR7, R3, 0x1, P3 ;  /* 0x0000000702097c11 */ /* 0x000fca00098f0c03 */
[----:B------:R1:W5:Y:S04]  /*07d0*/  @!P0 LDG.E.128 R4, desc[UR10][R8.64] ;  /* 0x0000000a08048981 */ /* 0x000368000c1e1d00 */
[----:B------:R1:W5:Y:S02]  /*07e0*/  @!P2 LDG.E.128 R16, desc[UR10][R8.64+0x100] ;  /* 0x0001000a0810a981 */ /* 0x000364000c1e1d00 */
.L_x_2173:
[----:B------:R-:W-:Y:S05]  /*07f0*/  BSYNC B0 ;  /* 0x0000000000007941 */ /* 0x000fea0003800000 */
.L_x_2172:
[----:B------:R-:W-:Y:S01]  /*0800*/  UIMAD UR9, UR13, -0x40, UR8 ;  /* 0xffffffc00d0978a4 */ /* 0x000fe2000f8e0208 */
[----:B------:R-:W-:Y:S01]  /*0810*/  IADD3 R0, R0, 0x10, RZ ;  /* 0x0000001000007810 */ /* 0x000fe20007ffe0ff */
[----:B------:R-:W-:Y:S01]  /*0820*/  BSSY B0, `(.L_x_2174) ;  /* 0x0000042000007945 */ /* 0x000fe20003800000 */
[----:B-----5:R-:W-:Y:S02]  /*0830*/  MOV R42, R4 ;  /* 0x00000004002a7202 */ /* 0x020fe40000000f00 */
[----:B------:R-:W-:Y:S02]  /*0840*/  CS2R R20, SRZ ;  /* 0x0000000000147805 */ /* 0x000fe4000001ff00 */
[----:B------:R-:W-:Y:S02]  /*0850*/  MOV R41, R5 ;  /* 0x0000000500297202 */ /* 0x000fe40000000f00 */
[----:B------:R-:W-:Y:S02]  /*0860*/  CS2R R4, SRZ ;  /* 0x0000000000047805 */ /* 0x000fe4000001ff00 */
[----:B------:R-:W-:-:S02]  /*0870*/  ISETP.GE.AND P0, PT, R0, UR9, PT ;  /* 0x0000000900007c0c */ /* 0x000fc4000bf06270 */
[----:B------:R-:W-:Y:S02]  /*0880*/  CS2R R22, SRZ ;  /* 0x0000000000167805 */ /* 0x000fe4000001ff00 */
[----:B-1----:R-:W-:Y:S02]  /*0890*/  MOV R8, R6 ;  /* 0x0000000600087202 */ /* 0x002fe40000000f00 */
[----:B------:R-:W-:Y:S02]  /*08a0*/  MOV R11, R7 ;  /* 0x00000007000b7202 */ /* 0x000fe40000000f00 */
[----:B------:R-:W-:-:S05]  /*08b0*/  CS2R R6, SRZ ;  /* 0x0000000000067805 */ /* 0x000fca000001ff00 */
[----:B------:R-:W-:Y:S05]  /*08c0*/  @P0 BRA `(.L_x_2175) ;  /* 0x0000000000dc0947 */ /* 0x000fea0003800000 */
[----:B------:R-:W1:Y:S01]  /*08d0*/  LDC R3, c[0x0][0x21c] ;  /* 0x00008700ff037b82 */ /* 0x000e620000000800 */
[----:B------:R-:W-:Y:S01]  /*08e0*/  SHF.L.U32 R14, R10, 0x3, RZ ;  /* 0x000000030a0e7819 */ /* 0x000fe200000006ff */
[----:B------:R-:W-:Y:S03]  /*08f0*/  BSSY B1, `(.L_x_2176) ;  /* 0x000001c000017945 */ /* 0x000fe60003800000 */
[C---:B------:R-:W-:Y:S02]  /*0900*/  IADD3 R0, R14.reuse, 0x80, RZ ;  /* 0x000000800e007810 */ /* 0x040fe40007ffe0ff */
[-C--:B-1----:R-:W-:Y:S02]  /*0910*/  ISETP.GE.AND P0, PT, R14, R3.reuse, PT ;  /* 0x000000030e00720c */ /* 0x082fe40003f06270 */
[----:B------:R-:W-:-:S11]  /*0920*/  ISETP.GE.AND P2, PT, R0, R3, PT ;  /* 0x000000030000720c */ /* 0x000fd60003f46270 */
[----:B------:R-:W-:Y:S05]  /*0930*/  @P0 BRA `(.L_x_2177) ;  /* 0x00000000005c0947 */ /* 0x000fea0003800000 */
[----:B------:R-:W1:Y:S01]  /*0940*/  LDC.64 R4, c[0x0][0x230] ;  /* 0x00008c00ff047b82 */ /* 0x000e620000000a00 */
[----:B------:R-:W-:Y:S01]  /*0950*/  SHF.R.S32.HI R15, RZ, 0x1f, R14 ;  /* 0x0000001fff0f7819 */ /* 0x000fe2000001140e */
[----:B------:R-:W-:Y:S02]  /*0960*/  ULDC.64 UR18, c[0x0][0x238] ;  /* 0x00008e0000127ab9 */ /* 0x000fe40000000a00 */
[----:B------:R-:W-:Y:S02]  /*0970*/  UIMAD UR6, UR5, UR18, URZ ;  /* 0x00000012050672a4 */ /* 0x000fe4000f8e023f */
[----:B------:R-:W-:Y:S02]  /*0980*/  MOV R7, UR18 ;  /* 0x0000001200077c02 */ /* 0x000fe40008000f00 */
[----:B------:R-:W-:-:S03]  /*0990*/  UIMAD UR6, UR17, UR19, UR6 ;  /* 0x00000013110672a4 */ /* 0x000fc6000f8e0206 */
[----:B------:R-:W-:Y:S01]  /*09a0*/  ULDC.64 UR18, c[0x0][0x228] ;  /* 0x00008a0000127ab9 */ /* 0x000fe20000000a00 */
[C---:B-1----:R-:W-:Y:S02]  /*09b0*/  IMAD R0, R4.reuse, UR14, RZ ;  /* 0x0000000e04007c24 */ /* 0x042fe4000f8e02ff */
[----:B------:R-:W-:-:S04]  /*09c0*/  IMAD.WIDE.U32 R2, R4, UR16, R14 ;  /* 0x0000001004027c25 */ /* 0x000fc8000f8e000e */
[----:B------:R-:W-:-:S05]  /*09d0*/  IMAD R5, R5, UR16, R0 ;  /* 0x0000001005057c24 */ /* 0x000fca000f8e0200 */
[----:B------:R-:W-:Y:S02]  /*09e0*/  IADD3 R3, R3, R5, RZ ;  /* 0x0000000503037210 */ /* 0x000fe40007ffe0ff */
[----:B------:R-:W-:Y:S01]  /*09f0*/  IADD3 R5, P0, R72, 0x10, RZ ;  /* 0x0000001048057810 */ /* 0x000fe20007f1e0ff */
[----:B------:R-:W-:-:S03]  /*0a00*/  IMAD.WIDE.U32 R2, R7, UR17, R2 ;  /* 0x0000001107027c25 */ /* 0x000fc6000f8e0002 */
[----:B------:R-:W-:Y:S02]  /*0a10*/  IADD3.X R0, RZ, R73, RZ, P0, !PT ;  /* 0x00000049ff007210 */ /* 0x000fe400007fe4ff */
[----:B------:R-:W-:-:S03]  /*0a20*/  IADD3 R3, R3, UR6, RZ ;  /* 0x0000000603037c10 */ /* 0x000fc6000fffe0ff */
[----:B------:R-:W-:Y:S01]  /*0a30*/  IMAD R0, R0, UR18, RZ ;  /* 0x0000001200007c24 */ /* 0x000fe2000f8e02ff */
[----:B------:R-:W-:-:S03]  /*0a40*/  ULDC.64 UR6, c[0x0][0x210] ;  /* 0x0000840000067ab9 */ /* 0x000fc60000000a00 */
[C---:B------:R-:W-:Y:S02]  /*0a50*/  IMAD R7, R5.reuse, UR19, R0 ;  /* 0x0000001305077c24 */ /* 0x040fe4000f8e0200 */
[----:B------:R-:W-:-:S05]  /*0a60*/  IMAD.WIDE.U32 R2, R5, UR18, R2 ;  /* 0x0000001205027c25 */ /* 0x000fca000f8e0002 */
[----:B------:R-:W-:Y:S02]  /*0a70*/  IADD3 R3, R3, R7, RZ ;  /* 0x0000000703037210 */ /* 0x000fe40007ffe0ff */
[----:B------:R-:W-:-:S04]  /*0a80*/  LEA R4, P0, R2, UR6, 0x1 ;  /* 0x0000000602047c11 */ /* 0x000fc8000f8008ff */
[----:B------:R-:W-:-:S06]  /*0a90*/  LEA.HI.X R5, R2, UR7, R3, 0x1, P0 ;  /* 0x0000000702057c11 */ /* 0x000fcc00080f0c03 */
[----:B------:R-:W5:Y:S03]  /*0aa0*/  LDG.E.128 R4, desc[UR10][R4.64] ;  /* 0x0000000a04047981 */ /* 0x000f66000c1e1d00 */
.L_x_2177:
[----:B------:R-:W-:Y:S05]  /*0ab0*/  BSYNC B1 ;  /* 0x0000000000017941 */ /* 0x000fea0003800000 */
.L_x_2176:
        /* <DEDUP_REMOVED lines=24> */
.L_x_2175:
[----:B------:R-:W-:Y:S05]  /*0c40*/  BSYNC B0 ;  /* 0x0000000000007941 */ /* 0x000fea0003800000 */
.L_x_2174:
[----:B------:R-:W-:Y:S01]  /*0c50*/  LEA.HI.SX32 R0, R36, 0x20, 0x1c ;  /* 0x0000002024007811 */ /* 0x000fe200078fe2ff */
[----:B------:R-:W-:Y:S01]  /*0c60*/  BSSY B0, `(.L_x_2178) ;  /* 0x0000040000007945 */ /* 0x000fe20003800000 */
[----:B-----5:R-:W-:Y:S02]  /*0c70*/  MOV R40, R4 ;  /* 0x0000000400287202 */ /* 0x020fe40000000f00 */
[----:B------:R-:W-:Y:S02]  /*0c80*/  CS2R R28, SRZ ;  /* 0x00000000001c7805 */ /* 0x000fe4000001ff00 */
[----:B------:R-:W-:Y:S02]  /*0c90*/  ISETP.GE.AND P2, PT, R0, UR9, PT ;  /* 0x0000000900007c0c */ /* 0x000fe4000bf46270 */
[----:B------:R-:W-:Y:S02]  /*0ca0*/  CS2R R30, SRZ ;  /* 0x00000000001e7805 */ /* 0x000fe4000001ff00 */
[----:B------:R-:W-:-:S02]  /*0cb0*/  MOV R9, R5 ;  /* 0x0000000500097202 */ /* 0x000fc40000000f00 */
[----:B------:R-:W-:Y:S02]  /*0cc0*/  CS2R R24, SRZ ;  /* 0x0000000000187805 */ /* 0x000fe4000001ff00 */
        /* <DEDUP_REMOVED lines=11> */
[----:B------:R-:W-:Y:S01]  /*0d80*/  ULDC.64 UR18, c[0x0][0x238] ;  /* 0x00008e0000127ab9 */ /* 0x000fe20000000a00 */
[----:B0-----:R-:W-:Y:S01]  /*0d90*/  IADD3 R13, P0, R72, 0x20, RZ ;  /* 0x00000020480d7810 */ /* 0x001fe20007f1e0ff */
[----:B------:R-:W-:-:S04]  /*0da0*/  UIMAD UR6, UR5, UR18, URZ ;  /* 0x00000012050672a4 */ /* 0x000fc8000f8e023f */
[----:B------:R-:W-:Y:S01]  /*0db0*/  UIMAD UR6, UR17, UR19, UR6 ;  /* 0x00000013110672a4 */ /* 0x000fe2000f8e0206 */
[C---:B-1----:R-:W-:Y:S02]  /*0dc0*/  IMAD R0, R14.reuse, UR14, RZ ;  /* 0x0000000e0e007c24 */ /* 0x042fe4000f8e02ff */
[----:B------:R-:W-:-:S04]  /*0dd0*/  IMAD.WIDE.U32 R2, R14, UR16, R4 ;  /* 0x000000100e027c25 */ /* 0x000fc8000f8e0004 */
[----:B------:R-:W-:Y:S01]  /*0de0*/  IMAD R15, R15, UR16, R0 ;  /* 0x000000100f0f7c24 */ /* 0x000fe2000f8e0200 */
[----:B------:R-:W-:-:S04]  /*0df0*/  IADD3.X R0, RZ, R73, RZ, P0, !PT ;  /* 0x00000049ff007210 */ /* 0x000fc800007fe4ff */
[----:B------:R-:W-:Y:S02]  /*0e00*/  IADD3 R3, R3, R15, RZ ;  /* 0x0000000f03037210 */ /* 0x000fe40007ffe0ff */
[----:B------:R-:W-:Y:S01]  /*0e10*/  MOV R15, UR18 ;  /* 0x00000012000f7c02 */ /* 0x000fe20008000f00 */
[----:B------:R-:W-:Y:S02]  /*0e20*/  ULDC.64 UR18, c[0x0][0x228] ;  /* 0x00008a0000127ab9 */ /* 0x000fe40000000a00 */
[----:B------:R-:W-:Y:S02]  /*0e30*/  IMAD R0, R0, UR18, RZ ;  /* 0x0000001200007c24 */ /* 0x000fe4000f8e02ff */
[----:B------:R-:W-:-:S04]  /*0e40*/  IMAD.WIDE.U32 R2, R15, UR17, R2 ;  /* 0x000000110f027c25 */ /* 0x000fc8000f8e0002 */
[----:B------:R-:W-:Y:S01]  /*0e50*/  IMAD R15, R13, UR19, R0 ;  /* 0x000000130d0f7c24 */ /* 0x000fe2000f8e0200 */
[----:B------:R-:W-:Y:S01]  /*0e60*/  IADD3 R3, R3, UR6, RZ ;  /* 0x0000000603037c10 */ /* 0x000fe2000fffe0ff */
[----:B------:R-:W-:Y:S02]  /*0e70*/  ULDC.64 UR6, c[0x0][0x210] ;  /* 0x0000840000067ab9 */ /* 0x000fe40000000a00 */
[----:B------:R-:W-:-:S05]  /*0e80*/  IMAD.WIDE.U32 R2, R13, UR18, R2 ;  /* 0x000000120d027c25 */ /* 0x000fca000f8e0002 */
[----:B------:R-:W-:Y:S02]  /*0e90*/  IADD3 R3, R3, R15, RZ ;  /* 0x0000000f03037210 */ /* 0x000fe40007ffe0ff */
[----:B------:R-:W-:-:S04]  /*0ea0*/  LEA R28, P0, R2, UR6, 0x1 ;  /* 0x00000006021c7c11 */ /* 0x000fc8000f8008ff */
[----:B------:R-:W-:-:S06]  /*0eb0*/  LEA.HI.X R29, R2, UR7, R3, 0x1, P0 ;  /* 0x00000007021d7c11 */ /* 0x000fcc00080f0c03 */
[----:B------:R-:W5:Y:S03]  /*0ec0*/  LDG.E.128 R28, desc[UR10][R28.64] ;  /* 0x0000000a1c1c7981 */ /* 0x000f66000c1e1d00 */
.L_x_2181:
[----:B------:R-:W-:Y:S05]  /*0ed0*/  BSYNC B1 ;  /* 0x0000000000017941 */ /* 0x000fea0003800000 */
.L_x_2180:
[----:B------:R-:W-:Y:S05]  /*0ee0*/  @P3 BRA `(.L_x_2179) ;  /* 0x00000000005c3947 */ /* 0x000fea0003800000 */
[----:B------:R-:W1:Y:S01]  /*0ef0*/  LDC.64 R2, c[0x0][0x230] ;  /* 0x00008c00ff027b82 */ /* 0x000e620000000a00 */
[----:B------:R-:W-:Y:S01]  /*0f00*/  SHF.R.S32.HI R5, RZ, 0x1f, R4 ;  /* 0x0000001fff057819 */ /* 0x000fe20000011404 */
[----:B------:R-:W-:Y:S02]  /*0f10*/  ULDC.64 UR18, c[0x0][0x238] ;  /* 0x00008e0000127ab9 */ /* 0x000fe40000000a00 */
[----:B------:R-:W-:Y:S02]  /*0f20*/  UIMAD UR6, UR5, UR18, URZ ;  /* 0x00000012050672a4 */ /* 0x000fe4000f8e023f */
[----:B0-----:R-:W-:Y:S02]  /*0f30*/  MOV R13, UR18 ;  /* 0x00000012000d7c02 */ /* 0x001fe40008000f00 */
        /* <DEDUP_REMOVED lines=18> */
.L_x_2179:
[----:B------:R-:W-:Y:S05]  /*1060*/  BSYNC B0 ;  /* 0x0000000000007941 */ /* 0x000fea0003800000 */
.L_x_2178:
[----:B------:R-:W1:Y:S01]  /*1070*/  LDC.64 R38, c[0x0][0x250] ;  /* 0x00009400ff267b82 */ /* 0x000e620000000a00 */
[--C-:B------:R-:W-:Y:S01]  /*1080*/  HADD2.F32 R46, -RZ, R21.reuse.H0_H0 ;  /* 0x20000015ff2e7230 */ /* 0x100fe20000004100 */
[----:B------:R-:W-:Y:S01]  /*1090*/  SHF.L.U32 R74, R10, 0x3, RZ ;  /* 0x000000030a4a7819 */ /* 0x000fe200000006ff */
[----:B------:R-:W-:Y:S01]  /*10a0*/  HADD2.F32 R47, -RZ, R21.H1_H1 ;  /* 0x30000015ff2f7230 */ /* 0x000fe20000004100 */
[----:B------:R-:W-:Y:S01]  /*10b0*/  LEA.HI.SX32 R21, R36, 0x30, 0x1c ;  /* 0x0000003024157811 */ /* 0x000fe200078fe2ff */
[--C-:B------:R-:W-:Y:S01]  /*10c0*/  HADD2.F32 R44, -RZ, R20.reuse.H0_H0 ;  /* 0x20000014ff2c7230 */ /* 0x100fe20000004100 */
[----:B------:R-:W-:Y:S01]  /*10d0*/  SHF.R.S32.HI R75, RZ, 0x1f, R74 ;  /* 0x0000001fff4b7819 */ /* 0x000fe2000001144a */
[----:B------:R-:W-:Y:S01]  /*10e0*/  HADD2.F32 R45, -RZ, R20.H1_H1 ;  /* 0x30000014ff2d7230 */ /* 0x000fe20000004100 */
[----:B------:R-:W-:Y:S01]  /*10f0*/  ISETP.GE.AND P0, PT, R21, UR9, PT ;  /* 0x0000000915007c0c */ /* 0x000fe2000bf06270 */
[--C-:B------:R-:W-:Y:S01]  /*1100*/  HADD2.F32 R0, -RZ, R16.reuse.H0_H0 ;  /* 0x20000010ff007230 */ /* 0x100fe20000004100 */
[----:B------:R-:W-:Y:S01]  /*1110*/  BSSY B0, `(.L_x_2182) ;  /* 0x000003b000007945 */ /* 0x000fe20003800000 */
[----:B0-----:R-:W-:Y:S01]  /*1120*/  HADD2.F32 R13, -RZ, R16.H1_H1 ;  /* 0x30000010ff0d7230 */ /* 0x001fe20000004100 */
[----:B-----5:R-:W-:Y:S01]  /*1130*/  MOV R4, R28 ;  /* 0x0000001c00047202 */ /* 0x020fe20000000f00 */
[--C-:B------:R-:W-:Y:S01]  /*1140*/  HADD2.F32 R14, -RZ, R17.reuse.H0_H0 ;  /* 0x20000011ff0e7230 */ /* 0x100fe20000004100 */
[----:B------:R-:W-:Y:S01]  /*1150*/  MOV R5, R29 ;  /* 0x0000001d00057202 */ /* 0x000fe20000000f00 */
[----:B------:R-:W-:Y:S01]  /*1160*/  HADD2.F32 R15, -RZ, R17.H1_H1 ;  /* 0x30000011ff0f7230 */ /* 0x000fe20000004100 */
[----:B------:R-:W-:Y:S01]  /*1170*/  MOV R2, R30 ;  /* 0x0000001e00027202 */ /* 0x000fe20000000f00 */
[--C-:B------:R-:W-:Y:S01]  /*1180*/  HADD2.F32 R16, -RZ, R18.reuse.H0_H0 ;  /* 0x20000012ff107230 */ /* 0x100fe20000004100 */
[----:B------:R-:W-:Y:S01]  /*1190*/  MOV R3, R31 ;  /* 0x0000001f00037202 */ /* 0x000fe20000000f00 */
[----:B------:R-:W-:Y:S01]  /*11a0*/  HADD2.F32 R17, -RZ, R18.H1_H1 ;  /* 0x30000012ff117230 */ /* 0x000fe20000004100 */
[----:B------:R-:W-:Y:S01]  /*11b0*/  CS2R R28, SRZ ;  /* 0x00000000001c7805 */ /* 0x000fe2000001ff00 */
[----:B------:R-:W-:Y:S01]  /*11c0*/  HADD2.F32 R18, -RZ, R19.H0_H0 ;  /* 0x20000013ff127230 */ /* 0x000fe20000004100 */
[----:B------:R-:W-:Y:S01]  /*11d0*/  CS2R R30, SRZ ;  /* 0x00000000001e7805 */ /* 0x000fe2000001ff00 */
[----:B------:R-:W-:-:S02]  /*11e0*/  HADD2.F32 R48, -RZ, R22.H0_H0 ;  /* 0x20000016ff307230 */ /* 0x000fc40000004100 */
[----:B-1----:R-:W-:Y:S02]  /*11f0*/  IMAD R20, R38, UR14, RZ ;  /* 0x0000000e26147c24 */ /* 0x002fe4000f8e02ff */
[----:B------:R-:W-:Y:S02]  /*1200*/  HADD2.F32 R49, -RZ, R22.H1_H1 ;  /* 0x30000016ff317230 */ /* 0x000fe40000004100 */
[--C-:B------:R-:W-:Y:S02]  /*1210*/  HADD2.F32 R50, -RZ, R23.reuse.H0_H0 ;  /* 0x20000017ff327230 */ /* 0x100fe40000004100 */
[----:B------:R-:W-:Y:S01]  /*1220*/  HADD2.F32 R51, -RZ, R23.H1_H1 ;  /* 0x30000017ff337230 */ /* 0x000fe20000004100 */
[----:B------:R-:W-:Y:S01]  /*1230*/  CS2R R22, SRZ ;  /* 0x0000000000167805 */ /* 0x000fe2000001ff00 */
[----:B------:R-:W-:Y:S01]  /*1240*/  IMAD R39, R39, UR16, R20 ;  /* 0x0000001027277c24 */ /* 0x000fe2000f8e0214 */
[----:B------:R-:W-:Y:S01]  /*1250*/  CS2R R20, SRZ ;  /* 0x0000000000147805 */ /* 0x000fe2000001ff00 */
[----:B------:R-:W-:-:S02]  /*1260*/  HADD2.F32 R19, -RZ, R19.H1_H1 ;  /* 0x30000013ff137230 */ /* 0x000fc40000004100 */
[----:B------:R-:W-:-:S04]  /*1270*/  IMAD.WIDE.U32 R32, R38, UR16, R74 ;  /* 0x0000001026207c25 */ /* 0x000fc8000f8e004a */
[--C-:B------:R-:W-:Y:S02]  /*1280*/  HADD2.F32 R52, -RZ, R24.reuse.H0_H0 ;  /* 0x20000018ff347230 */ /* 0x100fe40000004100 */
[----:B------:R-:W-:Y:S02]  /*1290*/  HADD2.F32 R54, -RZ, R24.H1_H1 ;  /* 0x30000018ff367230 */ /* 0x000fe40000004100 */
[--C-:B------:R-:W-:Y:S02]  /*12a0*/  HADD2.F32 R53, -RZ, R25.reuse.H0_H0 ;  /* 0x20000019ff357230 */ /* 0x100fe40000004100 */
[----:B------:R-:W-:Y:S02]  /*12b0*/  HADD2.F32 R62, -RZ, R25.H1_H1 ;  /* 0x30000019ff3e7230 */ /* 0x000fe40000004100 */
[--C-:B------:R-:W-:Y:S02]  /*12c0*/  HADD2.F32 R55, -RZ, R26.reuse.H0_H0 ;  /* 0x2000001aff377230 */ /* 0x100fe40000004100 */
[----:B------:R-:W-:Y:S01]  /*12d0*/  HADD2.F32 R64, -RZ, R26.H1_H1 ;  /* 0x3000001aff407230 */ /* 0x000fe20000004100 */
[----:B------:R-:W-:Y:S06]  /*12e0*/  @P0 BRA `(.L_x_2183) ;  /* 0x0000000000740947 */ /* 0x000fec0003800000 */
[----:B------:R-:W0:Y:S01]  /*12f0*/  LDC.64 R34, c[0x0][0x230] ;  /* 0x00008c00ff227b82 */ /* 0x000e220000000a00 */
[----:B------:R-:W-:Y:S01]  /*1300*/  SHF.L.U32 R24, R10, 0x3, RZ ;  /* 0x000000030a187819 */ /* 0x000fe200000006ff */
[----:B------:R-:W-:Y:S02]  /*1310*/  ULDC.64 UR18, c[0x0][0x238] ;  /* 0x00008e0000127ab9 */ /* 0x000fe40000000a00 */
[----:B------:R-:W-:Y:S01]  /*1320*/  UIMAD UR6, UR5, UR18, URZ ;  /* 0x00000012050672a4 */ /* 0x000fe2000f8e023f */
[----:B------:R-:W-:Y:S02]  /*1330*/  SHF.R.S32.HI R25, RZ, 0x1f, R24 ;  /* 0x0000001fff197819 */ /* 0x000fe40000011418 */
[----:B------:R-:W-:Y:S01]  /*1340*/  IADD3 R38, R24, 0x80, RZ ;  /* 0x0000008018267810 */ /* 0x000fe20007ffe0ff */
[----:B------:R-:W-:Y:S01]  /*1350*/  UIMAD UR6, UR17, UR19, UR6 ;  /* 0x00000013110672a4 */ /* 0x000fe2000f8e0206 */
[----:B0-----:R-:W-:-:S04]  /*1360*/  IMAD R26, R34, UR14, RZ ;  /* 0x0000000e221a7c24 */ /* 0x001fc8000f8e02ff */
[----:B------:R-:W-:Y:S02]  /*1370*/  IMAD R37, R35, UR16, R26 ;  /* 0x0000001023257c24 */ /* 0x000fe4000f8e021a */
[----:B------:R-:W-:Y:S01]  /*1380*/  IMAD.WIDE.U32 R34, R34, UR16, R24 ;  /* 0x0000001022227c25 */ /* 0x000fe2000f8e0018 */
[----:B------:R-:W-:-:S04]  /*1390*/  IADD3 R25, P3, R72, 0x30, RZ ;  /* 0x0000003048197810 */ /* 0x000fc80007f7e0ff */
[----:B------:R-:W-:Y:S02]  /*13a0*/  IADD3 R35, R35, R37, RZ ;  /* 0x0000002523237210 */ /* 0x000fe40007ffe0ff */
[----:B------:R-:W-:Y:S01]  /*13b0*/  MOV R37, UR18 ;  /* 0x0000001200257c02 */ /* 0x000fe20008000f00 */
[----:B------:R-:W-:Y:S01]  /*13c0*/  ULDC.64 UR18, c[0x0][0x228] ;  /* 0x00008a0000127ab9 */ /* 0x000fe20000000a00 */
[----:B------:R-:W-:-:S03]  /*13d0*/  IADD3.X R26, RZ, R73, RZ, P3, !PT ;  /* 0x00000049ff1a7210 */ /* 0x000fc60001ffe4ff */
[----:B------:R-:W-:-:S04]  /*13e0*/  IMAD.WIDE.U32 R34, R37, UR17, R34 ;  /* 0x0000001125227c25 */ /* 0x000fc8000f8e0022 */
[----:B------:R-:W-:Y:S01]  /*13f0*/  IMAD R26, R26, UR18, RZ ;  /* 0x000000121a1a7c24 */ /* 0x000fe2000f8e02ff */
[----:B------:R-:W-:Y:S01]  /*1400*/  IADD3 R35, R35, UR6, RZ ;  /* 0x0000000623237c10 */ /* 0x000fe2000fffe0ff */
[----:B------:R-:W-:Y:S02]  /*1410*/  ULDC UR6, c[0x0][0x21c] ;  /* 0x0000870000067ab9 */ /* 0x000fe40000000800 */
[C---:B------:R-:W-:Y:S01]  /*1420*/  IMAD R37, R25.reuse, UR19, R26 ;  /* 0x0000001319257c24 */ /* 0x040fe2000f8e021a */
        /* <DEDUP_REMOVED lines=9> */
.L_x_2183:
[----:B------:R-:W-:Y:S05]  /*14c0*/  BSYNC B0 ;  /* 0x0000000000007941 */ /* 0x000fea0003800000 */
.L_x_2182:
[----:B------:R-:W-:Y:S01]  /*14d0*/  ULDC.64 UR6, c[0x0][0x258] ;  /* 0x0000960000067ab9 */ /* 0x000fe20000000a00 */
[----:B------:R-:W-:Y:S01]  /*14e0*/  IADD3 R33, R33, R39, RZ ;  /* 0x0000002721217210 */ /* 0x000fe20007ffe0ff */
[----:B------:R-:W-:Y:S01]  /*14f0*/  BSSY B0, `(.L_x_2184) ;  /* 0x000001d000007945 */ /* 0x000fe20003800000 */
[----:B------:R-:W-:Y:S01]  /*1500*/  MOV R81, UR6 ;  /* 0x0000000600517c02 */ /* 0x000fe20008000f00 */
[----:B------:R-:W-:Y:S01]  /*1510*/  UIMAD UR6, UR5, UR6, URZ ;  /* 0x00000006050672a4 */ /* 0x000fe2000f8e023f */
[--C-:B------:R-:W-:Y:S01]  /*1520*/  HADD2.F32 R63, -RZ, R27.reuse.H0_H0 ;  /* 0x2000001bff3f7230 */ /* 0x100fe20000004100 */
[----:B------:R-:W-:Y:S01]  /*1530*/  LEA.HI.SX32 R43, R36, 0x10, 0x1c ;  /* 0x00000010242b7811 */ /* 0x000fe200078fe2ff */
[----:B------:R-:W-:Y:S01]  /*1540*/  HADD2.F32 R66, -RZ, R27.H1_H1 ;  /* 0x3000001bff427230 */ /* 0x000fe20000004100 */
[----:B------:R-:W-:Y:S02]  /*1550*/  UIMAD UR6, UR17, UR7, UR6 ;  /* 0x00000007110672a4 */ /* 0x000fe4000f8e0206 */
[----:B------:R-:W-:Y:S01]  /*1560*/  IMAD.WIDE.U32 R80, R81, UR17, R32 ;  /* 0x0000001151507c25 */ /* 0x000fe2000f8e0020 */
[----:B------:R-:W-:-:S02]  /*1570*/  CS2R R32, SRZ ;  /* 0x0000000000207805 */ /* 0x000fc4000001ff00 */
[----:B------:R-:W-:Y:S02]  /*1580*/  CS2R R34, SRZ ;  /* 0x0000000000227805 */ /* 0x000fe4000001ff00 */
[----:B0-----:R-:W-:Y:S02]  /*1590*/  CS2R R24, SRZ ;  /* 0x0000000000187805 */ /* 0x001fe4000001ff00 */
[----:B------:R-:W-:Y:S02]  /*15a0*/  CS2R R26, SRZ ;  /* 0x00000000001a7805 */ /* 0x000fe4000001ff00 */
[----:B------:R-:W-:Y:S01]  /*15b0*/  IADD3 R77, R81, UR6, RZ ;  /* 0x00000006514d7c10 */ /* 0x000fe2000fffe0ff */
        /* <DEDUP_REMOVED lines=16> */
.L_x_2185:
[----:B------:R-:W-:Y:S05]  /*16c0*/  BSYNC B0 ;  /* 0x0000000000007941 */ /* 0x000fea0003800000 */
.L_x_2184:
[----:B------:R-:W-:Y:S01]  /*16d0*/  ISETP.GE.AND P1, PT, R43, UR9, PT ;  /* 0x000000092b007c0c */ /* 0x000fe2000bf26270 */
[--C-:B------:R-:W-:Y:S01]  /*16e0*/  HADD2.F32 R89, -RZ, R42.reuse.H0_H0 ;  /* 0x2000002aff597230 */ /* 0x100fe20000004100 */
[----:B-----5:R-:W-:Y:S01]  /*16f0*/  MOV R65, R28 ;  /* 0x0000001c00417202 */ /* 0x020fe20000000f00 */
[----:B------:R-:W-:Y:S01]  /*1700*/  HADD2.F32 R28, -RZ, R42.H1_H1 ;  /* 0x3000002aff1c7230 */ /* 0x000fe20000004100 */
[----:B------:R-:W-:Y:S01]  /*1710*/  MOV R68, R29 ;  /* 0x0000001d00447202 */ /* 0x000fe20000000f00 */
[--C-:B------:R-:W-:Y:S01]  /*1720*/  HADD2.F32 R29, -RZ, R32.reuse.H1_H1 ;  /* 0x30000020ff1d7230 */ /* 0x100fe20000004100 */
[----:B------:R-:W-:Y:S01]  /*1730*/  MOV R67, R30 ;  /* 0x0000001e00437202 */ /* 0x000fe20000000f00 */
[----:B------:R-:W-:Y:S01]  /*1740*/  HADD2.F32 R30, -RZ, R32.H0_H0 ;  /* 0x20000020ff1e7230 */ /* 0x000fe20000004100 */
[----:B------:R-:W-:Y:S01]  /*1750*/  BSSY B0, `(.L_x_2186) ;  /* 0x000002b000007945 */ /* 0x000fe20003800000 */
[----:B------:R-:W-:Y:S01]  /*1760*/  MOV R69, R31 ;  /* 0x0000001f00457202 */ /* 0x000fe20000000f00 */
[----:B------:R-:W-:Y:S01]  /*1770*/  FMUL.FTZ R28, R28, R29 ;  /* 0x0000001d1c1c7220 */ /* 0x000fe20000410000 */
[----:B------:R-:W-:Y:S01]  /*1780*/  MOV R78, R33 ;  /* 0x00000021004e7202 */ /* 0x000fe20000000f00 */
[----:B------:R-:W-:Y:S01]  /*1790*/  HADD2.F32 R84, -RZ, R41.H0_H0 ;  /* 0x20000029ff547230 */ /* 0x000fe20000004100 */
[----:B------:R-:W-:Y:S01]  /*17a0*/  MOV R70, R34 ;  /* 0x0000002200467202 */ /* 0x000fe20000000f00 */
[----:B------:R-:W-:Y:S01]  /*17b0*/  FFMA.FTZ R89, R89, R30, R28 ;  /* 0x0000001e59597223 */ /* 0x000fe2000001001c */
[----:B------:R-:W-:-:S02]  /*17c0*/  MOV R71, R35 ;  /* 0x0000002300477202 */ /* 0x000fc40000000f00 */
[----:B------:R-:W-:Y:S02]  /*17d0*/  CS2R R32, SRZ ;  /* 0x0000000000207805 */ /* 0x000fe4000001ff00 */
[----:B------:R-:W-:Y:S02]  /*17e0*/  CS2R R34, SRZ ;  /* 0x0000000000227805 */ /* 0x000fe4000001ff00 */
[----:B------:R-:W-:Y:S02]  /*17f0*/  CS2R R28, SRZ ;  /* 0x00000000001c7805 */ /* 0x000fe4000001ff00 */
[----:B------:R-:W-:Y:S01]  /*1800*/  CS2R R30, SRZ ;  /* 0x00000000001e7805 */ /* 0x000fe2000001ff00 */
[----:B------:R-:W-:Y:S06]  /*1810*/  @P1 BRA `(.L_x_2187) ;  /* 0x0000000000781947 */ /* 0x000fec0003800000 */
[----:B------:R-:W-:Y:S01]  /*1820*/  ULDC UR6, c[0x0][0x21c] ;  /* 0x0000870000067ab9 */ /* 0x000fe20000000800 */
[----:B0-----:R-:W-:Y:S02]  /*1830*/  LEA R36, R10, 0x80, 0x3 ;  /* 0x000000800a247811 */ /* 0x001fe400078e18ff */
[----:B------:R-:W-:Y:S02]  /*1840*/  ISETP.GE.AND P3, PT, R74, UR6, PT ;  /* 0x000000064a007c0c */ /* 0x000fe4000bf66270 */
[----:B------:R-:W-:-:S11]  /*1850*/  ISETP.GE.AND P1, PT, R36, UR6, PT ;  /* 0x0000000624007c0c */ /* 0x000fd6000bf26270 */
[----:B------:R-:W0:Y:S01]  /*1860*/  @!P3 LDC.64 R36, c[0x0][0x248] ;  /* 0x00009200ff24bb82 */ /* 0x000e220000000a00 */
[C---:B------:R-:W-:Y:S02]  /*1870*/  @!P3 IADD3 R79, P4, R72.reuse, 0x10, RZ ;  /* 0x00000010484fb810 */ /* 0x040fe40007f9e0ff */
[----:B------:R-:W-:Y:S02]  /*1880*/  @!P1 IADD3 R83, P5, R72, 0x10, RZ ;  /* 0x0000001048539810 */ /* 0x000fe40007fbe0ff */
[----:B------:R-:W-:Y:S02]  /*1890*/  @!P3 MOV R60, R80 ;  /* 0x00000050003cb202 */ /* 0x000fe40000000f00 */
[----:B------:R-:W-:Y:S01]  /*18a0*/  @!P3 MOV R61, R77 ;  /* 0x0000004d003db202 */ /* 0x000fe20000000f00 */
[----:B------:R-:W1:Y:S01]  /*18b0*/  @!P1 LDC.64 R38, c[0x0][0x248] ;  /* 0x00009200ff269b82 */ /* 0x000e620000000a00 */
[-C--:B------:R-:W-:Y:S02]  /*18c0*/  @!P3 IADD3.X R59, RZ, R73.reuse, RZ, P4, !PT ;  /* 0x00000049ff3bb210 */ /* 0x080fe400027fe4ff */
[----:B------:R-:W-:-:S02]  /*18d0*/  @!P1 IADD3.X R85, RZ, R73, RZ, P5, !PT ;  /* 0x00000049ff559210 */ /* 0x000fc40002ffe4ff */
[----:B------:R-:W-:-:S03]  /*18e0*/  @!P1 MOV R58, R80 ;  /* 0x00000050003a9202 */ /* 0x000fc60000000f00 */
[----:B------:R-:W2:Y:S08]  /*18f0*/  @!P3 LDC.64 R42, c[0x0][0x240] ;  /* 0x00009000ff2abb82 */ /* 0x000eb00000000a00 */
[----:B------:R-:W3:Y:S01]  /*1900*/  @!P1 LDC.64 R56, c[0x0][0x240] ;  /* 0x00009000ff389b82 */ /* 0x000ee20000000a00 */
[----:B0-----:R-:W-:-:S04]  /*1910*/  @!P3 IMAD.WIDE.U32 R60, R79, R36, R60 ;  /* 0x000000244f3cb225 */ /* 0x001fc800078e003c */
[----:B------:R-:W-:Y:S01]  /*1920*/  @!P3 IMAD R36, R59, R36, RZ ;  /* 0x000000243b24b224 */ /* 0x000fe200078e02ff */
[----:B------:R-:W-:Y:S01]  /*1930*/  @!P1 MOV R59, R77 ;  /* 0x0000004d003b9202 */ /* 0x000fe20000000f00 */
[-C--:B-1----:R-:W-:Y:S02]  /*1940*/  @!P1 IMAD R82, R85, R38.reuse, RZ ;  /* 0x0000002655529224 */ /* 0x082fe400078e02ff */
[----:B------:R-:W-:Y:S02]  /*1950*/  @!P3 IMAD R37, R79, R37, R36 ;  /* 0x000000254f25b224 */ /* 0x000fe400078e0224 */
[----:B------:R-:W-:-:S03]  /*1960*/  @!P1 IMAD.WIDE.U32 R58, R83, R38, R58 ;  /* 0x00000026533a9225 */ /* 0x000fc600078e003a */
[----:B------:R-:W-:Y:S01]  /*1970*/  @!P3 IADD3 R36, R61, R37, RZ ;  /* 0x000000253d24b210 */ /* 0x000fe20007ffe0ff */
        /* <DEDUP_REMOVED lines=8> */
.L_x_2187:
[----:B------:R-:W-:Y:S05]  /*1a00*/  BSYNC B0 ;  /* 0x0000000000007941 */ /* 0x000fea0003800000 */
.L_x_2186:
[----:B0-----:R-:W-:Y:S01]  /*1a10*/  HADD2.F32 R36, -RZ, R78.H0_H0 ;  /* 0x2000004eff247230 */ /* 0x001fe20000004100 */
[----:B------:R-:W-:Y:S01]  /*1a20*/  BSSY B0, `(.L_x_2188) ;  /* 0x0000029000007945 */ /* 0x000fe20003800000 */
[----:B-----5:R-:W-:Y:S02]  /*1a30*/  MOV R88, R32 ;  /* 0x0000002000587202 */ /* 0x020fe40000000f00 */
[----:B------:R-:W-:Y:S02]  /*1a40*/  CS2R R38, SRZ ;  /* 0x0000000000267805 */ /* 0x000fe4000001ff00 */
        /* <DEDUP_REMOVED lines=8> */
[----:B-1----:R-:W-:Y:S01]  /*1ad0*/  LEA R42, R10, 0x80, 0x3 ;  /* 0x000000800a2a7811 */ /* 0x002fe200078e18ff */
[----:B------:R-:W-:Y:S02]  /*1ae0*/  ULDC UR6, c[0x0][0x21c] ;  /* 0x0000870000067ab9 */ /* 0x000fe40000000800 */
        /* <DEDUP_REMOVED lines=13> */
[----:B0-----:R-:W-:-:S04]  /*1bc0*/  @!P2 IMAD.WIDE.U32 R86, R91, R42, R86 ;  /* 0x0000002a5b56a225 */ /* 0x001fc800078e0056 */
[----:B------:R-:W-:Y:S02]  /*1bd0*/  @!P2 IMAD R92, R93, R42, RZ ;  /* 0x0000002a5d5ca224 */ /* 0x000fe400078e02ff */
[-C--:B-1----:R-:W-:Y:S01]  /*1be0*/  @!P1 IMAD R42, R85, R56.reuse, RZ ;  /* 0x00000038552a9224 */ /* 0x082fe200078e02ff */
[----:B------:R-:W-:Y:S01]  /*1bf0*/  @!P1 MOV R85, R77 ;  /* 0x0000004d00559202 */ /* 0x000fe20000000f00 */
[----:B------:R-:W-:Y:S02]  /*1c00*/  @!P2 IMAD R43, R91, R43, R92 ;  /* 0x0000002b5b2ba224 */ /* 0x000fe400078e025c */
[C---:B------:R-:W-:Y:S02]  /*1c10*/  @!P1 IMAD R57, R90.reuse, R57, R42 ;  /* 0x000000395a399224 */ /* 0x040fe400078e022a */
[----:B------:R-:W-:Y:S01]  /*1c20*/  @!P1 IMAD.WIDE.U32 R84, R90, R56, R84 ;  /* 0x000000385a549225 */ /* 0x000fe200078e0054 */
[----:B------:R-:W-:Y:S02]  /*1c30*/  @!P2 IADD3 R43, R87, R43, RZ ;  /* 0x0000002b572ba210 */ /* 0x000fe40007ffe0ff */
[----:B--2---:R-:W-:-:S02]  /*1c40*/  @!P2 LEA R58, P3, R86, R58, 0x1 ;  /* 0x0000003a563aa211 */ /* 0x004fc400078608ff */
[----:B------:R-:W-:Y:S02]  /*1c50*/  @!P1 IADD3 R57, R85, R57, RZ ;  /* 0x0000003955399210 */ /* 0x000fe40007ffe0ff */
[----:B------:R-:W-:Y:S02]  /*1c60*/  @!P2 LEA.HI.X R59, R86, R59, R43, 0x1, P3 ;  /* 0x0000003b563ba211 */ /* 0x000fe400018f0c2b */
[----:B---3--:R-:W-:-:S03]  /*1c70*/  @!P1 LEA R60, P4, R84, R60, 0x1 ;  /* 0x0000003c543c9211 */ /* 0x008fc600078808ff */
[----:B------:R0:W5:Y:S01]  /*1c80*/  @!P2 LDG.E.128 R36, desc[UR10][R58.64] ;  /* 0x0000000a3a24a981 */ /* 0x000162000c1e1d00 */
[----:B------:R-:W-:-:S05]  /*1c90*/  @!P1 LEA.HI.X R61, R84, R61, R57, 0x1, P4 ;  /* 0x0000003d543d9211 */ /* 0x000fca00020f0c39 */
[----:B------:R0:W5:Y:S04]  /*1ca0*/  @!P1 LDG.E.128 R32, desc[UR10][R60.64+0x100] ;  /* 0x0001000a3c209981 */ /* 0x000168000c1e1d00 */
.L_x_2189:
[----:B------:R-:W-:Y:S05]  /*1cb0*/  BSYNC B0 ;  /* 0x0000000000007941 */ /* 0x000fea0003800000 */
.L_x_2188:
[----:B-1---5:R-:W-:Y:S01]  /*1cc0*/  MOV R56, R36 ;  /* 0x0000002400387202 */ /* 0x022fe20000000f00 */
[----:B------:R-:W-:Y:S01]  /*1cd0*/  HADD2.F32 R36, -RZ, R40.H1_H1 ;  /* 0x30000028ff247230 */ /* 0x000fe20000004100 */
[----:B------:R-:W-:Y:S01]  /*1ce0*/  MOV R57, R37 ;  /* 0x0000002500397202 */ /* 0x000fe20000000f00 */
[----:B------:R-:W-:Y:S01]  /*1cf0*/  HADD2.F32 R43, -RZ, R88.H1_H1 ;  /* 0x30000058ff2b7230 */ /* 0x000fe20000004100 */
[----:B------:R-:W-:Y:S01]  /*1d00*/  BSSY B0, `(.L_x_2190) ;  /* 0x0000026000007945 */ /* 0x000fe20003800000 */
[----:B------:R-:W-:Y:S01]  /*1d10*/  HADD2.F32 R42, -RZ, R41.H1_H1 ;  /* 0x30000029ff2a7230 */ /* 0x000fe20000004100 */
[----:B0-----:R-:W-:Y:S01]  /*1d20*/  MOV R58, R38 ;  /* 0x00000026003a7202 */ /* 0x001fe20000000f00 */
[----:B------:R-:W-:Y:S02]  /*1d30*/  HADD2.F32 R60, -RZ, R40.H0_H0 ;  /* 0x20000028ff3c7230 */ /* 0x000fe40000004100 */
[----:B------:R-:W-:Y:S01]  /*1d40*/  FMUL.FTZ R43, R36, R43 ;  /* 0x0000002b242b7220 */ /* 0x000fe20000410000 */
[----:B------:R-:W-:Y:S01]  /*1d50*/  HADD2.F32 R78, -RZ, R78.H1_H1 ;  /* 0x3000004eff4e7230 */ /* 0x000fe20000004100 */
[----:B------:R-:W-:Y:S01]  /*1d60*/  MOV R59, R39 ;  /* 0x00000027003b7202 */ /* 0x000fe20000000f00 */
[----:B------:R-:W-:Y:S01]  /*1d70*/  HADD2.F32 R37, -RZ, R88.H0_H0 ;  /* 0x20000058ff257230 */ /* 0x000fe20000004100 */
[----:B------:R-:W-:Y:S01]  /*1d80*/  CS2R R38, SRZ ;  /* 0x0000000000267805 */ /* 0x000fe2000001ff00 */
[----:B------:R-:W-:-:S02]  /*1d90*/  HADD2.F32 R61, -RZ, R9.H0_H0 ;  /* 0x20000009ff3d7230 */ /* 0x000fc40000004100 */
[----:B------:R-:W-:Y:S01]  /*1da0*/  FFMA.FTZ R89, R42, R78, R89 ;  /* 0x0000004e2a597223 */ /* 0x000fe20000010059 */
[----:B------:R-:W-:Y:S02]  /*1db0*/  HADD2.F32 R78, -RZ, R8.H0_H0 ;  /* 0x20000008ff4e7230 */ /* 0x000fe40000004100 */
[----:B------:R-:W-:Y:S01]  /*1dc0*/  FFMA.FTZ R60, R60, R37, R43 ;  /* 0x000000253c3c7223 */ /* 0x000fe2000001002b */
[----:B------:R-:W-:Y:S02]  /*1dd0*/  CS2R R36, SRZ ;  /* 0x0000000000247805 */ /* 0x000fe4000001ff00 */
[----:B------:R-:W-:Y:S02]  /*1de0*/  CS2R R40, SRZ ;  /* 0x0000000000287805 */ /* 0x000fe4000001ff00 */
[----:B------:R-:W-:Y:S01]  /*1df0*/  CS2R R42, SRZ ;  /* 0x00000000002a7805 */ /* 0x000fe2000001ff00 */
[----:B------:R-:W-:Y:S02]  /*1e00*/  HADD2.F32 R84, -RZ, R4.H1_H1 ;  /* 0x30000004ff547230 */ /* 0x000fe40000004100 */
[----:B------:R-:W-:-:S02]  /*1e10*/  HADD2.F32 R85, -RZ, R70.H0_H0 ;  /* 0x20000046ff557230 */ /* 0x000fc40000004100 */
        /* <DEDUP_REMOVED lines=8> */
[----:B------:R-:W-:Y:S01]  /*1ea0*/  LEA R10, R10, 0x80, 0x3 ;  /* 0x000000800a0a7811 */ /* 0x000fe200078e18ff */
[----:B------:R-:W-:Y:S01]  /*1eb0*/  IMAD.WIDE.U32 R76, R75, UR14, R76 ;  /* 0x0000000e4b4c7c25 */ /* 0x000fe2000f8e004c */
[----:B------:R-:W-:Y:S02]  /*1ec0*/  ISETP.GE.AND P1, PT, R74, UR6, PT ;  /* 0x000000064a007c0c */ /* 0x000fe4000bf26270 */
[----:B------:R-:W-:Y:S01]  /*1ed0*/  ISETP.GE.AND P2, PT, R10, UR6, PT ;  /* 0x000000060a007c0c */ /* 0x000fe2000bf46270 */
[----:B------:R-:W-:-:S04]  /*1ee0*/  IMAD R72, R72, UR14, RZ ;  /* 0x0000000e48487c24 */ /* 0x000fc8000f8e02ff */
[----:B------:R-:W-:Y:S01]  /*1ef0*/  IMAD R73, R75, UR15, R72 ;  /* 0x0000000f4b497c24 */ /* 0x000fe2000f8e0248 */
[----:B------:R-:W-:Y:S02]  /*1f00*/  ULDC.64 UR14, c[0x0][0x240] ;  /* 0x00009000000e7ab9 */ /* 0x000fe40000000a00 */
[----:B------:R-:W-:Y:S02]  /*1f10*/  LEA R72, P0, R76, UR14, 0x1 ;  /* 0x0000000e4c487c11 */ /* 0x000fe4000f8008ff */
[----:B------:R-:W-:-:S04]  /*1f20*/  IADD3 R73, R77, R73, RZ ;  /* 0x000000494d497210 */ /* 0x000fc80007ffe0ff */
[----:B------:R-:W-:-:S05]  /*1f30*/  LEA.HI.X R73, R76, UR15, R73, 0x1, P0 ;  /* 0x0000000f4c497c11 */ /* 0x000fca00080f0c49 */
[----:B------:R0:W5:Y:S04]  /*1f40*/  @!P1 LDG.E.128 R36, desc[UR10][R72.64] ;  /* 0x0000000a48249981 */ /* 0x000168000c1e1d00 */
[----:B------:R0:W5:Y:S02]  /*1f50*/  @!P2 LDG.E.128 R40, desc[UR10][R72.64+0x100] ;  /* 0x0001000a4828a981 */ /* 0x000164000c1e1d00 */
.L_x_2191:
[----:B------:R-:W-:Y:S05]  /*1f60*/  BSYNC B0 ;  /* 0x0000000000007941 */ /* 0x000fea0003800000 */
.L_x_2190:
[----:B------:R-:W-:Y:S02]  /*1f70*/  HADD2.F32 R81, -RZ, R4.H0_H0 ;  /* 0x20000004ff517230 */ /* 0x000fe40000004100 */
[----:B------:R-:W-:Y:S01]  /*1f80*/  FMUL.FTZ R84, R84, R87 ;  /* 0x0000005754547220 */ /* 0x000fe20000410000 */
[----:B------:R-:W-:Y:S02]  /*1f90*/  HADD2.F32 R76, -RZ, R56.H0_H0 ;  /* 0x20000038ff4c7230 */ /* 0x000fe40000004100 */
[----:B------:R-:W-:Y:S01]  /*1fa0*/  FFMA.FTZ R78, R78, R85, R89 ;  /* 0x000000554e4e7223 */ /* 0x000fe20000010059 */
[----:B------:R-:W-:Y:S02]  /*1fb0*/  HADD2.F32 R80, -RZ, R5.H0_H0 ;  /* 0x20000005ff507230 */ /* 0x000fe40000004100 */
[----:B------:R-:W-:Y:S01]  /*1fc0*/  FFMA.FTZ R60, R61, R86, R60 ;  /* 0x000000563d3c7223 */ /* 0x000fe2000001003c */
[----:B------:R-:W-:Y:S02]  /*1fd0*/  HADD2.F32 R89, -RZ, R57.H0_H0 ;  /* 0x20000039ff597230 */ /* 0x000fe40000004100 */
[----:B------:R-:W-:Y:S01]  /*1fe0*/  FFMA.FTZ R91, R81, R76, R84 ;  /* 0x0000004c515b7223 */ /* 0x000fe20000010054 */
[--C-:B------:R-:W-:Y:S01]  /*1ff0*/  HADD2.F32 R76, -RZ, R34.reuse.H0_H0 ;  /* 0x20000022ff4c7230 */ /* 0x100fe20000004100 */
[----:B-----5:R-:W-:Y:S01]  /*2000*/  MOV R10, R39 ;  /* 0x00000027000a7202 */ /* 0x020fe20000000f00 */
[----:B------:R-:W-:Y:S01]  /*2010*/  HADD2.F32 R85, -RZ, R34.H1_H1 ;  /* 0x30000022ff557230 */ /* 0x000fe20000004100 */
[----:B------:R-:W-:Y:S01]  /*2020*/  USHF.L.U32 UR18, UR13, 0x6, URZ ;  /* 0x000000060d127899 */ /* 0x000fe2000800063f */
[--C-:B------:R-:W-:Y:S01]  /*2030*/  HADD2.F32 R34, -RZ, R35.reuse.H0_H0 ;  /* 0x20000023ff227230 */ /* 0x100fe20000004100 */
[----:B------:R-:W-:Y:S01]  /*2040*/  USHF.R.S32.HI UR19, URZ, 0x1f, UR16 ;  /* 0x0000001f3f137899 */ /* 0x000fe20008011410 */
[----:B------:R-:W-:-:S02]  /*2050*/  HADD2.F32 R87, -RZ, R35.H1_H1 ;  /* 0x30000023ff577230 */ /* 0x000fc40000004100 */
[----:B------:R-:W-:Y:S01]  /*2060*/  FFMA.FTZ R35, R80, R89, R91 ;  /* 0x0000005950237223 */ /* 0x000fe2000001005b */
[----:B------:R-:W-:Y:S01]  /*2070*/  HADD2.F32 R80, -RZ, R5.H1_H1 ;  /* 0x30000005ff507230 */ /* 0x000fe20000004100 */
[----:B------:R-:W-:Y:S01]  /*2080*/  BSSY B0, `(.L_x_2192) ;  /* 0x00000ce000007945 */ /* 0x000fe20003800000 */
[----:B------:R-:W-:Y:S02]  /*2090*/  HADD2.F32 R5, -RZ, R65.H1_H1 ;  /* 0x30000041ff057230 */ /* 0x000fe40000004100 */
[----:B------:R-:W-:Y:S02]  /*20a0*/  HADD2.F32 R90, -RZ, R36.H1_H1 ;  /* 0x30000024ff5a7230 */ /* 0x000fe40000004100 */
[----:B------:R-:W-:Y:S02]  /*20b0*/  HADD2.F32 R84, -RZ, R57.H1_H1 ;  /* 0x30000039ff547230 */ /* 0x000fe40000004100 */
[----:B------:R-:W-:Y:S02]  /*20c0*/  HADD2.F32 R9, -RZ, R9.H1_H1 ;  /* 0x30000009ff097230 */ /* 0x000fe40000004100 */
[----:B------:R-:W-:Y:S01]  /*20d0*/  FMUL.FTZ R5, R5, R90 ;  /* 0x0000005a05057220 */ /* 0x000fe20000410000 */
[----:B------:R-:W-:-:S02]  /*20e0*/  HADD2.F32 R79, -RZ, R79.H1_H1 ;  /* 0x3000004fff4f7230 */ /* 0x000fc40000004100 */
[----:B------:R-:W-:Y:S01]  /*20f0*/  FFMA.FTZ R35, R80, R84, R35 ;  /* 0x0000005450237223 */ /* 0x000fe20000010023 */
[----:B------:R-:W-:Y:S02]  /*2100*/  HADD2.F32 R90, -RZ, R65.H0_H0 ;  /* 0x20000041ff5a7230 */ /* 0x000fe40000004100 */
[----:B------:R-:W-:Y:S02]  /*2110*/  HADD2.F32 R80, -RZ, R6.H0_H0 ;  /* 0x20000006ff507230 */ /* 0x000fe40000004100 */
[----:B------:R-:W-:Y:S01]  /*2120*/  FFMA.FTZ R9, R9, R79, R60 ;  /* 0x0000004f09097223 */ /* 0x000fe2000001003c */
[----:B------:R-:W-:Y:S02]  /*2130*/  HADD2.F32 R65, -RZ, R82.H0_H0 ;  /* 0x20000052ff417230 */ /* 0x000fe40000004100 */
[----:B------:R-:W-:Y:S02]  /*2140*/  HADD2.F32 R36, -RZ, R36.H0_H0 ;  /* 0x20000024ff247230 */ /* 0x000fe40000004100 */
[----:B------:R-:W-:-:S02]  /*2150*/  HADD2.F32 R60, -RZ, R2.H0_H0 ;  /* 0x20000002ff3c7230 */ /* 0x000fc40000004100 */
[----:B------:R-:W-:Y:S01]  /*2160*/  FFMA.FTZ R9, R80, R65, R9 ;  /* 0x0000004150097223 */ /* 0x000fe20000010009 */
[----:B------:R-:W-:Y:S02]  /*2170*/  HADD2.F32 R65, -RZ, R8.H1_H1 ;  /* 0x30000008ff417230 */ /* 0x000fe40000004100 */
[----:B------:R-:W-:Y:S01]  /*2180*/  FFMA.FTZ R5, R90, R36, R5 ;  /* 0x000000245a057223 */ /* 0x000fe20000010005 */
[--C-:B------:R-:W-:Y:S02]  /*2190*/  HADD2.F32 R8, -RZ, R68.reuse.H0_H0 ;  /* 0x20000044ff087230 */ /* 0x100fe40000004100 */
[--C-:B------:R-:W-:Y:S02]  /*21a0*/  HADD2.F32 R36, -RZ, R37.reuse.H0_H0 ;  /* 0x20000025ff247230 */ /* 0x100fe40000004100 */
[----:B------:R-:W-:Y:S02]  /*21b0*/  HADD2.F32 R68, -RZ, R68.H1_H1 ;  /* 0x30000044ff447230 */ /* 0x000fe40000004100 */
[----:B------:R-:W-:-:S02]  /*21c0*/  HADD2.F32 R37, -RZ, R37.H1_H1 ;  /* 0x30000025ff257230 */ /* 0x000fc40000004100 */
[----:B------:R-:W-:Y:S01]  /*21d0*/  FFMA.FTZ R5, R8, R36, R5 ;  /* 0x0000002408057223 */ /* 0x000fe20000010005 */
[----:B------:R-:W-:Y:S02]  /*21e0*/  HADD2.F32 R79, -RZ, R58.H0_H0 ;  /* 0x2000003aff4f7230 */ /* 0x000fe40000004100 */
[----:B------:R-:W-:Y:S02]  /*21f0*/  HADD2.F32 R36, -RZ, R38.H0_H0 ;  /* 0x20000026ff247230 */ /* 0x000fe40000004100 */
[----:B------:R-:W-:Y:S01]  /*2200*/  FFMA.FTZ R68, R68, R37, R5 ;  /* 0x0000002544447223 */ /* 0x000fe20000010005 */
[----:B------:R-:W-:Y:S02]  /*2210*/  HADD2.F32 R5, -RZ, R67.H0_H0 ;  /* 0x20000043ff057230 */ /* 0x000fe40000004100 */
[----:B------:R-:W-:Y:S01]  /*2220*/  FFMA.FTZ R35, R60, R79, R35 ;  /* 0x0000004f3c237223 */ /* 0x000fe20000010023 */
[----:B------:R-:W-:Y:S02]  /*2230*/  HADD2.F32 R6, -RZ, R6.H1_H1 ;  /* 0x30000006ff067230 */ /* 0x000fe40000004100 */
[----:B------:R-:W-:-:S02]  /*2240*/  HADD2.F32 R2, -RZ, R2.H1_H1 ;  /* 0x30000002ff027230 */ /* 0x000fc40000004100 */
[----:B------:R-:W-:Y:S01]  /*2250*/  FFMA.FTZ R36, R5, R36, R68 ;  /* 0x0000002405247223 */ /* 0x000fe20000010044 */
[----:B------:R-:W-:Y:S02]  /*2260*/  HADD2.F32 R82, -RZ, R82.H1_H1 ;  /* 0x30000052ff527230 */ /* 0x000fe40000004100 */
[----:B------:R-:W-:Y:S02]  /*2270*/  HADD2.F32 R58, -RZ, R58.H1_H1 ;  /* 0x3000003aff3a7230 */ /* 0x000fe40000004100 */
[----:B------:R-:W-:Y:S02]  /*2280*/  HADD2.F32 R70, -RZ, R70.H1_H1 ;  /* 0x30000046ff467230 */ /* 0x000fe40000004100 */
[----:B------:R-:W-:Y:S01]  /*2290*/  FFMA.FTZ R6, R6, R82, R9 ;  /* 0x0000005206067223 */ /* 0x000fe20000010009 */
[----:B------:R-:W-:Y:S02]  /*22a0*/  HADD2.F32 R67, -RZ, R67.H1_H1 ;  /* 0x30000043ff437230 */ /* 0x000fe40000004100 */
[----:B------:R-:W-:Y:S01]  /*22b0*/  FFMA.FTZ R2, R2, R58, R35 ;  /* 0x0000003a02027223 */ /* 0x000fe20000010023 */
[----:B------:R-:W-:-:S02]  /*22c0*/  HADD2.F32 R38, -RZ, R38.H1_H1 ;  /* 0x30000026ff267230 */ /* 0x000fc40000004100 */
[----:B------:R-:W-:Y:S01]  /*22d0*/  FFMA.FTZ R65, R65, R70, R78 ;  /* 0x0000004641417223 */ /* 0x000fe2000001004e */
[----:B------:R-:W-:Y:S02]  /*22e0*/  HADD2.F32 R9, -RZ, R7.H0_H0 ;  /* 0x20000007ff097230 */ /* 0x000fe40000004100 */
[----:B------:R-:W-:Y:S02]  /*22f0*/  HADD2.F32 R58, -RZ, R83.H0_H0 ;  /* 0x20000053ff3a7230 */ /* 0x000fe40000004100 */
[----:B------:R-:W-:Y:S01]  /*2300*/  FFMA.FTZ R38, R67, R38, R36 ;  /* 0x0000002643267223 */ /* 0x000fe20000010024 */
[----:B------:R-:W-:Y:S02]  /*2310*/  HADD2.F32 R8, -RZ, R11.H0_H0 ;  /* 0x2000000bff087230 */ /* 0x000fe40000004100 */
[----:B------:R-:W-:Y:S02]  /*2320*/  HADD2.F32 R35, -RZ, R3.H0_H0 ;  /* 0x20000003ff237230 */ /* 0x000fe40000004100 */
[----:B------:R-:W-:Y:S01]  /*2330*/  FFMA.FTZ R6, R9, R58, R6 ;  /* 0x0000003a09067223 */ /* 0x000fe20000010006 */
[----:B------:R-:W-:-:S02]  /*2340*/  HADD2.F32 R37, -RZ, R71.H0_H0 ;  /* 0x20000047ff257230 */ /* 0x000fc40000004100 */
        /* <DEDUP_REMOVED lines=8> */
[--C-:B0-----:R-:W-:Y:S02]  /*23d0*/  HADD2.F32 R73, -RZ, R27.reuse.H0_H0 ;  /* 0x2000001bff497230 */ /* 0x101fe40000004100 */
[----:B------:R-:W-:Y:S02]  /*23e0*/  HADD2.F32 R74, -RZ, R27.H1_H1 ;  /* 0x3000001bff4a7230 */ /* 0x000fe40000004100 */
[----:B------:R-:W-:Y:S01]  /*23f0*/  FFMA.FTZ R7, R7, R83, R6 ;  /* 0x0000005307077223 */ /* 0x000fe20000010006 */
[----:B------:R-:W-:Y:S02]  /*2400*/  HADD2.F32 R2, -RZ, R11.H1_H1 ;  /* 0x3000000bff027230 */ /* 0x000fe40000004100 */
[----:B------:R-:W-:Y:S02]  /*2410*/  HADD2.F32 R3, -RZ, R3.H1_H1 ;  /* 0x30000003ff037230 */ /* 0x000fe40000004100 */
[----:B------:R-:W-:-:S02]  /*2420*/  HADD2.F32 R69, -RZ, R69.H1_H1 ;  /* 0x30000045ff457230 */ /* 0x000fc40000004100 */
[----:B------:R-:W-:Y:S02]  /*2430*/  HADD2.F32 R71, -RZ, R71.H1_H1 ;  /* 0x30000047ff477230 */ /* 0x000fe40000004100 */
[----:B------:R-:W-:Y:S02]  /*2440*/  HADD2.F32 R8, -RZ, R59.H1_H1 ;  /* 0x3000003bff087230 */ /* 0x000fe40000004100 */
[----:B------:R-:W-:Y:S02]  /*2450*/  HADD2.F32 R10, -RZ, R10.H1_H1 ;  /* 0x3000000aff0a7230 */ /* 0x000fe40000004100 */
[----:B------:R-:W-:Y:S01]  /*2460*/  FFMA.FTZ R65, R2, R71, R65 ;  /* 0x0000004702417223 */ /* 0x000fe20000010041 */
[----:B------:R-:W-:Y:S02]  /*2470*/  HADD2.F32 R27, -RZ, R28.H0_H0 ;  /* 0x2000001cff1b7230 */ /* 0x000fe40000004100 */
[----:B------:R-:W-:Y:S01]  /*2480*/  FFMA.FTZ R3, R3, R8, R60 ;  /* 0x0000000803037223 */ /* 0x000fe2000001003c */
[----:B------:R-:W-:-:S02]  /*2490*/  HADD2.F32 R77, -RZ, R31.H0_H0 ;  /* 0x2000001fff4d7230 */ /* 0x000fc40000004100 */
[----:B------:R-:W-:Y:S01]  /*24a0*/  FFMA.FTZ R10, R69, R10, R36 ;  /* 0x0000000a450a7223 */ /* 0x000fe20000010024 */
[----:B------:R-:W-:Y:S02]  /*24b0*/  HADD2.F32 R56, -RZ, R31.H1_H1 ;  /* 0x3000001fff387230 */ /* 0x000fe40000004100 */
[----:B------:R-:W-:Y:S01]  /*24c0*/  FFMA.FTZ R44, R44, R27, R7 ;  /* 0x0000001b2c2c7223 */ /* 0x000fe20000010007 */
[----:B------:R-:W-:Y:S02]  /*24d0*/  HADD2.F32 R39, -RZ, R24.H0_H0 ;  /* 0x20000018ff277230 */ /* 0x000fe40000004100 */
[----:B------:R-:W-:Y:S02]  /*24e0*/  HADD2.F32 R31, -RZ, R32.H0_H0 ;  /* 0x20000020ff1f7230 */ /* 0x000fe40000004100 */
[----:B------:R-:W-:Y:S02]  /*24f0*/  HADD2.F32 R57, -RZ, R20.H0_H0 ;  /* 0x20000014ff397230 */ /* 0x000fe40000004100 */
[----:B------:R-:W-:Y:S01]  /*2500*/  FFMA.FTZ R0, R0, R39, R65 ;  /* 0x0000002700007223 */ /* 0x000fe20000010041 */
[----:B------:R-:W-:-:S02]  /*2510*/  HADD2.F32 R84, -RZ, R40.H0_H0 ;  /* 0x20000028ff547230 */ /* 0x000fc40000004100 */
[----:B------:R-:W-:Y:S01]  /*2520*/  FFMA.FTZ R3, R52, R31, R3 ;  /* 0x0000001f34037223 */ /* 0x000fe20000010003 */
[----:B------:R-:W-:Y:S02]  /*2530*/  HADD2.F32 R28, -RZ, R28.H1_H1 ;  /* 0x3000001cff1c7230 */ /* 0x000fe40000004100 */
[----:B------:R-:W-:Y:S02]  /*2540*/  HADD2.F32 R24, -RZ, R24.H1_H1 ;  /* 0x30000018ff187230 */ /* 0x000fe40000004100 */
[----:B------:R-:W-:Y:S01]  /*2550*/  FFMA.FTZ R57, R57, R84, R10 ;  /* 0x0000005439397223 */ /* 0x000fe2000001000a */
        /* <DEDUP_REMOVED lines=10> */
[----:B------:R-:W-:Y:S01]  /*2600*/  FFMA.FTZ R46, R46, R75, R45 ;  /* 0x0000004b2e2e7223 */ /* 0x000fe2000001002d */
[----:B------:R-:W-:Y:S02]  /*2610*/  HADD2.F32 R20, -RZ, R21.H0_H0 ;  /* 0x20000015ff147230 */ /* 0x000fe40000004100 */
[----:B------:R-:W-:Y:S01]  /*2620*/  FFMA.FTZ R14, R14, R61, R13 ;  /* 0x0000003d0e0e7223 */ /* 0x000fe2000001000d */
[----:B------:R-:W-:-:S02]  /*2630*/  HADD2.F32 R91, -RZ, R41.H0_H0 ;  /* 0x20000029ff5b7230 */ /* 0x000fc40000004100 */
[----:B------:R-:W-:Y:S01]  /*2640*/  FFMA.FTZ R53, R53, R32, R54 ;  /* 0x0000002035357223 */ /* 0x000fe20000010036 */
[----:B------:R-:W-:Y:S01]  /*2650*/  HADD2.F32 R4, -RZ, R29.H1_H1 ;  /* 0x3000001dff047230 */ /* 0x000fe20000004100 */
[----:B------:R-:W0:Y:S01]  /*2660*/  S2R R13, SR_TID.X ;  /* 0x00000000000d7919 */ /* 0x000e220000002100 */
        /* <DEDUP_REMOVED lines=23> */
[----:B------:R-:W-:-:S02]  /*27e0*/  HADD2.F32 R22, -RZ, R23.H0_H0 ;  /* 0x20000017ff167230 */ /* 0x000fc40000004100 */
[----:B------:R-:W-:Y:S01]  /*27f0*/  FFMA.FTZ R64, R64, R85, R55 ;  /* 0x0000005540407223 */ /* 0x000fe20000010037 */
[----:B------:R-:W-:Y:S02]  /*2800*/  HADD2.F32 R42, -RZ, R43.H0_H0 ;  /* 0x2000002bff2a7230 */ /* 0x000fe40000004100 */
[----:B------:R-:W-:Y:S01]  /*2810*/  FFMA.FTZ R89, R89, R92, R40 ;  /* 0x0000005c59597223 */ /* 0x000fe20000010028 */
[----:B------:R-:W-:Y:S01]  /*2820*/  FFMA.FTZ R50, R50, R77, R49 ;  /* 0x0000004d32327223 */ /* 0x000fe20000010031 */
[----:B------:R-:W-:Y:S02]  /*2830*/  HADD2.F32 R23, -RZ, R23.H1_H1 ;  /* 0x30000017ff177230 */ /* 0x000fe40000004100 */
[----:B------:R-:W-:Y:S01]  /*2840*/  FFMA.FTZ R18, R18, R73, R17 ;  /* 0x0000004912127223 */ /* 0x000fe20000010011 */
[----:B------:R-:W-:Y:S02]  /*2850*/  HADD2.F32 R43, -RZ, R43.H1_H1 ;  /* 0x3000002bff2b7230 */ /* 0x000fe40000004100 */
[----:B------:R-:W-:Y:S01]  /*2860*/  FFMA.FTZ R63, R63, R34, R64 ;  /* 0x000000223f3f7223 */ /* 0x000fe20000010040 */
[----:B------:R-:W-:Y:S01]  /*2870*/  FFMA.FTZ R22, R22, R42, R89 ;  /* 0x0000002a16167223 */ /* 0x000fe20000010059 */
[----:B------:R-:W-:Y:S01]  /*2880*/  FFMA.FTZ R50, R51, R56, R50 ;  /* 0x0000003833327223 */ /* 0x000fe20000010032 */
[----:B------:R-:W-:Y:S01]  /*2890*/  FFMA.FTZ R18, R19, R74, R18 ;  /* 0x0000004a13127223 */ /* 0x000fe20000010012 */
[----:B------:R-:W-:Y:S01]  /*28a0*/  FFMA.FTZ R63, R66, R87, R63 ;  /* 0x00000057423f7223 */ /* 0x000fe2000001003f */
[----:B------:R-:W-:-:S02]  /*28b0*/  FFMA.FTZ R22, R23, R43, R22 ;  /* 0x0000002b17167223 */ /* 0x000fc40000010016 */
[----:B------:R-:W1:Y:S04]  /*28c0*/  SHFL.BFLY PT, R5, R50, 0x8, 0x1f ;  /* 0x0d001f0032057f89 */ /* 0x000e6800000e0000 */
[----:B------:R-:W2:Y:S04]  /*28d0*/  SHFL.BFLY PT, R3, R18, 0x8, 0x1f ;  /* 0x0d001f0012037f89 */ /* 0x000ea800000e0000 */
[----:B------:R-:W3:Y:S04]  /*28e0*/  SHFL.BFLY PT, R0, R63, 0x8, 0x1f ;  /* 0x0d001f003f007f89 */ /* 0x000ee800000e0000 */
[----:B------:R-:W4:Y:S01]  /*28f0*/  SHFL.BFLY PT, R7, R22, 0x8, 0x1f ;  /* 0x0d001f0016077f89 */ /* 0x000f2200000e0000 */
[----:B-1----:R-:W-:Y:S01]  /*2900*/  FADD.FTZ R2, R50, R5 ;  /* 0x0000000532027221 */ /* 0x002fe20000010000 */
[----:B--2---:R-:W-:-:S04]  /*2910*/  FADD.FTZ R3, R18, R3 ;  /* 0x0000000312037221 */ /* 0x004fc80000010000 */
[----:B------:R-:W1:Y:S01]  /*2920*/  SHFL.BFLY PT, R5, R2, 0x4, 0x1f ;  /* 0x0c801f0002057f89 */ /* 0x000e6200000e0000 */
[----:B---3--:R-:W-:-:S03]  /*2930*/  FADD.FTZ R6, R63, R0 ;  /* 0x000000003f067221 */ /* 0x008fc60000010000 */
[----:B------:R-:W2:Y:S01]  /*2940*/  SHFL.BFLY PT, R0, R3, 0x4, 0x1f ;  /* 0x0c801f0003007f89 */ /* 0x000ea200000e0000 */
[----:B----4-:R-:W-:-:S03]  /*2950*/  FADD.FTZ R9, R22, R7 ;  /* 0x0000000716097221 */ /* 0x010fc60000010000 */
[----:B------:R-:W3:Y:S04]  /*2960*/  SHFL.BFLY PT, R7, R6, 0x4, 0x1f ;  /* 0x0c801f0006077f89 */ /* 0x000ee800000e0000 */
[----:B------:R-:W4:Y:S01]  /*2970*/  SHFL.BFLY PT, R10, R9, 0x4, 0x1f ;  /* 0x0c801f00090a7f89 */ /* 0x000f2200000e0000 */
[----:B-1----:R-:W-:Y:S01]  /*2980*/  FADD.FTZ R4, R2, R5 ;  /* 0x0000000502047221 */ /* 0x002fe20000010000 */
[----:B--2---:R-:W-:Y:S01]  /*2990*/  FADD.FTZ R0, R3, R0 ;  /* 0x0000000003007221 */ /* 0x004fe20000010000 */
[----:B---3--:R-:W-:-:S04]  /*29a0*/  FADD.FTZ R8, R6, R7 ;  /* 0x0000000706087221 */ /* 0x008fc80000010000 */
[----:B------:R-:W1:Y:S01]  /*29b0*/  SHFL.BFLY PT, R5, R0, 0x2, 0x1f ;  /* 0x0c401f0000057f89 */ /* 0x000e6200000e0000 */
[----:B----4-:R-:W-:-:S03]  /*29c0*/  FADD.FTZ R11, R9, R10 ;  /* 0x0000000a090b7221 */ /* 0x010fc60000010000 */
[----:B------:R-:W2:Y:S04]  /*29d0*/  SHFL.BFLY PT, R7, R4, 0x2, 0x1f ;  /* 0x0c401f0004077f89 */ /* 0x000ea800000e0000 */
[----:B------:R-:W3:Y:S04]  /*29e0*/  SHFL.BFLY PT, R3, R8, 0x2, 0x1f ;  /* 0x0c401f0008037f89 */ /* 0x000ee800000e0000 */
[----:B------:R-:W4:Y:S01]  /*29f0*/  SHFL.BFLY PT, R2, R11, 0x2, 0x1f ;  /* 0x0c401f000b027f89 */ /* 0x000f2200000e0000 */
[----:B-1----:R-:W-:Y:S01]  /*2a00*/  FADD.FTZ R5, R0, R5 ;  /* 0x0000000500057221 */ /* 0x002fe20000010000 */
[----:B--2---:R-:W-:Y:S01]  /*2a10*/  FADD.FTZ R7, R4, R7 ;  /* 0x0000000704077221 */ /* 0x004fe20000010000 */
[----:B0-----:R-:W-:Y:S01]  /*2a20*/  SHF.R.S32.HI R4, RZ, 0x1f, R13 ;  /* 0x0000001fff047819 */ /* 0x001fe2000001140d */
[----:B---3--:R-:W-:-:S03]  /*2a30*/  FADD.FTZ R3, R8, R3 ;  /* 0x0000000308037221 */ /* 0x008fc60000010000 */
[-C--:B------:R-:W-:Y:S01]  /*2a40*/  LEA.HI R4, R4, R13.reuse, RZ, 0x4 ;  /* 0x0000000d04047211 */ /* 0x080fe200078f20ff */
[----:B------:R-:W0:Y:S01]  /*2a50*/  SHFL.BFLY PT, R6, R7, 0x1, 0x1f ;  /* 0x0c201f0007067f89 */ /* 0x000e2200000e0000 */
[----:B----4-:R-:W-:Y:S02]  /*2a60*/  FADD.FTZ R9, R11, R2 ;  /* 0x000000020b097221 */ /* 0x010fe40000010000 */
[----:B------:R-:W-:Y:S01]  /*2a70*/  LOP3.LUT R8, R4, 0xfffffff0, RZ, 0xc0, !PT ;  /* 0xfffffff004087812 */ /* 0x000fe200078ec0ff */
[----:B------:R-:W1:Y:S03]  /*2a80*/  SHFL.BFLY PT, R2, R5, 0x1, 0x1f ;  /* 0x0c201f0005027f89 */ /* 0x000e6600000e0000 */
[----:B------:R-:W-:Y:S01]  /*2a90*/  IADD3 R8, -R8, R13, RZ ;  /* 0x0000000d08087210 */ /* 0x000fe20007ffe1ff */
[----:B------:R-:W2:Y:S03]  /*2aa0*/  SHFL.BFLY PT, R10, R3, 0x1, 0x1f ;  /* 0x0c201f00030a7f89 */ /* 0x000ea600000e0000 */
[----:B------:R-:W-:Y:S01]  /*2ab0*/  ISETP.NE.AND P0, PT, R8, RZ, PT ;  /* 0x000000ff0800720c */ /* 0x000fe20003f05270 */
[----:B------:R-:W3:Y:S01]  /*2ac0*/  SHFL.BFLY PT, R0, R9, 0x1, 0x1f ;  /* 0x0c201f0009007f89 */ /* 0x000ee200000e0000 */
[----:B0-----:R-:W-:Y:S01]  /*2ad0*/  FADD.FTZ R6, R7, R6 ;  /* 0x0000000607067221 */ /* 0x001fe20000010000 */
[----:B-1----:R-:W-:Y:S01]  /*2ae0*/  FADD.FTZ R8, R5, R2 ;  /* 0x0000000205087221 */ /* 0x002fe20000010000 */
[----:B--2---:R-:W-:Y:S01]  /*2af0*/  FADD.FTZ R10, R3, R10 ;  /* 0x0000000a030a7221 */ /* 0x004fe20000010000 */
[----:B---3--:R-:W-:-:S08]  /*2b00*/  FADD.FTZ R11, R9, R0 ;  /* 0x00000000090b7221 */ /* 0x008fd00000010000 */
[----:B------:R-:W-:Y:S05]  /*2b10*/  @P0 BRA `(.L_x_2193) ;  /* 0x0000000000900947 */ /* 0x000fea0003800000 */
[----:B------:R-:W-:Y:S01]  /*2b20*/  USHF.R.S32.HI UR7, URZ, 0x1f, UR4 ;  /* 0x0000001f3f077899 */ /* 0x000fe20008011404 */
[----:B------:R-:W-:Y:S01]  /*2b30*/  SHF.R.S32.HI R0, RZ, 0x4, R4 ;  /* 0x00000004ff007819 */ /* 0x000fe20000011404 */
[----:B------:R-:W-:Y:S01]  /*2b40*/  UIADD3 UR6, UP0, UR18, UR4, URZ ;  /* 0x0000000412067290 */ /* 0x000fe2000ff1e03f */
[----:B------:R-:W-:Y:S01]  /*2b50*/  ULDC.64 UR14, c[0x0][0x278] ;  /* 0x00009e00000e7ab9 */ /* 0x000fe20000000a00 */
[----:B------:R-:W-:Y:S01]  /*2b60*/  UIMAD UR20, UR13, -0x40, UR8 ;  /* 0xffffffc00d1478a4 */ /* 0x000fe2000f8e0208 */
[----:B------:R-:W-:Y:S01]  /*2b70*/  SHF.R.S32.HI R4, RZ, 0x1f, R0 ;  /* 0x0000001fff047819 */ /* 0x000fe20000011400 */
[----:B------:R-:W-:Y:S01]  /*2b80*/  ULEA.HI.X.SX32 UR7, UR18, UR7, 0x1, UP0 ;  /* 0x0000000712077291 */ /* 0x000fe200080f0e3f */
[C---:B------:R-:W-:Y:S01]  /*2b90*/  IADD3 R7, R0.reuse, 0x10, RZ ;  /* 0x0000001000077810 */ /* 0x040fe20007ffe0ff */
[----:B------:R-:W-:Y:S02]  /*2ba0*/  UIMAD UR9, UR19, UR14, URZ ;  /* 0x0000000e130972a4 */ /* 0x000fe4000f8e023f */
[----:B------:R-:W-:Y:S01]  /*2bb0*/  UIMAD.WIDE.U32 UR6, UR16, UR14, UR6 ;  /* 0x0000000e100672a5 */ /* 0x000fe2000f8e0006 */
[----:B------:R-:W-:Y:S01]  /*2bc0*/  ISETP.GE.AND P3, PT, R0, UR20, PT ;  /* 0x0000001400007c0c */ /* 0x000fe2000bf66270 */
[----:B------:R-:W-:Y:S01]  /*2bd0*/  UIMAD UR9, UR16, UR15, UR9 ;  /* 0x0000000f100972a4 */ /* 0x000fe2000f8e0209 */
[----:B------:R-:W-:-:S02]  /*2be0*/  ISETP.GE.AND P2, PT, R7, UR20, PT ;  /* 0x0000001407007c0c */ /* 0x000fc4000bf46270 */
[----:B------:R-:W-:Y:S01]  /*2bf0*/  ULDC.64 UR14, c[0x0][0x280] ;  /* 0x0000a000000e7ab9 */ /* 0x000fe20000000a00 */
[----:B------:R-:W-:Y:S01]  /*2c00*/  UIADD3 UR7, UR7, UR9, URZ ;  /* 0x0000000907077290 */ /* 0x000fe2000fffe03f */
[----:B------:R-:W-:Y:S01]  /*2c10*/  FSEL R7, R6, RZ, !P2 ;  /* 0x000000ff06077208 */ /* 0x000fe20005000000 */
[----:B------:R-:W-:Y:S02]  /*2c20*/  UIMAD UR9, UR5, UR14, URZ ;  /* 0x0000000e050972a4 */ /* 0x000fe4000f8e023f */
[----:B------:R-:W-:Y:S02]  /*2c30*/  UIMAD.WIDE.U32 UR6, UR17, UR14, UR6 ;  /* 0x0000000e110672a5 */ /* 0x000fe4000f8e0006 */
[----:B------:R-:W-:-:S03]  /*2c40*/  UIMAD UR9, UR17, UR15, UR9 ;  /* 0x0000000f110972a4 */ /* 0x000fc6000f8e0209 */
[----:B------:R-:W-:Y:S01]  /*2c50*/  ULDC.64 UR14, c[0x0][0x260] ;  /* 0x00009800000e7ab9 */ /* 0x000fe20000000a00 */
[----:B------:R-:W-:Y:S02]  /*2c60*/  IADD3 R3, P0, R0, UR6, RZ ;  /* 0x0000000600037c10 */ /* 0x000fe4000ff1e0ff */
[----:B------:R-:W-:Y:S02]  /*2c70*/  MOV R5, UR9 ;  /* 0x0000000900057c02 */ /* 0x000fe40008000f00 */
[----:B------:R-:W-:Y:S02]  /*2c80*/  LEA R2, P4, R3, UR14, 0x2 ;  /* 0x0000000e03027c11 */ /* 0x000fe4000f8810ff */
[----:B------:R-:W-:Y:S02]  /*2c90*/  IADD3.X R4, R4, UR7, R5, P0, !PT ;  /* 0x0000000704047c10 */ /* 0x000fe400087fe405 */
[C---:B------:R-:W-:Y:S02]  /*2ca0*/  IADD3 R5, R0.reuse, 0x20, RZ ;  /* 0x0000002000057810 */ /* 0x040fe40007ffe0ff */
[----:B------:R-:W-:-:S02]  /*2cb0*/  IADD3 R0, R0, 0x30, RZ ;  /* 0x0000003000007810 */ /* 0x000fc40007ffe0ff */
[----:B------:R-:W-:Y:S02]  /*2cc0*/  ISETP.GE.AND P1, PT, R5, UR20, PT ;  /* 0x0000001405007c0c */ /* 0x000fe4000bf26270 */
[----:B------:R-:W-:Y:S02]  /*2cd0*/  ISETP.GE.AND P0, PT, R0, UR20, PT ;  /* 0x0000001400007c0c */ /* 0x000fe4000bf06270 */
[----:B------:R-:W-:Y:S02]  /*2ce0*/  LEA.HI.X R3, R3, UR15, R4, 0x2, P4 ;  /* 0x0000000f03037c11 */ /* 0x000fe4000a0f1404 */
[----:B------:R-:W-:Y:S02]  /*2cf0*/  FSEL R5, R8, RZ, !P3 ;  /* 0x000000ff08057208 */ /* 0x000fe40005800000 */
[----:B------:R-:W-:Y:S01]  /*2d00*/  FSEL R9, R10, RZ, !P1 ;  /* 0x000000ff0a097208 */ /* 0x000fe20004800000 */
[----:B------:R0:W-:Y:S01]  /*2d10*/  STG.E desc[UR10][R2.64+0x40], R7 ;  /* 0x0000400702007986 */ /* 0x0001e2000c10190a */
[----:B------:R-:W-:-:S03]  /*2d20*/  FSEL R11, R11, RZ, !P0 ;  /* 0x000000ff0b0b7208 */ /* 0x000fc60004000000 */
[----:B------:R0:W-:Y:S04]  /*2d30*/  STG.E desc[UR10][R2.64], R5 ;  /* 0x0000000502007986 */ /* 0x0001e8000c10190a */
[----:B------:R0:W-:Y:S04]  /*2d40*/  STG.E desc[UR10][R2.64+0x80], R9 ;  /* 0x0000800902007986 */ /* 0x0001e8000c10190a */
[----:B------:R0:W-:Y:S02]  /*2d50*/  STG.E desc[UR10][R2.64+0xc0], R11 ;  /* 0x0000c00b02007986 */ /* 0x0001e4000c10190a */
.L_x_2193:
[----:B------:R-:W-:Y:S05]  /*2d60*/  BSYNC B0 ;  /* 0x0000000000007941 */ /* 0x000fea0003800000 */
.L_x_2192:
[----:B------:R-:W-:Y:S01]  /*2d70*/  UIADD3 UR8, UR8, 0x3f, URZ ;  /* 0x0000003f08087890 */ /* 0x000fe2000fffe03f */
[----:B0-----:R-:W0:Y:S01]  /*2d80*/  LDC.64 R6, c[0x0][0x2d0] ;  /* 0x0000b400ff067b82 */ /* 0x001e220000000a00 */
[----:B------:R-:W-:Y:S02]  /*2d90*/  BSSY B0, `(.L_x_2194) ;  /* 0x0000022000007945 */ /* 0x000fe40003800000 */
[----:B------:R-:W-:Y:S02]  /*2da0*/  USHF.R.S32.HI UR6, URZ, 0x1f, UR8 ;  /* 0x0000001f3f067899 */ /* 0x000fe40008011408 */
[----:B------:R-:W-:Y:S02]  /*2db0*/  UIMAD UR7, UR13, -0x40, UR8 ;  /* 0xffffffc00d0778a4 */ /* 0x000fe4000f8e0208 */
[----:B------:R-:W-:-:S04]  /*2dc0*/  ULEA.HI UR6, UR6, UR8, URZ, 0x6 ;  /* 0x0000000806067291 */ /* 0x000fc8000f8f303f */
[----:B------:R-:W-:-:S04]  /*2dd0*/  ULOP3.LUT UR6, UR6, 0xffffffc0, URZ, 0xc0, !UPT ;  /* 0xffffffc006067892 */ /* 0x000fc8000f8ec03f */
[----:B------:R-:W-:-:S06]  /*2de0*/  UIADD3 UR6, UR7, UR6, -UR8 ;  /* 0x0000000607067290 */ /* 0x000fcc000fffe808 */
[----:B------:R-:W-:-:S04]  /*2df0*/  ISETP.GE.AND P0, PT, R13, UR6, PT ;  /* 0x000000060d007c0c */ /* 0x000fc8000bf06270 */
[----:B------:R-:W-:-:S13]  /*2e00*/  ISETP.GT.OR P0, PT, R13, 0x3f, P0 ;  /* 0x0000003f0d00780c */ /* 0x000fda0000704670 */
[----:B------:R-:W-:Y:S05]  /*2e10*/  @P0 BRA `(.L_x_2195) ;  /* 0x0000000000640947 */ /* 0x000fea0003800000 */
[----:B------:R-:W1:Y:S01]  /*2e20*/  LDC.64 R4, c[0x0][0x2a8] ;  /* 0x0000aa00ff047b82 */ /* 0x000e620000000a00 */
[----:B------:R-:W-:Y:S01]  /*2e30*/  USHF.R.S32.HI UR6, URZ, 0x1f, UR18 ;  /* 0x0000001f3f067899 */ /* 0x000fe20008011412 */
[----:B------:R-:W-:Y:S01]  /*2e40*/  MOV R2, UR4 ;  /* 0x0000000400027c02 */ /* 0x000fe20008000f00 */
[----:B------:R-:W-:Y:S01]  /*2e50*/  USHF.R.S32.HI UR7, URZ, 0x1f, UR4 ;  /* 0x0000001f3f077899 */ /* 0x000fe20008011404 */
[--C-:B------:R-:W-:Y:S01]  /*2e60*/  SHF.R.S32.HI R3, RZ, 0x1f, R13.reuse ;  /* 0x0000001fff037819 */ /* 0x100fe2000001140d */
[----:B------:R-:W-:Y:S01]  /*2e70*/  ULDC.64 UR8, c[0x0][0x2b0] ;  /* 0x0000ac0000087ab9 */ /* 0x000fe20000000a00 */
[----:B------:R-:W-:Y:S02]  /*2e80*/  IADD3 R2, P0, P1, R2, UR18, R13 ;  /* 0x0000001202027c10 */ /* 0x000fe4000f91e00d */
[----:B------:R-:W-:Y:S01]  /*2e90*/  MOV R8, UR6 ;  /* 0x0000000600087c02 */ /* 0x000fe20008000f00 */
[----:B------:R-:W-:-:S03]  /*2ea0*/  UIMAD UR6, UR5, UR8, URZ ;  /* 0x00000008050672a4 */ /* 0x000fc6000f8e023f */
[----:B------:R-:W-:Y:S01]  /*2eb0*/  IADD3.X R3, R8, UR7, R3, P0, P1 ;  /* 0x0000000708037c10 */ /* 0x000fe200087e2403 */
[----:B------:R-:W-:Y:S01]  /*2ec0*/  UIMAD UR6, UR17, UR9, UR6 ;  /* 0x00000009110672a4 */ /* 0x000fe2000f8e0206 */
[----:B------:R-:W-:Y:S01]  /*2ed0*/  FSETP.NEU.FTZ.AND P0, PT, R12, -INF , PT ;  /* 0xff8000000c00780b */ /* 0x000fe20003f1d000 */
[C---:B-1----:R-:W-:Y:S02]  /*2ee0*/  IMAD R0, R4.reuse, UR19, RZ ;  /* 0x0000001304007c24 */ /* 0x042fe4000f8e02ff */
[----:B------:R-:W-:-:S04]  /*2ef0*/  IMAD.WIDE.U32 R2, R4, UR16, R2 ;  /* 0x0000001004027c25 */ /* 0x000fc8000f8e0002 */
[----:B------:R-:W-:Y:S02]  /*2f00*/  IMAD R5, R5, UR16, R0 ;  /* 0x0000001005057c24 */ /* 0x000fe4000f8e0200 */
[----:B------:R-:W-:-:S03]  /*2f10*/  FMUL.FTZ R0, R12, 1.4426950216293334961 ;  /* 0x3fb8aa3b0c007820 */ /* 0x000fc60000410000 */
[----:B------:R-:W-:Y:S02]  /*2f20*/  IADD3 R3, R3, R5, RZ ;  /* 0x0000000503037210 */ /* 0x000fe40007ffe0ff */
[----:B------:R-:W-:Y:S01]  /*2f30*/  MOV R5, UR8 ;  /* 0x0000000800057c02 */ /* 0x000fe20008000f00 */
[----:B------:R-:W-:-:S04]  /*2f40*/  ULDC.64 UR8, c[0x0][0x2a0] ;  /* 0x0000a80000087ab9 */ /* 0x000fc80000000a00 */
[----:B------:R-:W-:-:S05]  /*2f50*/  IMAD.WIDE.U32 R2, R5, UR17, R2 ;  /* 0x0000001105027c25 */ /* 0x000fca000f8e0002 */
[----:B------:R-:W-:Y:S02]  /*2f60*/  IADD3 R3, R3, UR6, RZ ;  /* 0x0000000603037c10 */ /* 0x000fe4000fffe0ff */
[----:B------:R-:W-:-:S04]  /*2f70*/  LEA R4, P1, R2, UR8, 0x2 ;  /* 0x0000000802047c11 */ /* 0x000fc8000f8210ff */
[----:B------:R-:W-:Y:S02]  /*2f80*/  LEA.HI.X R5, R2, UR9, R3, 0x2, P1 ;  /* 0x0000000902057c11 */ /* 0x000fe400088f1403 */
[----:B------:R-:W-:-:S05]  /*2f90*/  FSEL R3, R0, RZ, P0 ;  /* 0x000000ff00037208 */ /* 0x000fca0000000000 */
[----:B------:R1:W-:Y:S02]  /*2fa0*/  STG.E desc[UR10][R4.64], R3 ;  /* 0x0000000304007986 */ /* 0x0003e4000c10190a */
.L_x_2195:
[----:B------:R-:W-:Y:S05]  /*2fb0*/  BSYNC B0 ;  /* 0x0000000000007941 */ /* 0x000fea0003800000 */
.L_x_2194:
[----:B------:R-:W-:Y:S01]  /*2fc0*/  USHF.L.U32 UR7, UR13, 0xe, URZ ;  /* 0x0000000e0d077899 */ /* 0x000fe2000800063f */
[----:B------:R-:W-:Y:S01]  /*2fd0*/  SHF.L.U32 R0, R13, 0x2, RZ ;  /* 0x000000020d007819 */ /* 0x000fe200000006ff */
[----:B------:R-:W-:Y:S01]  /*2fe0*/  USHF.L.U32 UR6, UR4, 0x8, URZ ;  /* 0x0000000804067899 */ /* 0x000fe2000800063f */
[----:B01----:R-:W-:Y:S01]  /*2ff0*/  IMAD R4, R6, UR19, RZ ;  /* 0x0000001306047c24 */ /* 0x003fe2000f8e02ff */
[----:B------:R-:W-:Y:S02]  /*3000*/  USHF.R.S32.HI UR8, URZ, 0x1f, UR7 ;  /* 0x0000001f3f087899 */ /* 0x000fe40008011407 */
[----:B------:R-:W-:Y:S01]  /*3010*/  MOV R3, UR7 ;  /* 0x0000000700037c02 */ /* 0x000fe20008000f00 */
[----:B------:R-:W-:Y:S01]  /*3020*/  USHF.R.S32.HI UR7, URZ, 0x1f, UR6 ;  /* 0x0000001f3f077899 */ /* 0x000fe20008011406 */
[----:B------:R-:W-:Y:S01]  /*3030*/  IMAD R5, R7, UR16, R4 ;  /* 0x0000001007057c24 */ /* 0x000fe2000f8e0204 */
[----:B------:R-:W-:Y:S01]  /*3040*/  ULDC.64 UR14, c[0x0][0x2e8] ;  /* 0x0000ba00000e7ab9 */ /* 0x000fe20000000a00 */
[----:B------:R-:W-:-:S02]  /*3050*/  IADD3 R2, P0, P1, R0, UR6, R3 ;  /* 0x0000000600027c10 */ /* 0x000fc4000f91e003 */
[----:B------:R-:W-:Y:S02]  /*3060*/  SHF.R.S32.HI R0, RZ, 0x1f, R0 ;  /* 0x0000001fff007819 */ /* 0x000fe40000011400 */
[----:B------:R-:W-:Y:S01]  /*3070*/  MOV R3, UR8 ;  /* 0x0000000800037c02 */ /* 0x000fe20008000f00 */
[----:B------:R-:W-:Y:S02]  /*3080*/  ULDC.64 UR8, c[0x0][0x2d8] ;  /* 0x0000b60000087ab9 */ /* 0x000fe40000000a00 */
[----:B------:R-:W-:Y:S01]  /*3090*/  UIMAD UR6, UR5, UR8, URZ ;  /* 0x00000008050672a4 */ /* 0x000fe2000f8e023f */
[----:B------:R-:W-:Y:S02]  /*30a0*/  IADD3.X R3, R0, UR7, R3, P0, P1 ;  /* 0x0000000700037c10 */ /* 0x000fe400087e2403 */
[----:B------:R-:W-:Y:S01]  /*30b0*/  ISETP.NE.U32.AND P0, PT, RZ, UR14, PT ;  /* 0x0000000eff007c0c */ /* 0x000fe2000bf05070 */
[----:B------:R-:W-:Y:S01]  /*30c0*/  UIMAD UR6, UR17, UR9, UR6 ;  /* 0x00000009110672a4 */ /* 0x000fe2000f8e0206 */
[----:B------:R-:W-:-:S02]  /*30d0*/  IMAD.WIDE.U32 R2, R6, UR16, R2 ;  /* 0x0000001006027c25 */ /* 0x000fc4000f8e0002 */
[----:B------:R-:W-:-:S03]  /*30e0*/  ISETP.NE.AND.EX P0, PT, RZ, UR15, PT, P0 ;  /* 0x0000000fff007c0c */ /* 0x000fc6000bf05300 */
[----:B------:R-:W-:Y:S02]  /*30f0*/  IADD3 R3, R3, R5, RZ ;  /* 0x0000000503037210 */ /* 0x000fe40007ffe0ff */
[----:B------:R-:W-:Y:S01]  /*3100*/  MOV R5, UR8 ;  /* 0x0000000800057c02 */ /* 0x000fe20008000f00 */
[----:B------:R-:W-:Y:S01]  /*3110*/  ULDC.64 UR8, c[0x0][0x2b8] ;  /* 0x0000ae0000087ab9 */ /* 0x000fe20000000a00 */
[----:B------:R-:W-:-:S03]  /*3120*/  ISETP.NE.OR P0, PT, R13, RZ, !P0 ;  /* 0x000000ff0d00720c */ /* 0x000fc60004705670 */
[----:B------:R-:W-:-:S05]  /*3130*/  IMAD.WIDE.U32 R2, R5, UR17, R2 ;  /* 0x0000001105027c25 */ /* 0x000fca000f8e0002 */
[----:B------:R-:W-:Y:S02]  /*3140*/  IADD3 R3, R3, UR6, RZ ;  /* 0x0000000603037c10 */ /* 0x000fe4000fffe0ff */
[----:B------:R-:W-:-:S04]  /*3150*/  LEA R4, P1, R2, UR8, 0x2 ;  /* 0x0000000802047c11 */ /* 0x000fc8000f8210ff */
[----:B------:R-:W-:-:S05]  /*3160*/  LEA.HI.X R5, R2, UR9, R3, 0x2, P1 ;  /* 0x0000000902057c11 */ /* 0x000fca00088f1403 */
        /* <DEDUP_REMOVED lines=17> */
[----:B------:R-:W-:Y:S01]  /*3280*/  ULDC UR4, c[0x0][0x2e0] ;  /* 0x0000b80000047ab9 */ /* 0x000fe20000000800 */
[----:B------:R-:W-:Y:S01]  /*3290*/  ULDC UR6, c[0x0][0x220] ;  /* 0x0000880000067ab9 */ /* 0x000fe20000000800 */
[----:B------:R-:W-:-:S04]  /*32a0*/  UIMAD UR4, UR13, UR4, UR12 ;  /* 0x000000040d0472a4 */ /* 0x000fc8000f8e020c */
[----:B------:R-:W-:-:S03]  /*32b0*/  UIMAD UR6, UR4, UR6, UR16 ;  /* 0x00000006040672a4 */ /* 0x000fc6000f8e0210 */
[----:B------:R-:W-:Y:S02]  /*32c0*/  ULDC.64 UR4, c[0x0][0x2e8] ;  /* 0x0000ba0000047ab9 */ /* 0x000fe40000000a00 */
[----:B------:R-:W-:-:S06]  /*32d0*/  UIMAD.WIDE UR4, UR6, 0x4, UR4 ;  /* 0x00000004060478a5 */ /* 0x000fcc000f8e0204 */
[----:B------:R-:W-:Y:S02]  /*32e0*/  MOV R2, UR4 ;  /* 0x0000000400027c02 */ /* 0x000fe40008000f00 */
[----:B------:R-:W-:-:S05]  /*32f0*/  MOV R3, UR5 ;  /* 0x0000000500037c02 */ /* 0x000fca0008000f00 */
[----:B------:R-:W-:Y:S01]  /*3300*/  STG.E desc[UR10][R2.64], RZ ;  /* 0x000000ff02007986 */ /* 0x000fe2000c10190a */
[----:B------:R-:W-:Y:S05]  /*3310*/  EXIT ;  /* 0x000000000000794d */ /* 0x000fea0003800000 */
.L_x_2196:
        /* <DEDUP_REMOVED lines=14> */
.L_x_2224:


//--------------------- .nv.global.init           --------------------------
	.section	.nv.global.init,"aw",@progbits
.nv.global.init:
	.type		$str$23,@object
	.size		$str$23,($str$24 - $str$23)
$str$23:
        /*0000*/ 	.byte	0x28, 0x61, 0x64, 0x64, 0x72, 0x65, 0x73, 0x73, 0x20, 0x26, 0x20, 0x6d, 0x61, 0x73, 0x6b, 0x29
        /*0010*/ 	.byte	0x20, 0x3d, 0x3d, 0x20, 0x30, 0x00
	.type		$str$24,@object
	.size		$str$24,(__unnamed_2 - $str$24)
$str$24:
        /*0016*/ 	.byte	0x2f, 0x74, 0x6d, 0x70, 0x2f, 0x6f, 0x73, 0x73, 0x5f, 0x6b, 0x65, 0x72, 0x6e, 0x65, 0x6c, 0x73
        /*0026*/ 	.byte	0x5f, 0x73, 0x72, 0x63, 0x2f, 0x66, 0x6c, 0x61, 0x73, 0x68, 0x5f, 0x61, 0x74, 0x74, 0x65, 0x6e
        /*0036*/ 	.byte	0x74, 0x69, 0x6f, 0x6e, 0x2f, 0x63, 0x73, 0x72, 0x63, 0x2f, 0x63, 0x75, 0x74, 0x6c, 0x61, 0x73
        /*0046*/ 	.byte	0x73, 0x2f, 0x69, 0x6e, 0x63, 0x6c, 0x75, 0x64, 0x65, 0x2f, 0x63, 0x75, 0x74, 0x65, 0x2f, 0x70
        /*0056*/ 	.byte	0x6f, 0x69, 0x6e, 0x74, 0x65, 0x72, 0x5f, 0x66, 0x6c, 0x61, 0x67, 0x67, 0x65, 0x64, 0x2e, 0x68
        /*0066*/ 	.byte	0x70, 0x70, 0x00
	.type		__unnamed_2,@object
	.size		__unnamed_2,(__unnamed_1 - __unnamed_2)
__unnamed_2:
        /* <DEDUP_REMOVED lines=20> */
        /*01a9*/ 	.byte	0x43, 0x3c, 0x36, 0x34, 0x3e, 0x3e, 0x3e, 0x3e, 0x5d, 0x00
	.type		__unnamed_1,@object
	.size		__unnamed_1,(.L_0 - __unnamed_1)
__unnamed_1:
        /* <DEDUP_REMOVED lines=23> */
        /*0323*/ 	.byte	0x3a, 0x43, 0x3c, 0x35, 0x31, 0x32, 0x30, 0x3e, 0x3e, 0x3e, 0x3e, 0x3e, 0x5d, 0x00
.L_0:


//--------------------- .nv.shared._ZN7cutlass13device_kernelIN5flash11enable_sm90INS1_16FlashAttnBwdSm90INS1_25CollectiveMainloopBwdSm90ILi2ELi1ELi1EN4cute5tupleIJNS5_1CILi1EEES8_S8_EEENS6_IJNS7_ILi64EEENS7_ILi80EEENS7_ILi256EEEEEENS_6half_tEfNS_4arch4Sm90ELb0ELb0ELb1ELb0ELb0ELb0ELb1ELb1ELi2ELi1ELi1ELi1ELb0EEENS1_21CollectiveEpilogueBwdISD_SE_SG_Li256ELb0ELb1ELi2EEENS1_19SingleTileSchedulerILb0ELb0ELb0ELi80EEEEEEEEEvNT_6ParamsE --------------------------
	.section	.nv.shared._ZN7cutlass13device_kernelIN5flash11enable_sm90INS1_16FlashAttnBwdSm90INS1_25CollectiveMainloopBwdSm90ILi2ELi1ELi1EN4cute5tupleIJNS5_1CILi1EEES8_S8_EEENS6_IJNS7_ILi64EEENS7_ILi80EEENS7_ILi256EEEEEENS_6half_tEfNS_4arch4Sm90ELb0ELb0ELb1ELb0ELb0ELb0ELb1ELb1ELi2ELi1ELi1ELi1ELb0EEENS1_21CollectiveEpilogueBwdISD_SE_SG_Li256ELb0ELb1ELi2EEENS1_19SingleTileSchedulerILb0ELb0ELb0ELi80EEEEEEEEEvNT_6ParamsE,"aw",@nobits
	.sectionflags	@""
	.align	16
	.zero		1024


//--------------------- .nv.shared.reserved.0     --------------------------
	.section	.nv.shared.reserved.0,"aw",@nobits
	.weak		__nv_reservedSMEM_offset_0_alias
	.size		__nv_reservedSMEM_offset_0_alias, 0, 0
	.other		__nv_reservedSMEM_offset_0_alias,@"STO_CUDA_RESERVED_SHARED STV_DEFAULT"
__nv_reservedSMEM_offset_0_alias:
	.zero		0


//--------------------- .nv.global                --------------------------
	.section	.nv.global,"aw",@nobits
.nv.global:
	.type		_ZN77_INTERNAL_002f1f51_41_flash_bwd_hdim256_fp16_softcapall_sm90_cu_49158569_28834cute1_E,@object
	.size		_ZN77_INTERNAL_002f1f51_41_flash_bwd_hdim256_fp16_softcapall_sm90_cu_49158569_28834cute1_E,(_ZN77_INTERNAL_002f1f51_41_flash_bwd_hdim256_fp16_softcapall_sm90_cu_49158569_28834cuda3std3__45__cpo6cbeginE - _ZN77_INTERNAL_002f1f51_41_flash_bwd_hdim256_fp16_softcapall_sm90_cu_49158569_28834cute1_E)
_ZN77_INTERNAL_002f1f51_41_flash_bwd_hdim256_fp16_softcapall_sm90_cu_49158569_28834cute1_E:
	.zero		1
	.type		_ZN77_INTERNAL_002f1f51_41_flash_bwd_hdim256_fp16_softcapall_sm90_cu_49158569_28834cuda3std3__45__cpo6cbeginE,@object
	.size		_ZN77_INTERNAL_002f1f51_41_flash_bwd_hdim256_fp16_softcapall_sm90_cu_49158569_28834cuda3std3__45__cpo6cbeginE,(_ZN77_INTERNAL_002f1f51_41_flash_bwd_hdim256_fp16_softcapall_sm90_cu_49158569_28834cuda3std3__48in_placeE - _ZN77_INTERNAL_002f1f51_41_flash_bwd_hdim256_fp16_softcapall_sm90_cu_49158569_28834cuda3std3__45__cpo6cbeginE)
_ZN77_INTERNAL_002f1f51_41_flash_bwd_hdim256_fp16_softcapall_sm90_cu_49158569_28834cuda3std3__45__cpo6cbeginE:
	.zero		1
	.type		_ZN77_INTERNAL_002f1f51_41_flash_bwd_hdim256_fp16_softcapall_sm90_cu_49158569_28834cuda3std3__48in_placeE,@object
	.size		_ZN77_INTERNAL_002f1f51_41_flash_bwd_hdim256_fp16_softcapall_sm90_cu_49158569_28834cuda3std3__48in_placeE,(_ZN77_INTERNAL_002f1f51_41_flash_bwd_hdim256_fp16_softcapall_sm90_cu_49158569_28834cuda3std6ranges3__45__cpo9iter_moveE - _ZN77_INTERNAL_002f1f51_41_flash_bwd_hdim256_fp16_softcapall_sm90_cu_49158569_28834cuda3std3__48in_placeE)
_ZN77_INTERNAL_002f1f51_41_flash_bwd_hdim256_fp16_softcapall_sm90_cu_49158569_28834cuda3std3__48in_placeE:
	.zero		1
	.type		_ZN77_INTERNAL_002f1f51_41_flash_bwd_hdim256_fp16_softcapall_sm90_cu_49158569_28834cuda3std6ranges3__45__cpo9iter_moveE,@object
	.size		_ZN77_INTERNAL_002f1f51_41_flash_bwd_hdim256_fp16_softcapall_sm90_cu_49158569_28834cuda3std6ranges3__45__cpo9iter_moveE,(_ZN77_INTERNAL_002f1f51_41_flash_bwd_hdim256_fp16_softcapall_sm90_cu_49158569_28834cuda3std3__45__cpo5beginE - _ZN77_INTERNAL_002f1f51_41_flash_bwd_hdim256_fp16_softcapall_sm90_cu_49158569_28834cuda3std6ranges3__45__cpo9iter_moveE)
_ZN77_INTERNAL_002f1f51_41_flash_bwd_hdim256_fp16_softcapall_sm90_cu_49158569_28834cuda3std6ranges3__45__cpo9iter_moveE:
	.zero		1
	.type		_ZN77_INTERNAL_002f1f51_41_flash_bwd_hdim256_fp16_softcapall_sm90_cu_49158569_28834cuda3std3__45__cpo5beginE,@object
	.size		_ZN77_INTERNAL_002f1f51_41_flash_bwd_hdim256_fp16_softcapall_sm90_cu_49158569_28834cuda3std3__45__cpo5beginE,(_ZN77_INTERNAL_002f1f51_41_flash_bwd_hdim256_fp16_softcapall_sm90_cu_49158569_28834cuda3std3__479_GLOBAL__N__002f1f51_41_flash_bwd_hdim256_fp16_softcapall_sm90_cu_49158569_28836ignoreE - _ZN77_INTERNAL_002f1f51_41_flash_bwd_hdim256_fp16_softcapall_sm90_cu_49158569_28834cuda3std3__45__cpo5beginE)
_ZN77_INTERNAL_002f1f51_41_flash_bwd_hdim256_fp16_softcapall_sm90_cu_49158569_28834cuda3std3__45__cpo5beginE:
	.zero		1
	.type		_ZN77_INTERNAL_002f1f51_41_flash_bwd_hdim256_fp16_softcapall_sm90_cu_49158569_28834cuda3std3__479_GLOBAL__N__002f1f51_41_flash_bwd_hdim256_fp16_softcapall_sm90_cu_49158569_28836ignoreE,@object
	.size		_ZN77_INTERNAL_002f1f51_41_flash_bwd_hdim256_fp16_softcapall_sm90_cu_49158569_28834cuda3std3__479_GLOBAL__N__002f1f51_41_flash_bwd_hdim256_fp16_softcapall_sm90_cu_49158569_28836ignoreE,(_ZN77_INTERNAL_002f1f51_41_flash_bwd_hdim256_fp16_softcapall_sm90_cu_49158569_28834cute7productE - _ZN77_INTERNAL_002f1f51_41_flash_bwd_hdim256_fp16_softcapall_sm90_cu_49158569_28834cuda3std3__479_GLOBAL__N__002f1f51_41_flash_bwd_hdim256_fp16_softcapall_sm90_cu_49158569_28836ignoreE)
_ZN77_INTERNAL_002f1f51_41_flash_bwd_hdim256_fp16_softcapall_sm90_cu_49158569_28834cuda3std3__479_GLOBAL__N__002f1f51_41_flash_bwd_hdim256_fp16_softcapall_sm90_cu_49158569_28836ignoreE:
	.zero		1
	.type		_ZN77_INTERNAL_002f1f51_41_flash_bwd_hdim256_fp16_softcapall_sm90_cu_49158569_28834cute7productE,@object
	.size		_ZN77_INTERNAL_002f1f51_41_flash_bwd_hdim256_fp16_softcapall_sm90_cu_49158569_28834cute7productE,(_ZN77_INTERNAL_002f1f51_41_flash_bwd_hdim256_fp16_softcapall_sm90_cu_49158569_28834cuda3std3__45__cpo3endE - _ZN77_INTERNAL_002f1f51_41_flash_bwd_hdim256_fp16_softcapall_sm90_cu_49158569_28834cute7productE)
_ZN77_INTERNAL_002f1f51_41_flash_bwd_hdim256_fp16_softcapall_sm90_cu_49158569_28834cute7productE:
	.zero		1
	.type		_ZN77_INTERNAL_002f1f51_41_flash_bwd_hdim256_fp16_softcapall_sm90_cu_49158569_28834cuda3std3__45__cpo3endE,@object
	.size		_ZN77_INTERNAL_002f1f51_41_flash_bwd_hdim256_fp16_softcapall_sm90_cu_49158569_28834cuda3std3__45__cpo3endE,(_ZN77_INTERNAL_002f1f51_41_flash_bwd_hdim256_fp16_softcapall_sm90_cu_49158569_28834cuda3std3__419piecewise_constructE - _ZN77_INTERNAL_002f1f51_41_flash_bwd_hdim256_fp16_softcapall_sm90_cu_49158569_28834cuda3std3__45__cpo3endE)
_ZN77_INTERNAL_002f1f51_41_flash_bwd_hdim256_fp16_softcapall_sm90_cu_49158569_28834cuda3std3__45__cpo3endE:
	.zero		1
	.type		_ZN77_INTERNAL_002f1f51_41_flash_bwd_hdim256_fp16_softcapall_sm90_cu_49158569_28834cuda3std3__419piecewise_constructE,@object
	.size		_ZN77_INTERNAL_002f1f51_41_flash_bwd_hdim256_fp16_softcapall_sm90_cu_49158569_28834cuda3std3__419piecewise_constructE,(_ZN77_INTERNAL_002f1f51_41_flash_bwd_hdim256_fp16_softcapall_sm90_cu_49158569_28834cuda3std3__45__cpo4cendE - _ZN77_INTERNAL_002f1f51_41_flash_bwd_hdim256_fp16_softcapall_sm90_cu_49158569_28834cuda3std3__419piecewise_constructE)
_ZN77_INTERNAL_002f1f51_41_flash_bwd_hdim256_fp16_softcapall_sm90_cu_49158569_28834cuda3std3__419piecewise_constructE:
	.zero		1
	.type		_ZN77_INTERNAL_002f1f51_41_flash_bwd_hdim256_fp16_softcapall_sm90_cu_49158569_28834cuda3std3__45__cpo4cendE,@object
	.size		_ZN77_INTERNAL_002f1f51_41_flash_bwd_hdim256_fp16_softcapall_sm90_cu_49158569_28834cuda3std3__45__cpo4cendE,(_ZN77_INTERNAL_002f1f51_41_flash_bwd_hdim256_fp16_softcapall_sm90_cu_49158569_28834cuda3std6ranges3__45__cpo4swapE - _ZN77_INTERNAL_002f1f51_41_flash_bwd_hdim256_fp16_softcapall_sm90_cu_49158569_28834cuda3std3__45__cpo4cendE)
_ZN77_INTERNAL_002f1f51_41_flash_bwd_hdim256_fp16_softcapall_sm90_cu_49158569_28834cuda3std3__45__cpo4cendE:
	.zero		1
	.type		_ZN77_INTERNAL_002f1f51_41_flash_bwd_hdim256_fp16_softcapall_sm90_cu_49158569_28834cuda3std6ranges3__45__cpo4swapE,@object
	.size		_ZN77_INTERNAL_002f1f51_41_flash_bwd_hdim256_fp16_softcapall_sm90_cu_49158569_28834cuda3std6ranges3__45__cpo4swapE,(.L_9 - _ZN77_INTERNAL_002f1f51_41_flash_bwd_hdim256_fp16_softcapall_sm90_cu_49158569_28834cuda3std6ranges3__45__cpo4swapE)
_ZN77_INTERNAL_002f1f51_41_flash_bwd_hdim256_fp16_softcapall_sm90_cu_49158569_28834cuda3std6ranges3__45__cpo4swapE:
	.zero		1
.L_9:


//--------------------- .nv.shared._ZN7cutlass13device_kernelIN5flash11enable_sm90INS1_16FlashAttnBwdSm90INS1_25CollectiveMainloopBwdSm90ILi2ELi1ELi1EN4cute5tupleIJNS5_1CILi1EEES8_S8_EEENS6_IJNS7_ILi64EEENS7_ILi80EEENS7_ILi256EEEEEENS_6half_tEfNS_4arch4Sm90ELb0ELb0ELb1ELb0ELb0ELb0ELb1ELb1ELi2ELi1ELi1ELi1ELb0EEENS1_24CollectiveEpilogueBwdGQAISD_fSG_Li256ELb0ELb0EEENS1_19SingleTileSchedulerILb0ELb0ELb0ELi80EEEEEEEEEvNT_6ParamsE --------------------------
	.section	.nv.shared._ZN7cutlass13device_kernelIN5flash11enable_sm90INS1_16FlashAttnBwdSm90INS1_25CollectiveMainloopBwdSm90ILi2ELi1ELi1EN4cute5tupleIJNS5_1CILi1EEES8_S8_EEENS6_IJNS7_ILi64EEENS7_ILi80EEENS7_ILi256EEEEEENS_6half_tEfNS_4arch4Sm90ELb0ELb0ELb1ELb0ELb0ELb0ELb1ELb1ELi2ELi1ELi1ELi1ELb0EEENS1_24CollectiveEpilogueBwdGQAISD_fSG_Li256ELb0ELb0EEENS1_19SingleTileSchedulerILb0ELb0ELb0ELi80EEEEEEEEEvNT_6ParamsE,"aw",@nobits
	.sectionflags	@""
	.align	16
	.zero		1024


//--------------------- .nv.shared._ZN7cutlass13device_kernelIN5flash11enable_sm90INS1_16FlashAttnBwdSm90INS1_25CollectiveMainloopBwdSm90ILi2ELi1ELi1EN4cute5tupleIJNS5_1CILi1EEES8_S8_EEENS6_IJNS7_ILi64EEENS7_ILi80EEENS7_ILi256EEEEEENS_6half_tEfNS_4arch4Sm90ELb0ELb0ELb1ELb1ELb0ELb0ELb1ELb1ELi2ELi1ELi1ELi1ELb0EEENS1_21CollectiveEpilogueBwdISD_SE_SG_Li256ELb1ELb1ELi2EEENS1_19SingleTileSchedulerILb1ELb0ELb0ELi80EEEEEEEEEvNT_6ParamsE --------------------------
	.section	.nv.shared._ZN7cutlass13device_kernelIN5flash11enable_sm90INS1_16FlashAttnBwdSm90INS1_25CollectiveMainloopBwdSm90ILi2ELi1ELi1EN4cute5tupleIJNS5_1CILi1EEES8_S8_EEENS6_IJNS7_ILi64EEENS7_ILi80EEENS7_ILi256EEEEEENS_6half_tEfNS_4arch4Sm90ELb0ELb0ELb1ELb1ELb0ELb0ELb1ELb1ELi2ELi1ELi1ELi1ELb0EEENS1_21CollectiveEpilogueBwdISD_SE_SG_Li256ELb1ELb1ELi2EEENS1_19SingleTileSchedulerILb1ELb0ELb0ELi80EEEEEEEEEvNT_6ParamsE,"aw",@nobits
	.sectionflags	@""
	.align	16
	.zero		1024


//--------------------- .nv.shared._ZN7cutlass13device_kernelIN5flash11enable_sm90INS1_16FlashAttnBwdSm90INS1_25CollectiveMainloopBwdSm90ILi2ELi1ELi1EN4cute5tupleIJNS5_1CILi1EEES8_S8_EEENS6_IJNS7_ILi64EEENS7_ILi80EEENS7_ILi256EEEEEENS_6half_tEfNS_4arch4Sm90ELb0ELb0ELb1ELb1ELb0ELb0ELb1ELb1ELi2ELi1ELi1ELi1ELb0EEENS1_24CollectiveEpilogueBwdGQAISD_fSG_Li256ELb1ELb0EEENS1_19SingleTileSchedulerILb1ELb0ELb0ELi80EEEEEEEEEvNT_6ParamsE --------------------------
	.section	.nv.shared._ZN7cutlass13device_kernelIN5flash11enable_sm90INS1_16FlashAttnBwdSm90INS1_25CollectiveMainloopBwdSm90ILi2ELi1ELi1EN4cute5tupleIJNS5_1CILi1EEES8_S8_EEENS6_IJNS7_ILi64EEENS7_ILi80EEENS7_ILi256EEEEEENS_6half_tEfNS_4arch4Sm90ELb0ELb0ELb1ELb1ELb0ELb0ELb1ELb1ELi2ELi1ELi1ELi1ELb0EEENS1_24CollectiveEpilogueBwdGQAISD_fSG_Li256ELb1ELb0EEENS1_19SingleTileSchedulerILb1ELb0ELb0ELi80EEEEEEEEEvNT_6ParamsE,"aw",@nobits
	.sectionflags	@""
	.align	16
	.zero		1024


//--------------------- .nv.shared._ZN7cutlass13device_kernelIN5flash11enable_sm90INS1_16FlashAttnBwdSm90INS1_25CollectiveMainloopBwdSm90ILi2ELi1ELi1EN4cute5tupleIJNS5_1CILi1EEES8_S8_EEENS6_IJNS7_ILi64EEENS7_ILi80EEENS7_ILi256EEEEEENS_6half_tEfNS_4arch4Sm90ELb0ELb1ELb1ELb0ELb0ELb0ELb1ELb1ELi2ELi1ELi1ELi1ELb0EEENS1_21CollectiveEpilogueBwdISD_SE_SG_Li256ELb0ELb1ELi2EEENS1_19SingleTileSchedulerILb0ELb0ELb0ELi80EEEEEEEEEvNT_6ParamsE --------------------------
	.section	.nv.shared._ZN7cutlass13device_kernelIN5flash11enable_sm90INS1_16FlashAttnBwdSm90INS1_25CollectiveMainloopBwdSm90ILi2ELi1ELi1EN4cute5tupleIJNS5_1CILi1EEES8_S8_EEENS6_IJNS7_ILi64EEENS7_ILi80EEENS7_ILi256EEEEEENS_6half_tEfNS_4arch4Sm90ELb0ELb1ELb1ELb0ELb0ELb0ELb1ELb1ELi2ELi1ELi1ELi1ELb0EEENS1_21CollectiveEpilogueBwdISD_SE_SG_Li256ELb0ELb1ELi2EEENS1_19SingleTileSchedulerILb0ELb0ELb0ELi80EEEEEEEEEvNT_6ParamsE,"aw",@nobits
	.sectionflags	@""
	.align	16
	.zero		1024


//--------------------- .nv.shared._ZN7cutlass13device_kernelIN5flash11enable_sm90INS1_16FlashAttnBwdSm90INS1_25CollectiveMainloopBwdSm90ILi2ELi1ELi1EN4cute5tupleIJNS5_1CILi1EEES8_S8_EEENS6_IJNS7_ILi64EEENS7_ILi80EEENS7_ILi256EEEEEENS_6half_tEfNS_4arch4Sm90ELb0ELb1ELb1ELb0ELb0ELb0ELb1ELb1ELi2ELi1ELi1ELi1ELb0EEENS1_24CollectiveEpilogueBwdGQAISD_fSG_Li256ELb0ELb0EEENS1_19SingleTileSchedulerILb0ELb0ELb0ELi80EEEEEEEEEvNT_6ParamsE --------------------------
	.section	.nv.shared._ZN7cutlass13device_kernelIN5flash11enable_sm90INS1_16FlashAttnBwdSm90INS1_25CollectiveMainloopBwdSm90ILi2ELi1ELi1EN4cute5tupleIJNS5_1CILi1EEES8_S8_EEENS6_IJNS7_ILi64EEENS7_ILi80EEENS7_ILi256EEEEEENS_6half_tEfNS_4arch4Sm90ELb0ELb1ELb1ELb0ELb0ELb0ELb1ELb1ELi2ELi1ELi1ELi1ELb0EEENS1_24CollectiveEpilogueBwdGQAISD_fSG_Li256ELb0ELb0EEENS1_19SingleTileSchedulerILb0ELb0ELb0ELi80EEEEEEEEEvNT_6ParamsE,"aw",@nobits
	.sectionflags	@""
	.align	16
	.zero		1024


//--------------------- .nv.shared._ZN7cutlass13device_kernelIN5flash11enable_sm90INS1_16FlashAttnBwdSm90INS1_25CollectiveMainloopBwdSm90ILi2ELi1ELi1EN4cute5tupleIJNS5_1CILi1EEES8_S8_EEENS6_IJNS7_ILi64EEENS7_ILi80EEENS7_ILi256EEEEEENS_6half_tEfNS_4arch4Sm90ELb0ELb1ELb1ELb1ELb0ELb0ELb1ELb1ELi2ELi1ELi1ELi1ELb0EEENS1_21CollectiveEpilogueBwdISD_SE_SG_Li256ELb1ELb1ELi2EEENS1_19SingleTileSchedulerILb1ELb0ELb0ELi80EEEEEEEEEvNT_6ParamsE --------------------------
	.section	.nv.shared._ZN7cutlass13device_kernelIN5flash11enable_sm90INS1_16FlashAttnBwdSm90INS1_25CollectiveMainloopBwdSm90ILi2ELi1ELi1EN4cute5tupleIJNS5_1CILi1EEES8_S8_EEENS6_IJNS7_ILi64EEENS7_ILi80EEENS7_ILi256EEEEEENS_6half_tEfNS_4arch4Sm90ELb0ELb1ELb1ELb1ELb0ELb0ELb1ELb1ELi2ELi1ELi1ELi1ELb0EEENS1_21CollectiveEpilogueBwdISD_SE_SG_Li256ELb1ELb1ELi2EEENS1_19SingleTileSchedulerILb1ELb0ELb0ELi80EEEEEEEEEvNT_6ParamsE,"aw",@nobits
	.sectionflags	@""
	.align	16
	.zero		1024


//--------------------- .nv.shared._ZN7cutlass13device_kernelIN5flash11enable_sm90INS1_16FlashAttnBwdSm90INS1_25CollectiveMainloopBwdSm90ILi2ELi1ELi1EN4cute5tupleIJNS5_1CILi1EEES8_S8_EEENS6_IJNS7_ILi64EEENS7_ILi80EEENS7_ILi256EEEEEENS_6half_tEfNS_4arch4Sm90ELb0ELb1ELb1ELb1ELb0ELb0ELb1ELb1ELi2ELi1ELi1ELi1ELb0EEENS1_24CollectiveEpilogueBwdGQAISD_fSG_Li256ELb1ELb0EEENS1_19SingleTileSchedulerILb1ELb0ELb0ELi80EEEEEEEEEvNT_6ParamsE --------------------------
	.section	.nv.shared._ZN7cutlass13device_kernelIN5flash11enable_sm90INS1_16FlashAttnBwdSm90INS1_25CollectiveMainloopBwdSm90ILi2ELi1ELi1EN4cute5tupleIJNS5_1CILi1EEES8_S8_EEENS6_IJNS7_ILi64EEENS7_ILi80EEENS7_ILi256EEEEEENS_6half_tEfNS_4arch4Sm90ELb0ELb1ELb1ELb1ELb0ELb0ELb1ELb1ELi2ELi1ELi1ELi1ELb0EEENS1_24CollectiveEpilogueBwdGQAISD_fSG_Li256ELb1ELb0EEENS1_19SingleTileSchedulerILb1ELb0ELb0ELi80EEEEEEEEEvNT_6ParamsE,"aw",@nobits
	.sectionflags	@""
	.align	16
	.zero		1024


//--------------------- .nv.shared._ZN7cutlass13device_kernelIN5flash11enable_sm90INS1_16FlashAttnBwdSm90INS1_25CollectiveMainloopBwdSm90ILi2ELi1ELi1EN4cute5tupleIJNS5_1CILi1EEES8_S8_EEENS6_IJNS7_ILi64EEENS7_ILi80EEENS7_ILi256EEEEEENS_6half_tEfNS_4arch4Sm90ELb1ELb0ELb1ELb0ELb0ELb0ELb1ELb1ELi2ELi1ELi1ELi1ELb0EEENS1_21CollectiveEpilogueBwdISD_SE_SG_Li256ELb0ELb1ELi2EEENS1_25SingleTileBwdLPTSchedulerILb0ELi80ELb0EEEEEEEEEvNT_6ParamsE --------------------------
	.section	.nv.shared._ZN7cutlass13device_kernelIN5flash11enable_sm90INS1_16FlashAttnBwdSm90INS1_25CollectiveMainloopBwdSm90ILi2ELi1ELi1EN4cute5tupleIJNS5_1CILi1EEES8_S8_EEENS6_IJNS7_ILi64EEENS7_ILi80EEENS7_ILi256EEEEEENS_6half_tEfNS_4arch4Sm90ELb1ELb0ELb1ELb0ELb0ELb0ELb1ELb1ELi2ELi1ELi1ELi1ELb0EEENS1_21CollectiveEpilogueBwdISD_SE_SG_Li256ELb0ELb1ELi2EEENS1_25SingleTileBwdLPTSchedulerILb0ELi80ELb0EEEEEEEEEvNT_6ParamsE,"aw",@nobits
	.sectionflags	@""
	.align	16
	.zero		1024


//--------------------- .nv.shared._ZN7cutlass13device_kernelIN5flash11enable_sm90INS1_16FlashAttnBwdSm90INS1_25CollectiveMainloopBwdSm90ILi2ELi1ELi1EN4cute5tupleIJNS5_1CILi1EEES8_S8_EEENS6_IJNS7_ILi64EEENS7_ILi80EEENS7_ILi256EEEEEENS_6half_tEfNS_4arch4Sm90ELb1ELb0ELb1ELb0ELb0ELb0ELb1ELb1ELi2ELi1ELi1ELi1ELb0EEENS1_24CollectiveEpilogueBwdGQAISD_fSG_Li256ELb0ELb0EEENS1_25SingleTileBwdLPTSchedulerILb0ELi80ELb0EEEEEEEEEvNT_6ParamsE --------------------------
	.section	.nv.shared._ZN7cutlass13device_kernelIN5flash11enable_sm90INS1_16FlashAttnBwdSm90INS1_25CollectiveMainloopBwdSm90ILi2ELi1ELi1EN4cute5tupleIJNS5_1CILi1EEES8_S8_EEENS6_IJNS7_ILi64EEENS7_ILi80EEENS7_ILi256EEEEEENS_6half_tEfNS_4arch4Sm90ELb1ELb0ELb1ELb0ELb0ELb0ELb1ELb1ELi2ELi1ELi1ELi1ELb0EEENS1_24CollectiveEpilogueBwdGQAISD_fSG_Li256ELb0ELb0EEENS1_25SingleTileBwdLPTSchedulerILb0ELi80ELb0EEEEEEEEEvNT_6ParamsE,"aw",@nobits
	.sectionflags	@""
	.align	16
	.zero		1024


//--------------------- .nv.shared._ZN7cutlass13device_kernelIN5flash11enable_sm90INS1_16FlashAttnBwdSm90INS1_25CollectiveMainloopBwdSm90ILi2ELi1ELi1EN4cute5tupleIJNS5_1CILi1EEES8_S8_EEENS6_IJNS7_ILi64EEENS7_ILi80EEENS7_ILi256EEEEEENS_6half_tEfNS_4arch4Sm90ELb1ELb0ELb1ELb1ELb0ELb0ELb1ELb1ELi2ELi1ELi1ELi1ELb0EEENS1_21CollectiveEpilogueBwdISD_SE_SG_Li256ELb1ELb1ELi2EEENS1_25SingleTileBwdLPTSchedulerILb1ELi80ELb0EEEEEEEEEvNT_6ParamsE --------------------------
	.section	.nv.shared._ZN7cutlass13device_kernelIN5flash11enable_sm90INS1_16FlashAttnBwdSm90INS1_25CollectiveMainloopBwdSm90ILi2ELi1ELi1EN4cute5tupleIJNS5_1CILi1EEES8_S8_EEENS6_IJNS7_ILi64EEENS7_ILi80EEENS7_ILi256EEEEEENS_6half_tEfNS_4arch4Sm90ELb1ELb0ELb1ELb1ELb0ELb0ELb1ELb1ELi2ELi1ELi1ELi1ELb0EEENS1_21CollectiveEpilogueBwdISD_SE_SG_Li256ELb1ELb1ELi2EEENS1_25SingleTileBwdLPTSchedulerILb1ELi80ELb0EEEEEEEEEvNT_6ParamsE,"aw",@nobits
	.sectionflags	@""
	.align	16
	.zero		1024


//--------------------- .nv.shared._ZN7cutlass13device_kernelIN5flash11enable_sm90INS1_16FlashAttnBwdSm90INS1_25CollectiveMainloopBwdSm90ILi2ELi1ELi1EN4cute5tupleIJNS5_1CILi1EEES8_S8_EEENS6_IJNS7_ILi64EEENS7_ILi80EEENS7_ILi256EEEEEENS_6half_tEfNS_4arch4Sm90ELb1ELb0ELb1ELb1ELb0ELb0ELb1ELb1ELi2ELi1ELi1ELi1ELb0EEENS1_24CollectiveEpilogueBwdGQAISD_fSG_Li256ELb1ELb0EEENS1_25SingleTileBwdLPTSchedulerILb1ELi80ELb0EEEEEEEEEvNT_6ParamsE --------------------------
	.section	.nv.shared._ZN7cutlass13device_kernelIN5flash11enable_sm90INS1_16FlashAttnBwdSm90INS1_25CollectiveMainloopBwdSm90ILi2ELi1ELi1EN4cute5tupleIJNS5_1CILi1EEES8_S8_EEENS6_IJNS7_ILi64EEENS7_ILi80EEENS7_ILi256EEEEEENS_6half_tEfNS_4arch4Sm90ELb1ELb0ELb1ELb1ELb0ELb0ELb1ELb1ELi2ELi1ELi1ELi1ELb0EEENS1_24CollectiveEpilogueBwdGQAISD_fSG_Li256ELb1ELb0EEENS1_25SingleTileBwdLPTSchedulerILb1ELi80ELb0EEEEEEEEEvNT_6ParamsE,"aw",@nobits
	.sectionflags	@""
	.align	16
	.zero		1024


//--------------------- .nv.shared._ZN7cutlass13device_kernelIN5flash11enable_sm90INS1_16FlashAttnBwdSm90INS1_25CollectiveMainloopBwdSm90ILi2ELi1ELi1EN4cute5tupleIJNS5_1CILi1EEES8_S8_EEENS6_IJNS7_ILi64EEENS7_ILi80EEENS7_ILi256EEEEEENS_6half_tEfNS_4arch4Sm90ELb0ELb0ELb0ELb0ELb0ELb0ELb1ELb1ELi2ELi1ELi1ELi1ELb0EEENS1_21CollectiveEpilogueBwdISD_SE_SG_Li256ELb0ELb1ELi2EEENS1_19SingleTileSchedulerILb0ELb0ELb0ELi80EEEEEEEEEvNT_6ParamsE --------------------------
	.section	.nv.shared._ZN7cutlass13device_kernelIN5flash11enable_sm90INS1_16FlashAttnBwdSm90INS1_25CollectiveMainloopBwdSm90ILi2ELi1ELi1EN4cute5tupleIJNS5_1CILi1EEES8_S8_EEENS6_IJNS7_ILi64EEENS7_ILi80EEENS7_ILi256EEEEEENS_6half_tEfNS_4arch4Sm90ELb0ELb0ELb0ELb0ELb0ELb0ELb1ELb1ELi2ELi1ELi1ELi1ELb0EEENS1_21CollectiveEpilogueBwdISD_SE_SG_Li256ELb0ELb1ELi2EEENS1_19SingleTileSchedulerILb0ELb0ELb0ELi80EEEEEEEEEvNT_6ParamsE,"aw",@nobits
	.sectionflags	@""
	.align	16
	.zero		1024


//--------------------- .nv.shared._ZN7cutlass13device_kernelIN5flash11enable_sm90INS1_16FlashAttnBwdSm90INS1_25CollectiveMainloopBwdSm90ILi2ELi1ELi1EN4cute5tupleIJNS5_1CILi1EEES8_S8_EEENS6_IJNS7_ILi64EEENS7_ILi80EEENS7_ILi256EEEEEENS_6half_tEfNS_4arch4Sm90ELb0ELb0ELb0ELb0ELb0ELb0ELb1ELb1ELi2ELi1ELi1ELi1ELb0EEENS1_24CollectiveEpilogueBwdGQAISD_fSG_Li256ELb0ELb0EEENS1_19SingleTileSchedulerILb0ELb0ELb0ELi80EEEEEEEEEvNT_6ParamsE --------------------------
	.section	.nv.shared._ZN7cutlass13device_kernelIN5flash11enable_sm90INS1_16FlashAttnBwdSm90INS1_25CollectiveMainloopBwdSm90ILi2ELi1ELi1EN4cute5tupleIJNS5_1CILi1EEES8_S8_EEENS6_IJNS7_ILi64EEENS7_ILi80EEENS7_ILi256EEEEEENS_6half_tEfNS_4arch4Sm90ELb0ELb0ELb0ELb0ELb0ELb0ELb1ELb1ELi2ELi1ELi1ELi1ELb0EEENS1_24CollectiveEpilogueBwdGQAISD_fSG_Li256ELb0ELb0EEENS1_19SingleTileSchedulerILb0ELb0ELb0ELi80EEEEEEEEEvNT_6ParamsE,"aw",@nobits
	.sectionflags	@""
	.align	16
	.zero		1024


//--------------------- .nv.shared._ZN7cutlass13device_kernelIN5flash11enable_sm90INS1_16FlashAttnBwdSm90INS1_25CollectiveMainloopBwdSm90ILi2ELi1ELi1EN4cute5tupleIJNS5_1CILi1EEES8_S8_EEENS6_IJNS7_ILi64EEENS7_ILi80EEENS7_ILi256EEEEEENS_6half_tEfNS_4arch4Sm90ELb0ELb0ELb0ELb1ELb0ELb0ELb1ELb1ELi2ELi1ELi1ELi1ELb0EEENS1_21CollectiveEpilogueBwdISD_SE_SG_Li256ELb1ELb1ELi2EEENS1_19SingleTileSchedulerILb1ELb0ELb0ELi80EEEEEEEEEvNT_6ParamsE --------------------------
	.section	.nv.shared._ZN7cutlass13device_kernelIN5flash11enable_sm90INS1_16FlashAttnBwdSm90INS1_25CollectiveMainloopBwdSm90ILi2ELi1ELi1EN4cute5tupleIJNS5_1CILi1EEES8_S8_EEENS6_IJNS7_ILi64EEENS7_ILi80EEENS7_ILi256EEEEEENS_6half_tEfNS_4arch4Sm90ELb0ELb0ELb0ELb1ELb0ELb0ELb1ELb1ELi2ELi1ELi1ELi1ELb0EEENS1_21CollectiveEpilogueBwdISD_SE_SG_Li256ELb1ELb1ELi2EEENS1_19SingleTileSchedulerILb1ELb0ELb0ELi80EEEEEEEEEvNT_6ParamsE,"aw",@nobits
	.sectionflags	@""
	.align	16
	.zero		1024


//--------------------- .nv.shared._ZN7cutlass13device_kernelIN5flash11enable_sm90INS1_16FlashAttnBwdSm90INS1_25CollectiveMainloopBwdSm90ILi2ELi1ELi1EN4cute5tupleIJNS5_1CILi1EEES8_S8_EEENS6_IJNS7_ILi64EEENS7_ILi80EEENS7_ILi256EEEEEENS_6half_tEfNS_4arch4Sm90ELb0ELb0ELb0ELb1ELb0ELb0ELb1ELb1ELi2ELi1ELi1ELi1ELb0EEENS1_24CollectiveEpilogueBwdGQAISD_fSG_Li256ELb1ELb0EEENS1_19SingleTileSchedulerILb1ELb0ELb0ELi80EEEEEEEEEvNT_6ParamsE --------------------------
	.section	.nv.shared._ZN7cutlass13device_kernelIN5flash11enable_sm90INS1_16FlashAttnBwdSm90INS1_25CollectiveMainloopBwdSm90ILi2ELi1ELi1EN4cute5tupleIJNS5_1CILi1EEES8_S8_EEENS6_IJNS7_ILi64EEENS7_ILi80EEENS7_ILi256EEEEEENS_6half_tEfNS_4arch4Sm90ELb0ELb0ELb0ELb1ELb0ELb0ELb1ELb1ELi2ELi1ELi1ELi1ELb0EEENS1_24CollectiveEpilogueBwdGQAISD_fSG_Li256ELb1ELb0EEENS1_19SingleTileSchedulerILb1ELb0ELb0ELi80EEEEEEEEEvNT_6ParamsE,"aw",@nobits
	.sectionflags	@""
	.align	16
	.zero		1024


//--------------------- .nv.shared._ZN7cutlass13device_kernelIN5flash11enable_sm90INS1_16FlashAttnBwdSm90INS1_25CollectiveMainloopBwdSm90ILi2ELi1ELi1EN4cute5tupleIJNS5_1CILi1EEES8_S8_EEENS6_IJNS7_ILi64EEENS7_ILi80EEENS7_ILi256EEEEEENS_6half_tEfNS_4arch4Sm90ELb0ELb1ELb0ELb0ELb0ELb0ELb1ELb1ELi2ELi1ELi1ELi1ELb0EEENS1_21CollectiveEpilogueBwdISD_SE_SG_Li256ELb0ELb1ELi2EEENS1_19SingleTileSchedulerILb0ELb0ELb0ELi80EEEEEEEEEvNT_6ParamsE --------------------------
	.section	.nv.shared._ZN7cutlass13device_kernelIN5flash11enable_sm90INS1_16FlashAttnBwdSm90INS1_25CollectiveMainloopBwdSm90ILi2ELi1ELi1EN4cute5tupleIJNS5_1CILi1EEES8_S8_EEENS6_IJNS7_ILi64EEENS7_ILi80EEENS7_ILi256EEEEEENS_6half_tEfNS_4arch4Sm90ELb0ELb1ELb0ELb0ELb0ELb0ELb1ELb1ELi2ELi1ELi1ELi1ELb0EEENS1_21CollectiveEpilogueBwdISD_SE_SG_Li256ELb0ELb1ELi2EEENS1_19SingleTileSchedulerILb0ELb0ELb0ELi80EEEEEEEEEvNT_6ParamsE,"aw",@nobits
	.sectionflags	@""
	.align	16
	.zero		1024


//--------------------- .nv.shared._ZN7cutlass13device_kernelIN5flash11enable_sm90INS1_16FlashAttnBwdSm90INS1_25CollectiveMainloopBwdSm90ILi2ELi1ELi1EN4cute5tupleIJNS5_1CILi1EEES8_S8_EEENS6_IJNS7_ILi64EEENS7_ILi80EEENS7_ILi256EEEEEENS_6half_tEfNS_4arch4Sm90ELb0ELb1ELb0ELb0ELb0ELb0ELb1ELb1ELi2ELi1ELi1ELi1ELb0EEENS1_24CollectiveEpilogueBwdGQAISD_fSG_Li256ELb0ELb0EEENS1_19SingleTileSchedulerILb0ELb0ELb0ELi80EEEEEEEEEvNT_6ParamsE --------------------------
	.section	.nv.shared._ZN7cutlass13device_kernelIN5flash11enable_sm90INS1_16FlashAttnBwdSm90INS1_25CollectiveMainloopBwdSm90ILi2ELi1ELi1EN4cute5tupleIJNS5_1CILi1EEES8_S8_EEENS6_IJNS7_ILi64EEENS7_ILi80EEENS7_ILi256EEEEEENS_6half_tEfNS_4arch4Sm90ELb0ELb1ELb0ELb0ELb0ELb0ELb1ELb1ELi2ELi1ELi1ELi1ELb0EEENS1_24CollectiveEpilogueBwdGQAISD_fSG_Li256ELb0ELb0EEENS1_19SingleTileSchedulerILb0ELb0ELb0ELi80EEEEEEEEEvNT_6ParamsE,"aw",@nobits
	.sectionflags	@""
	.align	16
	.zero		1024


//--------------------- .nv.shared._ZN7cutlass13device_kernelIN5flash11enable_sm90INS1_16FlashAttnBwdSm90INS1_25CollectiveMainloopBwdSm90ILi2ELi1ELi1EN4cute5tupleIJNS5_1CILi1EEES8_S8_EEENS6_IJNS7_ILi64EEENS7_ILi80EEENS7_ILi256EEEEEENS_6half_tEfNS_4arch4Sm90ELb0ELb1ELb0ELb1ELb0ELb0ELb1ELb1ELi2ELi1ELi1ELi1ELb0EEENS1_21CollectiveEpilogueBwdISD_SE_SG_Li256ELb1ELb1ELi2EEENS1_19SingleTileSchedulerILb1ELb0ELb0ELi80EEEEEEEEEvNT_6ParamsE --------------------------
	.section	.nv.shared._ZN7cutlass13device_kernelIN5flash11enable_sm90INS1_16FlashAttnBwdSm90INS1_25CollectiveMainloopBwdSm90ILi2ELi1ELi1EN4cute5tupleIJNS5_1CILi1EEES8_S8_EEENS6_IJNS7_ILi64EEENS7_ILi80EEENS7_ILi256EEEEEENS_6half_tEfNS_4arch4Sm90ELb0ELb1ELb0ELb1ELb0ELb0ELb1ELb1ELi2ELi1ELi1ELi1ELb0EEENS1_21CollectiveEpilogueBwdISD_SE_SG_Li256ELb1ELb1ELi2EEENS1_19SingleTileSchedulerILb1ELb0ELb0ELi80EEEEEEEEEvNT_6ParamsE,"aw",@nobits
	.sectionflags	@""
	.align	16
	.zero		1024


//--------------------- .nv.shared._ZN7cutlass13device_kernelIN5flash11enable_sm90INS1_16FlashAttnBwdSm90INS1_25CollectiveMainloopBwdSm90ILi2ELi1ELi1EN4cute5tupleIJNS5_1CILi1EEES8_S8_EEENS6_IJNS7_ILi64EEENS7_ILi80EEENS7_ILi256EEEEEENS_6half_tEfNS_4arch4Sm90ELb0ELb1ELb0ELb1ELb0ELb0ELb1ELb1ELi2ELi1ELi1ELi1ELb0EEENS1_24CollectiveEpilogueBwdGQAISD_fSG_Li256ELb1ELb0EEENS1_19SingleTileSchedulerILb1ELb0ELb0ELi80EEEEEEEEEvNT_6ParamsE --------------------------
	.section	.nv.shared._ZN7cutlass13device_kernelIN5flash11enable_sm90INS1_16FlashAttnBwdSm90INS1_25CollectiveMainloopBwdSm90ILi2ELi1ELi1EN4cute5tupleIJNS5_1CILi1EEES8_S8_EEENS6_IJNS7_ILi64EEENS7_ILi80EEENS7_ILi256EEEEEENS_6half_tEfNS_4arch4Sm90ELb0ELb1ELb0ELb1ELb0ELb0ELb1ELb1ELi2ELi1ELi1ELi1ELb0EEENS1_24CollectiveEpilogueBwdGQAISD_fSG_Li256ELb1ELb0EEENS1_19SingleTileSchedulerILb1ELb0ELb0ELi80EEEEEEEEEvNT_6ParamsE,"aw",@nobits
	.sectionflags	@""
	.align	16
	.zero		1024


//--------------------- .nv.shared._ZN7cutlass13device_kernelIN5flash11enable_sm90INS1_16FlashAttnBwdSm90INS1_25CollectiveMainloopBwdSm90ILi2ELi1ELi1EN4cute5tupleIJNS5_1CILi1EEES8_S8_EEENS6_IJNS7_ILi64EEENS7_ILi80EEENS7_ILi256EEEEEENS_6half_tEfNS_4arch4Sm90ELb1ELb0ELb0ELb0ELb0ELb0ELb1ELb1ELi2ELi1ELi1ELi1ELb0EEENS1_21CollectiveEpilogueBwdISD_SE_SG_Li256ELb0ELb1ELi2EEENS1_25SingleTileBwdLPTSchedulerILb0ELi80ELb0EEEEEEEEEvNT_6ParamsE --------------------------
	.section	.nv.shared._ZN7cutlass13device_kernelIN5flash11enable_sm90INS1_16FlashAttnBwdSm90INS1_25CollectiveMainloopBwdSm90ILi2ELi1ELi1EN4cute5tupleIJNS5_1CILi1EEES8_S8_EEENS6_IJNS7_ILi64EEENS7_ILi80EEENS7_ILi256EEEEEENS_6half_tEfNS_4arch4Sm90ELb1ELb0ELb0ELb0ELb0ELb0ELb1ELb1ELi2ELi1ELi1ELi1ELb0EEENS1_21CollectiveEpilogueBwdISD_SE_SG_Li256ELb0ELb1ELi2EEENS1_25SingleTileBwdLPTSchedulerILb0ELi80ELb0EEEEEEEEEvNT_6ParamsE,"aw",@nobits
	.sectionflags	@""
	.align	16
	.zero		1024


//--------------------- .nv.shared._ZN7cutlass13device_kernelIN5flash11enable_sm90INS1_16FlashAttnBwdSm90INS1_25CollectiveMainloopBwdSm90ILi2ELi1ELi1EN4cute5tupleIJNS5_1CILi1EEES8_S8_EEENS6_IJNS7_ILi64EEENS7_ILi80EEENS7_ILi256EEEEEENS_6half_tEfNS_4arch4Sm90ELb1ELb0ELb0ELb0ELb0ELb0ELb1ELb1ELi2ELi1ELi1ELi1ELb0EEENS1_24CollectiveEpilogueBwdGQAISD_fSG_Li256ELb0ELb0EEENS1_25SingleTileBwdLPTSchedulerILb0ELi80ELb0EEEEEEEEEvNT_6ParamsE --------------------------
	.section	.nv.shared._ZN7cutlass13device_kernelIN5flash11enable_sm90INS1_16FlashAttnBwdSm90INS1_25CollectiveMainloopBwdSm90ILi2ELi1ELi1EN4cute5tupleIJNS5_1CILi1EEES8_S8_EEENS6_IJNS7_ILi64EEENS7_ILi80EEENS7_ILi256EEEEEENS_6half_tEfNS_4arch4Sm90ELb1ELb0ELb0ELb0ELb0ELb0ELb1ELb1ELi2ELi1ELi1ELi1ELb0EEENS1_24CollectiveEpilogueBwdGQAISD_fSG_Li256ELb0ELb0EEENS1_25SingleTileBwdLPTSchedulerILb0ELi80ELb0EEEEEEEEEvNT_6ParamsE,"aw",@nobits
	.sectionflags	@""
	.align	16
	.zero		1024


//--------------------- .nv.shared._ZN7cutlass13device_kernelIN5flash22FlashAttnBwdPreprocessIN4cute5tupleIJNS3_1CILi64EEENS5_ILi256EEEEEENS_6half_tEfNS_4arch4Sm90ELb1ELb0EEEEEvNT_6ParamsE --------------------------
	.section	.nv.shared._ZN7cutlass13device_kernelIN5flash22FlashAttnBwdPreprocessIN4cute5tupleIJNS3_1CILi64EEENS5_ILi256EEEEEENS_6half_tEfNS_4arch4Sm90ELb1ELb0EEEEEvNT_6ParamsE,"aw",@nobits
	.sectionflags	@""
	.align	16
	.zero		1024


//--------------------- .nv.shared._ZN7cutlass13device_kernelIN5flash11enable_sm90INS1_16FlashAttnBwdSm90INS1_25CollectiveMainloopBwdSm90ILi2ELi1ELi1EN4cute5tupleIJNS5_1CILi1EEES8_S8_EEENS6_IJNS7_ILi64EEENS7_ILi80EEENS7_ILi256EEEEEENS_6half_tEfNS_4arch4Sm90ELb1ELb0ELb0ELb1ELb0ELb0ELb1ELb1ELi2ELi1ELi1ELi1ELb0EEENS1_21CollectiveEpilogueBwdISD_SE_SG_Li256ELb1ELb1ELi2EEENS1_25SingleTileBwdLPTSchedulerILb1ELi80ELb0EEEEEEEEEvNT_6ParamsE --------------------------
	.section	.nv.shared._ZN7cutlass13device_kernelIN5flash11enable_sm90INS1_16FlashAttnBwdSm90INS1_25CollectiveMainloopBwdSm90ILi2ELi1ELi1EN4cute5tupleIJNS5_1CILi1EEES8_S8_EEENS6_IJNS7_ILi64EEENS7_ILi80EEENS7_ILi256EEEEEENS_6half_tEfNS_4arch4Sm90ELb1ELb0ELb0ELb1ELb0ELb0ELb1ELb1ELi2ELi1ELi1ELi1ELb0EEENS1_21CollectiveEpilogueBwdISD_SE_SG_Li256ELb1ELb1ELi2EEENS1_25SingleTileBwdLPTSchedulerILb1ELi80ELb0EEEEEEEEEvNT_6ParamsE,"aw",@nobits
	.sectionflags	@""
	.align	16
	.zero		1024


//--------------------- .nv.shared._ZN7cutlass13device_kernelIN5flash32FlashAttnBwdPostprocessConvertdQIN4cute5tupleIJNS3_1CILi80EEENS5_ILi256EEEEEENS_6half_tEfNS_4arch4Sm90ELi256ENS3_8TiledMMAINS3_8MMA_AtomIJNS3_4SM904GMMA25MMA_64x16x16_F32F16F16_SSILNSF_5MajorE1ELSH_1ELNSF_7ScaleInE1ELSI_1EEEEEENS3_6LayoutINS4_IJNS5_ILi2EEENS5_ILi1EEESN_EEENS4_IJSN_NS5_ILi0EEESP_EEEEENS4_IJNS3_10UnderscoreESS_SS_EEEEELb1EEEEEvNT_6ParamsE --------------------------
	.section	.nv.shared._ZN7cutlass13device_kernelIN5flash32FlashAttnBwdPostprocessConvertdQIN4cute5tupleIJNS3_1CILi80EEENS5_ILi256EEEEEENS_6half_tEfNS_4arch4Sm90ELi256ENS3_8TiledMMAINS3_8MMA_AtomIJNS3_4SM904GMMA25MMA_64x16x16_F32F16F16_SSILNSF_5MajorE1ELSH_1ELNSF_7ScaleInE1ELSI_1EEEEEENS3_6LayoutINS4_IJNS5_ILi2EEENS5_ILi1EEESN_EEENS4_IJSN_NS5_ILi0EEESP_EEEEENS4_IJNS3_10UnderscoreESS_SS_EEEEELb1EEEEEvNT_6ParamsE,"aw",@nobits
	.sectionflags	@""
	.align	16
	.zero		1024


//--------------------- .nv.shared._ZN7cutlass13device_kernelIN5flash32FlashAttnBwdPostprocessConvertdQIN4cute5tupleIJNS3_1CILi64EEENS5_ILi256EEEEEENS_6half_tEfNS_4arch4Sm90ELi256ENS3_8TiledMMAINS3_8MMA_AtomIJNS3_4SM904GMMA25MMA_64x64x16_F32F16F16_SSILNSF_5MajorE1ELSH_0ELNSF_7ScaleInE1ELSI_1EEEEEENS3_6LayoutINS4_IJNS5_ILi2EEENS5_ILi1EEESN_EEENS4_IJSN_NS5_ILi0EEESP_EEEEENS4_IJNS3_10UnderscoreESS_SS_EEEEELb1EEEEEvNT_6ParamsE --------------------------
	.section	.nv.shared._ZN7cutlass13device_kernelIN5flash32FlashAttnBwdPostprocessConvertdQIN4cute5tupleIJNS3_1CILi64EEENS5_ILi256EEEEEENS_6half_tEfNS_4arch4Sm90ELi256ENS3_8TiledMMAINS3_8MMA_AtomIJNS3_4SM904GMMA25MMA_64x64x16_F32F16F16_SSILNSF_5MajorE1ELSH_0ELNSF_7ScaleInE1ELSI_1EEEEEENS3_6LayoutINS4_IJNS5_ILi2EEENS5_ILi1EEESN_EEENS4_IJSN_NS5_ILi0EEESP_EEEEENS4_IJNS3_10UnderscoreESS_SS_EEEEELb1EEEEEvNT_6ParamsE,"aw",@nobits
	.sectionflags	@""
	.align	16
	.zero		1024


//--------------------- .nv.shared._ZN7cutlass13device_kernelIN5flash11enable_sm90INS1_16FlashAttnBwdSm90INS1_25CollectiveMainloopBwdSm90ILi2ELi1ELi1EN4cute5tupleIJNS5_1CILi1EEES8_S8_EEENS6_IJNS7_ILi64EEENS7_ILi80EEENS7_ILi256EEEEEENS_6half_tEfNS_4arch4Sm90ELb1ELb0ELb0ELb1ELb0ELb0ELb1ELb1ELi2ELi1ELi1ELi1ELb0EEENS1_24CollectiveEpilogueBwdGQAISD_fSG_Li256ELb1ELb0EEENS1_25SingleTileBwdLPTSchedulerILb1ELi80ELb0EEEEEEEEEvNT_6ParamsE --------------------------
	.section	.nv.shared._ZN7cutlass13device_kernelIN5flash11enable_sm90INS1_16FlashAttnBwdSm90INS1_25CollectiveMainloopBwdSm90ILi2ELi1ELi1EN4cute5tupleIJNS5_1CILi1EEES8_S8_EEENS6_IJNS7_ILi64EEENS7_ILi80EEENS7_ILi256EEEEEENS_6half_tEfNS_4arch4Sm90ELb1ELb0ELb0ELb1ELb0ELb0ELb1ELb1ELi2ELi1ELi1ELi1ELb0EEENS1_24CollectiveEpilogueBwdGQAISD_fSG_Li256ELb1ELb0EEENS1_25SingleTileBwdLPTSchedulerILb1ELi80ELb0EEEEEEEEEvNT_6ParamsE,"aw",@nobits
	.sectionflags	@""
	.align	16
	.zero		1024


//--------------------- .nv.shared._ZN7cutlass13device_kernelIN5flash22FlashAttnBwdPreprocessIN4cute5tupleIJNS3_1CILi64EEENS5_ILi256EEEEEENS_6half_tEfNS_4arch4Sm90ELb1ELb1EEEEEvNT_6ParamsE --------------------------
	.section	.nv.shared._ZN7cutlass13device_kernelIN5flash22FlashAttnBwdPreprocessIN4cute5tupleIJNS3_1CILi64EEENS5_ILi256EEEEEENS_6half_tEfNS_4arch4Sm90ELb1ELb1EEEEEvNT_6ParamsE,"aw",@nobits
	.sectionflags	@""
	.align	16
	.zero		1024


//--------------------- .nv.constant0._ZN7cutlass13device_kernelIN5flash11enable_sm90INS1_16FlashAttnBwdSm90INS1_25CollectiveMainloopBwdSm90ILi2ELi1ELi1EN4cute5tupleIJNS5_1CILi1EEES8_S8_EEENS6_IJNS7_ILi64EEENS7_ILi80EEENS7_ILi256EEEEEENS_6half_tEfNS_4arch4Sm90ELb0ELb0ELb1ELb0ELb0ELb0ELb1ELb1ELi2ELi1ELi1ELi1ELb0EEENS1_21CollectiveEpilogueBwdISD_SE_SG_Li256ELb0ELb1ELi2EEENS1_19SingleTileSchedulerILb0ELb0ELb0ELi80EEEEEEEEEvNT_6ParamsE --------------------------
	.section	.nv.constant0._ZN7cutlass13device_kernelIN5flash11enable_sm90INS1_16FlashAttnBwdSm90INS1_25CollectiveMainloopBwdSm90ILi2ELi1ELi1EN4cute5tupleIJNS5_1CILi1EEES8_S8_EEENS6_IJNS7_ILi64EEENS7_ILi80EEENS7_ILi256EEEEEENS_6half_tEfNS_4arch4Sm90ELb0ELb0ELb1ELb0ELb0ELb0ELb1ELb1ELi2ELi1ELi1ELi1ELb0EEENS1_21CollectiveEpilogueBwdISD_SE_SG_Li256ELb0ELb1ELi2EEENS1_19SingleTileSchedulerILb0ELb0ELb0ELi80EEEEEEEEEvNT_6ParamsE,"a",@progbits
	.sectionflags	@""
	.align	4
.nv.constant0._ZN7cutlass13device_kernelIN5flash11enable_sm90INS1_16FlashAttnBwdSm90INS1_25CollectiveMainloopBwdSm90ILi2ELi1ELi1EN4cute5tupleIJNS5_1CILi1EEES8_S8_EEENS6_IJNS7_ILi64EEENS7_ILi80EEENS7_ILi256EEEEEENS_6half_tEfNS_4arch4Sm90ELb0ELb0ELb1ELb0ELb0ELb0ELb1ELb1ELi2ELi1ELi1ELi1ELb0EEENS1_21CollectiveEpilogueBwdISD_SE_SG_Li256ELb0ELb1ELi2EEENS1_19SingleTileSchedulerILb0ELb0ELb0ELi80EEEEEEEEEvNT_6ParamsE:
	.zero		2944


//--------------------- .nv.constant0._ZN7cutlass13device_kernelIN5flash11enable_sm90INS1_16FlashAttnBwdSm90INS1_25CollectiveMainloopBwdSm90ILi2ELi1ELi1EN4cute5tupleIJNS5_1CILi1EEES8_S8_EEENS6_IJNS7_ILi64EEENS7_ILi80EEENS7_ILi256EEEEEENS_6half_tEfNS_4arch4Sm90ELb0ELb0ELb1ELb0ELb0ELb0ELb1ELb1ELi2ELi1ELi1ELi1ELb0EEENS1_24CollectiveEpilogueBwdGQAISD_fSG_Li256ELb0ELb0EEENS1_19SingleTileSchedulerILb0ELb0ELb0ELi80EEEEEEEEEvNT_6ParamsE --------------------------
	.section	.nv.constant0._ZN7cutlass13device_kernelIN5flash11enable_sm90INS1_16FlashAttnBwdSm90INS1_25CollectiveMainloopBwdSm90ILi2ELi1ELi1EN4cute5tupleIJNS5_1CILi1EEES8_S8_EEENS6_IJNS7_ILi64EEENS7_ILi80EEENS7_ILi256EEEEEENS_6half_tEfNS_4arch4Sm90ELb0ELb0ELb1ELb0ELb0ELb0ELb1ELb1ELi2ELi1ELi1ELi1ELb0EEENS1_24CollectiveEpilogueBwdGQAISD_fSG_Li256ELb0ELb0EEENS1_19SingleTileSchedulerILb0ELb0ELb0ELi80EEEEEEEEEvNT_6ParamsE,"a",@progbits
	.sectionflags	@""
	.align	4
.nv.constant0._ZN7cutlass13device_kernelIN5flash11enable_sm90INS1_16FlashAttnBwdSm90INS1_25CollectiveMainloopBwdSm90ILi2ELi1ELi1EN4cute5tupleIJNS5_1CILi1EEES8_S8_EEENS6_IJNS7_ILi64EEENS7_ILi80EEENS7_ILi256EEEEEENS_6half_tEfNS_4arch4Sm90ELb0ELb0ELb1ELb0ELb0ELb0ELb1ELb1ELi2ELi1ELi1ELi1ELb0EEENS1_24CollectiveEpilogueBwdGQAISD_fSG_Li256ELb0ELb0EEENS1_19SingleTileSchedulerILb0ELb0ELb0ELi80EEEEEEEEEvNT_6ParamsE:
	.zero		2304


//--------------------- .nv.constant0._ZN7cutlass13device_kernelIN5flash11enable_sm90INS1_16FlashAttnBwdSm90INS1_25CollectiveMainloopBwdSm90ILi2ELi1ELi1EN4cute5tupleIJNS5_1CILi1EEES8_S8_EEENS6_IJNS7_ILi64EEENS7_ILi80EEENS7_ILi256EEEEEENS_6half_tEfNS_4arch4Sm90ELb0ELb0ELb1ELb1ELb0ELb0ELb1ELb1ELi2ELi1ELi1ELi1ELb0EEENS1_21CollectiveEpilogueBwdISD_SE_SG_Li256ELb1ELb1ELi2EEENS1_19SingleTileSchedulerILb1ELb0ELb0ELi80EEEEEEEEEvNT_6ParamsE --------------------------
	.section	.nv.constant0._ZN7cutlass13device_kernelIN5flash11enable_sm90INS1_16FlashAttnBwdSm90INS1_25CollectiveMainloopBwdSm90ILi2ELi1ELi1EN4cute5tupleIJNS5_1CILi1EEES8_S8_EEENS6_IJNS7_ILi64EEENS7_ILi80EEENS7_ILi256EEEEEENS_6half_tEfNS_4arch4Sm90ELb0ELb0ELb1ELb1ELb0ELb0ELb1ELb1ELi2ELi1ELi1ELi1ELb0EEENS1_21CollectiveEpilogueBwdISD_SE_SG_Li256ELb1ELb1ELi2EEENS1_19SingleTileSchedulerILb1ELb0ELb0ELi80EEEEEEEEEvNT_6ParamsE,"a",@progbits
	.sectionflags	@""
	.align	4
.nv.constant0._ZN7cutlass13device_kernelIN5flash11enable_sm90INS1_16FlashAttnBwdSm90INS1_25CollectiveMainloopBwdSm90ILi2ELi1ELi1EN4cute5tupleIJNS5_1CILi1EEES8_S8_EEENS6_IJNS7_ILi64EEENS7_ILi80EEENS7_ILi256EEEEEENS_6half_tEfNS_4arch4Sm90ELb0ELb0ELb1ELb1ELb0ELb0ELb1ELb1ELi2ELi1ELi1ELi1ELb0EEENS1_21CollectiveEpilogueBwdISD_SE_SG_Li256ELb1ELb1ELi2EEENS1_19SingleTileSchedulerILb1ELb0ELb0ELi80EEEEEEEEEvNT_6ParamsE:
	.zero		2304


//--------------------- .nv.constant0._ZN7cutlass13device_kernelIN5flash11enable_sm90INS1_16FlashAttnBwdSm90INS1_25CollectiveMainloopBwdSm90ILi2ELi1ELi1EN4cute5tupleIJNS5_1CILi1EEES8_S8_EEENS6_IJNS7_ILi64EEENS7_ILi80EEENS7_ILi256EEEEEENS_6half_tEfNS_4arch4Sm90ELb0ELb0ELb1ELb1ELb0ELb0ELb1ELb1ELi2ELi1ELi1ELi1ELb0EEENS1_24CollectiveEpilogueBwdGQAISD_fSG_Li256ELb1ELb0EEENS1_19SingleTileSchedulerILb1ELb0ELb0ELi80EEEEEEEEEvNT_6ParamsE --------------------------
	.section	.nv.constant0._ZN7cutlass13device_kernelIN5flash11enable_sm90INS1_16FlashAttnBwdSm90INS1_25CollectiveMainloopBwdSm90ILi2ELi1ELi1EN4cute5tupleIJNS5_1CILi1EEES8_S8_EEENS6_IJNS7_ILi64EEENS7_ILi80EEENS7_ILi256EEEEEENS_6half_tEfNS_4arch4Sm90ELb0ELb0ELb1ELb1ELb0ELb0ELb1ELb1ELi2ELi1ELi1ELi1ELb0EEENS1_24CollectiveEpilogueBwdGQAISD_fSG_Li256ELb1ELb0EEENS1_19SingleTileSchedulerILb1ELb0ELb0ELi80EEEEEEEEEvNT_6ParamsE,"a",@progbits
	.sectionflags	@""
	.align	4
.nv.constant0._ZN7cutlass13device_kernelIN5flash11enable_sm90INS1_16FlashAttnBwdSm90INS1_25CollectiveMainloopBwdSm90ILi2ELi1ELi1EN4cute5tupleIJNS5_1CILi1EEES8_S8_EEENS6_IJNS7_ILi64EEENS7_ILi80EEENS7_ILi256EEEEEENS_6half_tEfNS_4arch4Sm90ELb0ELb0ELb1ELb1ELb0ELb0ELb1ELb1ELi2ELi1ELi1ELi1ELb0EEENS1_24CollectiveEpilogueBwdGQAISD_fSG_Li256ELb1ELb0EEENS1_19SingleTileSchedulerILb1ELb0ELb0ELi80EEEEEEEEEvNT_6ParamsE:
	.zero		2304


//--------------------- .nv.constant0._ZN7cutlass13device_kernelIN5flash11enable_sm90INS1_16FlashAttnBwdSm90INS1_25CollectiveMainloopBwdSm90ILi2ELi1ELi1EN4cute5tupleIJNS5_1CILi1EEES8_S8_EEENS6_IJNS7_ILi64EEENS7_ILi80EEENS7_ILi256EEEEEENS_6half_tEfNS_4arch4Sm90ELb0ELb1ELb1ELb0ELb0ELb0ELb1ELb1ELi2ELi1ELi1ELi1ELb0EEENS1_21CollectiveEpilogueBwdISD_SE_SG_Li256ELb0ELb1ELi2EEENS1_19SingleTileSchedulerILb0ELb0ELb0ELi80EEEEEEEEEvNT_6ParamsE --------------------------
	.section	.nv.constant0._ZN7cutlass13device_kernelIN5flash11enable_sm90INS1_16FlashAttnBwdSm90INS1_25CollectiveMainloopBwdSm90ILi2ELi1ELi1EN4cute5tupleIJNS5_1CILi1EEES8_S8_EEENS6_IJNS7_ILi64EEENS7_ILi80EEENS7_ILi256EEEEEENS_6half_tEfNS_4arch4Sm90ELb0ELb1ELb1ELb0ELb0ELb0ELb1ELb1ELi2ELi1ELi1ELi1ELb0EEENS1_21CollectiveEpilogueBwdISD_SE_SG_Li256ELb0ELb1ELi2EEENS1_19SingleTileSchedulerILb0ELb0ELb0ELi80EEEEEEEEEvNT_6ParamsE,"a",@progbits
	.sectionflags	@""
	.align	4
.nv.constant0._ZN7cutlass13device_kernelIN5flash11enable_sm90INS1_16FlashAttnBwdSm90INS1_25CollectiveMainloopBwdSm90ILi2ELi1ELi1EN4cute5tupleIJNS5_1CILi1EEES8_S8_EEENS6_IJNS7_ILi64EEENS7_ILi80EEENS7_ILi256EEEEEENS_6half_tEfNS_4arch4Sm90ELb0ELb1ELb1ELb0ELb0ELb0ELb1ELb1ELi2ELi1ELi1ELi1ELb0EEENS1_21CollectiveEpilogueBwdISD_SE_SG_Li256ELb0ELb1ELi2EEENS1_19SingleTileSchedulerILb0ELb0ELb0ELi80EEEEEEEEEvNT_6ParamsE:
	.zero		2944


//--------------------- .nv.constant0._ZN7cutlass13device_kernelIN5flash11enable_sm90INS1_16FlashAttnBwdSm90INS1_25CollectiveMainloopBwdSm90ILi2ELi1ELi1EN4cute5tupleIJNS5_1CILi1EEES8_S8_EEENS6_IJNS7_ILi64EEENS7_ILi80EEENS7_ILi256EEEEEENS_6half_tEfNS_4arch4Sm90ELb0ELb1ELb1ELb0ELb0ELb0ELb1ELb1ELi2ELi1ELi1ELi1ELb0EEENS1_24CollectiveEpilogueBwdGQAISD_fSG_Li256ELb0ELb0EEENS1_19SingleTileSchedulerILb0ELb0ELb0ELi80EEEEEEEEEvNT_6ParamsE --------------------------
	.section	.nv.constant0._ZN7cutlass13device_kernelIN5flash11enable_sm90INS1_16FlashAttnBwdSm90INS1_25CollectiveMainloopBwdSm90ILi2ELi1ELi1EN4cute5tupleIJNS5_1CILi1EEES8_S8_EEENS6_IJNS7_ILi64EEENS7_ILi80EEENS7_ILi256EEEEEENS_6half_tEfNS_4arch4Sm90ELb0ELb1ELb1ELb0ELb0ELb0ELb1ELb1ELi2ELi1ELi1ELi1ELb0EEENS1_24CollectiveEpilogueBwdGQAISD_fSG_Li256ELb0ELb0EEENS1_19SingleTileSchedulerILb0ELb0ELb0ELi80EEEEEEEEEvNT_6ParamsE,"a",@progbits
	.sectionflags	@""
	.align	4
.nv.constant0._ZN7cutlass13device_kernelIN5flash11enable_sm90INS1_16FlashAttnBwdSm90INS1_25CollectiveMainloopBwdSm90ILi2ELi1ELi1EN4cute5tupleIJNS5_1CILi1EEES8_S8_EEENS6_IJNS7_ILi64EEENS7_ILi80EEENS7_ILi256EEEEEENS_6half_tEfNS_4arch4Sm90ELb0ELb1ELb1ELb0ELb0ELb0ELb1ELb1ELi2ELi1ELi1ELi1ELb0EEENS1_24CollectiveEpilogueBwdGQAISD_fSG_Li256ELb0ELb0EEENS1_19SingleTileSchedulerILb0ELb0ELb0ELi80EEEEEEEEEvNT_6ParamsE:
	.zero		2304


//--------------------- .nv.constant0._ZN7cutlass13device_kernelIN5flash11enable_sm90INS1_16FlashAttnBwdSm90INS1_25CollectiveMainloopBwdSm90ILi2ELi1ELi1EN4cute5tupleIJNS5_1CILi1EEES8_S8_EEENS6_IJNS7_ILi64EEENS7_ILi80EEENS7_ILi256EEEEEENS_6half_tEfNS_4arch4Sm90ELb0ELb1ELb1ELb1ELb0ELb0ELb1ELb1ELi2ELi1ELi1ELi1ELb0EEENS1_21CollectiveEpilogueBwdISD_SE_SG_Li256ELb1ELb1ELi2EEENS1_19SingleTileSchedulerILb1ELb0ELb0ELi80EEEEEEEEEvNT_6ParamsE --------------------------
	.section	.nv.constant0._ZN7cutlass13device_kernelIN5flash11enable_sm90INS1_16FlashAttnBwdSm90INS1_25CollectiveMainloopBwdSm90ILi2ELi1ELi1EN4cute5tupleIJNS5_1CILi1EEES8_S8_EEENS6_IJNS7_ILi64EEENS7_ILi80EEENS7_ILi256EEEEEENS_6half_tEfNS_4arch4Sm90ELb0ELb1ELb1ELb1ELb0ELb0ELb1ELb1ELi2ELi1ELi1ELi1ELb0EEENS1_21CollectiveEpilogueBwdISD_SE_SG_Li256ELb1ELb1ELi2EEENS1_19SingleTileSchedulerILb1ELb0ELb0ELi80EEEEEEEEEvNT_6ParamsE,"a",@progbits
	.sectionflags	@""
	.align	4
.nv.constant0._ZN7cutlass13device_kernelIN5flash11enable_sm90INS1_16FlashAttnBwdSm90INS1_25CollectiveMainloopBwdSm90ILi2ELi1ELi1EN4cute5tupleIJNS5_1CILi1EEES8_S8_EEENS6_IJNS7_ILi64EEENS7_ILi80EEENS7_ILi256EEEEEENS_6half_tEfNS_4arch4Sm90ELb0ELb1ELb1ELb1ELb0ELb0ELb1ELb1ELi2ELi1ELi1ELi1ELb0EEENS1_21CollectiveEpilogueBwdISD_SE_SG_Li256ELb1ELb1ELi2EEENS1_19SingleTileSchedulerILb1ELb0ELb0ELi80EEEEEEEEEvNT_6ParamsE:
	.zero		2304


//--------------------- .nv.constant0._ZN7cutlass13device_kernelIN5flash11enable_sm90INS1_16FlashAttnBwdSm90INS1_25CollectiveMainloopBwdSm90ILi2ELi1ELi1EN4cute5tupleIJNS5_1CILi1EEES8_S8_EEENS6_IJNS7_ILi64EEENS7_ILi80EEENS7_ILi256EEEEEENS_6half_tEfNS_4arch4Sm90ELb0ELb1ELb1ELb1ELb0ELb0ELb1ELb1ELi2ELi1ELi1ELi1ELb0EEENS1_24CollectiveEpilogueBwdGQAISD_fSG_Li256ELb1ELb0EEENS1_19SingleTileSchedulerILb1ELb0ELb0ELi80EEEEEEEEEvNT_6ParamsE --------------------------
	.section	.nv.constant0._ZN7cutlass13device_kernelIN5flash11enable_sm90INS1_16FlashAttnBwdSm90INS1_25CollectiveMainloopBwdSm90ILi2ELi1ELi1EN4cute5tupleIJNS5_1CILi1EEES8_S8_EEENS6_IJNS7_ILi64EEENS7_ILi80EEENS7_ILi256EEEEEENS_6half_tEfNS_4arch4Sm90ELb0ELb1ELb1ELb1ELb0ELb0ELb1ELb1ELi2ELi1ELi1ELi1ELb0EEENS1_24CollectiveEpilogueBwdGQAISD_fSG_Li256ELb1ELb0EEENS1_19SingleTileSchedulerILb1ELb0ELb0ELi80EEEEEEEEEvNT_6ParamsE,"a",@progbits
	.sectionflags	@""
	.align	4
.nv.constant0._ZN7cutlass13device_kernelIN5flash11enable_sm90INS1_16FlashAttnBwdSm90INS1_25CollectiveMainloopBwdSm90ILi2ELi1ELi1EN4cute5tupleIJNS5_1CILi1EEES8_S8_EEENS6_IJNS7_ILi64EEENS7_ILi80EEENS7_ILi256EEEEEENS_6half_tEfNS_4arch4Sm90ELb0ELb1ELb1ELb1ELb0ELb0ELb1ELb1ELi2ELi1ELi1ELi1ELb0EEENS1_24CollectiveEpilogueBwdGQAISD_fSG_Li256ELb1ELb0EEENS1_19SingleTileSchedulerILb1ELb0ELb0ELi80EEEEEEEEEvNT_6ParamsE:
	.zero		2304


//--------------------- .nv.constant0._ZN7cutlass13device_kernelIN5flash11enable_sm90INS1_16FlashAttnBwdSm90INS1_25CollectiveMainloopBwdSm90ILi2ELi1ELi1EN4cute5tupleIJNS5_1CILi1EEES8_S8_EEENS6_IJNS7_ILi64EEENS7_ILi80EEENS7_ILi256EEEEEENS_6half_tEfNS_4arch4Sm90ELb1ELb0ELb1ELb0ELb0ELb0ELb1ELb1ELi2ELi1ELi1ELi1ELb0EEENS1_21CollectiveEpilogueBwdISD_SE_SG_Li256ELb0ELb1ELi2EEENS1_25SingleTileBwdLPTSchedulerILb0ELi80ELb0EEEEEEEEEvNT_6ParamsE --------------------------
	.section	.nv.constant0._ZN7cutlass13device_kernelIN5flash11enable_sm90INS1_16FlashAttnBwdSm90INS1_25CollectiveMainloopBwdSm90ILi2ELi1ELi1EN4cute5tupleIJNS5_1CILi1EEES8_S8_EEENS6_IJNS7_ILi64EEENS7_ILi80EEENS7_ILi256EEEEEENS_6half_tEfNS_4arch4Sm90ELb1ELb0ELb1ELb0ELb0ELb0ELb1ELb1ELi2ELi1ELi1ELi1ELb0EEENS1_21CollectiveEpilogueBwdISD_SE_SG_Li256ELb0ELb1ELi2EEENS1_25SingleTileBwdLPTSchedulerILb0ELi80ELb0EEEEEEEEEvNT_6ParamsE,"a",@progbits
	.sectionflags	@""
	.align	4
.nv.constant0._ZN7cutlass13device_kernelIN5flash11enable_sm90INS1_16FlashAttnBwdSm90INS1_25CollectiveMainloopBwdSm90ILi2ELi1ELi1EN4cute5tupleIJNS5_1CILi1EEES8_S8_EEENS6_IJNS7_ILi64EEENS7_ILi80EEENS7_ILi256EEEEEENS_6half_tEfNS_4arch4Sm90ELb1ELb0ELb1ELb0ELb0ELb0ELb1ELb1ELi2ELi1ELi1ELi1ELb0EEENS1_21CollectiveEpilogueBwdISD_SE_SG_Li256ELb0ELb1ELi2EEENS1_25SingleTileBwdLPTSchedulerILb0ELi80ELb0EEEEEEEEEvNT_6ParamsE:
	.zero		2944


//--------------------- .nv.constant0._ZN7cutlass13device_kernelIN5flash11enable_sm90INS1_16FlashAttnBwdSm90INS1_25CollectiveMainloopBwdSm90ILi2ELi1ELi1EN4cute5tupleIJNS5_1CILi1EEES8_S8_EEENS6_IJNS7_ILi64EEENS7_ILi80EEENS7_ILi256EEEEEENS_6half_tEfNS_4arch4Sm90ELb1ELb0ELb1ELb0ELb0ELb0ELb1ELb1ELi2ELi1ELi1ELi1ELb0EEENS1_24CollectiveEpilogueBwdGQAISD_fSG_Li256ELb0ELb0EEENS1_25SingleTileBwdLPTSchedulerILb0ELi80ELb0EEEEEEEEEvNT_6ParamsE --------------------------
	.section	.nv.constant0._ZN7cutlass13device_kernelIN5flash11enable_sm90INS1_16FlashAttnBwdSm90INS1_25CollectiveMainloopBwdSm90ILi2ELi1ELi1EN4cute5tupleIJNS5_1CILi1EEES8_S8_EEENS6_IJNS7_ILi64EEENS7_ILi80EEENS7_ILi256EEEEEENS_6half_tEfNS_4arch4Sm90ELb1ELb0ELb1ELb0ELb0ELb0ELb1ELb1ELi2ELi1ELi1ELi1ELb0EEENS1_24CollectiveEpilogueBwdGQAISD_fSG_Li256ELb0ELb0EEENS1_25SingleTileBwdLPTSchedulerILb0ELi80ELb0EEEEEEEEEvNT_6ParamsE,"a",@progbits
	.sectionflags	@""
	.align	4
.nv.constant0._ZN7cutlass13device_kernelIN5flash11enable_sm90INS1_16FlashAttnBwdSm90INS1_25CollectiveMainloopBwdSm90ILi2ELi1ELi1EN4cute5tupleIJNS5_1CILi1EEES8_S8_EEENS6_IJNS7_ILi64EEENS7_ILi80EEENS7_ILi256EEEEEENS_6half_tEfNS_4arch4Sm90ELb1ELb0ELb1ELb0ELb0ELb0ELb1ELb1ELi2ELi1ELi1ELi1ELb0EEENS1_24CollectiveEpilogueBwdGQAISD_fSG_Li256ELb0ELb0EEENS1_25SingleTileBwdLPTSchedulerILb0ELi80ELb0EEEEEEEEEvNT_6ParamsE:
	.zero		2432


//--------------------- .nv.constant0._ZN7cutlass13device_kernelIN5flash11enable_sm90INS1_16FlashAttnBwdSm90INS1_25CollectiveMainloopBwdSm90ILi2ELi1ELi1EN4cute5tupleIJNS5_1CILi1EEES8_S8_EEENS6_IJNS7_ILi64EEENS7_ILi80EEENS7_ILi256EEEEEENS_6half_tEfNS_4arch4Sm90ELb1ELb0ELb1ELb1ELb0ELb0ELb1ELb1ELi2ELi1ELi1ELi1ELb0EEENS1_21CollectiveEpilogueBwdISD_SE_SG_Li256ELb1ELb1ELi2EEENS1_25SingleTileBwdLPTSchedulerILb1ELi80ELb0EEEEEEEEEvNT_6ParamsE --------------------------
	.section	.nv.constant0._ZN7cutlass13device_kernelIN5flash11enable_sm90INS1_16FlashAttnBwdSm90INS1_25CollectiveMainloopBwdSm90ILi2ELi1ELi1EN4cute5tupleIJNS5_1CILi1EEES8_S8_EEENS6_IJNS7_ILi64EEENS7_ILi80EEENS7_ILi256EEEEEENS_6half_tEfNS_4arch4Sm90ELb1ELb0ELb1ELb1ELb0ELb0ELb1ELb1ELi2ELi1ELi1ELi1ELb0EEENS1_21CollectiveEpilogueBwdISD_SE_SG_Li256ELb1ELb1ELi2EEENS1_25SingleTileBwdLPTSchedulerILb1ELi80ELb0EEEEEEEEEvNT_6ParamsE,"a",@progbits
	.sectionflags	@""
	.align	4
.nv.constant0._ZN7cutlass13device_kernelIN5flash11enable_sm90INS1_16FlashAttnBwdSm90INS1_25CollectiveMainloopBwdSm90ILi2ELi1ELi1EN4cute5tupleIJNS5_1CILi1EEES8_S8_EEENS6_IJNS7_ILi64EEENS7_ILi80EEENS7_ILi256EEEEEENS_6half_tEfNS_4arch4Sm90ELb1ELb0ELb1ELb1ELb0ELb0ELb1ELb1ELi2ELi1ELi1ELi1ELb0EEENS1_21CollectiveEpilogueBwdISD_SE_SG_Li256ELb1ELb1ELi2EEENS1_25SingleTileBwdLPTSchedulerILb1ELi80ELb0EEEEEEEEEvNT_6ParamsE:
	.zero		2304


//--------------------- .nv.constant0._ZN7cutlass13device_kernelIN5flash11enable_sm90INS1_16FlashAttnBwdSm90INS1_25CollectiveMainloopBwdSm90ILi2ELi1ELi1EN4cute5tupleIJNS5_1CILi1EEES8_S8_EEENS6_IJNS7_ILi64EEENS7_ILi80EEENS7_ILi256EEEEEENS_6half_tEfNS_4arch4Sm90ELb1ELb0ELb1ELb1ELb0ELb0ELb1ELb1ELi2ELi1ELi1ELi1ELb0EEENS1_24CollectiveEpilogueBwdGQAISD_fSG_Li256ELb1ELb0EEENS1_25SingleTileBwdLPTSchedulerILb1ELi80ELb0EEEEEEEEEvNT_6ParamsE --------------------------
	.section	.nv.constant0._ZN7cutlass13device_kernelIN5flash11enable_sm90INS1_16FlashAttnBwdSm90INS1_25CollectiveMainloopBwdSm90ILi2ELi1ELi1EN4cute5tupleIJNS5_1CILi1EEES8_S8_EEENS6_IJNS7_ILi64EEENS7_ILi80EEENS7_ILi256EEEEEENS_6half_tEfNS_4arch4Sm90ELb1ELb0ELb1ELb1ELb0ELb0ELb1ELb1ELi2ELi1ELi1ELi1ELb0EEENS1_24CollectiveEpilogueBwdGQAISD_fSG_Li256ELb1ELb0EEENS1_25SingleTileBwdLPTSchedulerILb1ELi80ELb0EEEEEEEEEvNT_6ParamsE,"a",@progbits
	.sectionflags	@""
	.align	4
.nv.constant0._ZN7cutlass13device_kernelIN5flash11enable_sm90INS1_16FlashAttnBwdSm90INS1_25CollectiveMainloopBwdSm90ILi2ELi1ELi1EN4cute5tupleIJNS5_1CILi1EEES8_S8_EEENS6_IJNS7_ILi64EEENS7_ILi80EEENS7_ILi256EEEEEENS_6half_tEfNS_4arch4Sm90ELb1ELb0ELb1ELb1ELb0ELb0ELb1ELb1ELi2ELi1ELi1ELi1ELb0EEENS1_24CollectiveEpilogueBwdGQAISD_fSG_Li256ELb1ELb0EEENS1_25SingleTileBwdLPTSchedulerILb1ELi80ELb0EEEEEEEEEvNT_6ParamsE:
	.zero		2432


//--------------------- .nv.constant0._ZN7cutlass13device_kernelIN5flash11enable_sm90INS1_16FlashAttnBwdSm90INS1_25CollectiveMainloopBwdSm90ILi2ELi1ELi1EN4cute5tupleIJNS5_1CILi1EEES8_S8_EEENS6_IJNS7_ILi64EEENS7_ILi80EEENS7_ILi256EEEEEENS_6half_tEfNS_4arch4Sm90ELb0ELb0ELb0ELb0ELb0ELb0ELb1ELb1ELi2ELi1ELi1ELi1ELb0EEENS1_21CollectiveEpilogueBwdISD_SE_SG_Li256ELb0ELb1ELi2EEENS1_19SingleTileSchedulerILb0ELb0ELb0ELi80EEEEEEEEEvNT_6ParamsE --------------------------
	.section	.nv.constant0._ZN7cutlass13device_kernelIN5flash11enable_sm90INS1_16FlashAttnBwdSm90INS1_25CollectiveMainloopBwdSm90ILi2ELi1ELi1EN4cute5tupleIJNS5_1CILi1EEES8_S8_EEENS6_IJNS7_ILi64EEENS7_ILi80EEENS7_ILi256EEEEEENS_6half_tEfNS_4arch4Sm90ELb0ELb0ELb0ELb0ELb0ELb0ELb1ELb1ELi2ELi1ELi1ELi1ELb0EEENS1_21CollectiveEpilogueBwdISD_SE_SG_Li256ELb0ELb1ELi2EEENS1_19SingleTileSchedulerILb0ELb0ELb0ELi80EEEEEEEEEvNT_6ParamsE,"a",@progbits
	.sectionflags	@""
	.align	4
.nv.constant0._ZN7cutlass13device_kernelIN5flash11enable_sm90INS1_16FlashAttnBwdSm90INS1_25CollectiveMainloopBwdSm90ILi2ELi1ELi1EN4cute5tupleIJNS5_1CILi1EEES8_S8_EEENS6_IJNS7_ILi64EEENS7_ILi80EEENS7_ILi256EEEEEENS_6half_tEfNS_4arch4Sm90ELb0ELb0ELb0ELb0ELb0ELb0ELb1ELb1ELi2ELi1ELi1ELi1ELb0EEENS1_21CollectiveEpilogueBwdISD_SE_SG_Li256ELb0ELb1ELi2EEENS1_19SingleTileSchedulerILb0ELb0ELb0ELi80EEEEEEEEEvNT_6ParamsE:
	.zero		2944


//--------------------- .nv.constant0._ZN7cutlass13device_kernelIN5flash11enable_sm90INS1_16FlashAttnBwdSm90INS1_25CollectiveMainloopBwdSm90ILi2ELi1ELi1EN4cute5tupleIJNS5_1CILi1EEES8_S8_EEENS6_IJNS7_ILi64EEENS7_ILi80EEENS7_ILi256EEEEEENS_6half_tEfNS_4arch4Sm90ELb0ELb0ELb0ELb0ELb0ELb0ELb1ELb1ELi2ELi1ELi1ELi1ELb0EEENS1_24CollectiveEpilogueBwdGQAISD_fSG_Li256ELb0ELb0EEENS1_19SingleTileSchedulerILb0ELb0ELb0ELi80EEEEEEEEEvNT_6ParamsE --------------------------
	.section	.nv.constant0._ZN7cutlass13device_kernelIN5flash11enable_sm90INS1_16FlashAttnBwdSm90INS1_25CollectiveMainloopBwdSm90ILi2ELi1ELi1EN4cute5tupleIJNS5_1CILi1EEES8_S8_EEENS6_IJNS7_ILi64EEENS7_ILi80EEENS7_ILi256EEEEEENS_6half_tEfNS_4arch4Sm90ELb0ELb0ELb0ELb0ELb0ELb0ELb1ELb1ELi2ELi1ELi1ELi1ELb0EEENS1_24CollectiveEpilogueBwdGQAISD_fSG_Li256ELb0ELb0EEENS1_19SingleTileSchedulerILb0ELb0ELb0ELi80EEEEEEEEEvNT_6ParamsE,"a",@progbits
	.sectionflags	@""
	.align	4
.nv.constant0._ZN7cutlass13device_kernelIN5flash11enable_sm90INS1_16FlashAttnBwdSm90INS1_25CollectiveMainloopBwdSm90ILi2ELi1ELi1EN4cute5tupleIJNS5_1CILi1EEES8_S8_EEENS6_IJNS7_ILi64EEENS7_ILi80EEENS7_ILi256EEEEEENS_6half_tEfNS_4arch4Sm90ELb0ELb0ELb0ELb0ELb0ELb0ELb1ELb1ELi2ELi1ELi1ELi1ELb0EEENS1_24CollectiveEpilogueBwdGQAISD_fSG_Li256ELb0ELb0EEENS1_19SingleTileSchedulerILb0ELb0ELb0ELi80EEEEEEEEEvNT_6ParamsE:
	.zero		2304


//--------------------- .nv.constant0._ZN7cutlass13device_kernelIN5flash11enable_sm90INS1_16FlashAttnBwdSm90INS1_25CollectiveMainloopBwdSm90ILi2ELi1ELi1EN4cute5tupleIJNS5_1CILi1EEES8_S8_EEENS6_IJNS7_ILi64EEENS7_ILi80EEENS7_ILi256EEEEEENS_6half_tEfNS_4arch4Sm90ELb0ELb0ELb0ELb1ELb0ELb0ELb1ELb1ELi2ELi1ELi1ELi1ELb0EEENS1_21CollectiveEpilogueBwdISD_SE_SG_Li256ELb1ELb1ELi2EEENS1_19SingleTileSchedulerILb1ELb0ELb0ELi80EEEEEEEEEvNT_6ParamsE --------------------------
	.section	.nv.constant0._ZN7cutlass13device_kernelIN5flash11enable_sm90INS1_16FlashAttnBwdSm90INS1_25CollectiveMainloopBwdSm90ILi2ELi1ELi1EN4cute5tupleIJNS5_1CILi1EEES8_S8_EEENS6_IJNS7_ILi64EEENS7_ILi80EEENS7_ILi256EEEEEENS_6half_tEfNS_4arch4Sm90ELb0ELb0ELb0ELb1ELb0ELb0ELb1ELb1ELi2ELi1ELi1ELi1ELb0EEENS1_21CollectiveEpilogueBwdISD_SE_SG_Li256ELb1ELb1ELi2EEENS1_19SingleTileSchedulerILb1ELb0ELb0ELi80EEEEEEEEEvNT_6ParamsE,"a",@progbits
	.sectionflags	@""
	.align	4
.nv.constant0._ZN7cutlass13device_kernelIN5flash11enable_sm90INS1_16FlashAttnBwdSm90INS1_25CollectiveMainloopBwdSm90ILi2ELi1ELi1EN4cute5tupleIJNS5_1CILi1EEES8_S8_EEENS6_IJNS7_ILi64EEENS7_ILi80EEENS7_ILi256EEEEEENS_6half_tEfNS_4arch4Sm90ELb0ELb0ELb0ELb1ELb0ELb0ELb1ELb1ELi2ELi1ELi1ELi1ELb0EEENS1_21CollectiveEpilogueBwdISD_SE_SG_Li256ELb1ELb1ELi2EEENS1_19SingleTileSchedulerILb1ELb0ELb0ELi80EEEEEEEEEvNT_6ParamsE:
	.zero		2304


//--------------------- .nv.constant0._ZN7cutlass13device_kernelIN5flash11enable_sm90INS1_16FlashAttnBwdSm90INS1_25CollectiveMainloopBwdSm90ILi2ELi1ELi1EN4cute5tupleIJNS5_1CILi1EEES8_S8_EEENS6_IJNS7_ILi64EEENS7_ILi80EEENS7_ILi256EEEEEENS_6half_tEfNS_4arch4Sm90ELb0ELb0ELb0ELb1ELb0ELb0ELb1ELb1ELi2ELi1ELi1ELi1ELb0EEENS1_24CollectiveEpilogueBwdGQAISD_fSG_Li256ELb1ELb0EEENS1_19SingleTileSchedulerILb1ELb0ELb0ELi80EEEEEEEEEvNT_6ParamsE --------------------------
	.section	.nv.constant0._ZN7cutlass13device_kernelIN5flash11enable_sm90INS1_16FlashAttnBwdSm90INS1_25CollectiveMainloopBwdSm90ILi2ELi1ELi1EN4cute5tupleIJNS5_1CILi1EEES8_S8_EEENS6_IJNS7_ILi64EEENS7_ILi80EEENS7_ILi256EEEEEENS_6half_tEfNS_4arch4Sm90ELb0ELb0ELb0ELb1ELb0ELb0ELb1ELb1ELi2ELi1ELi1ELi1ELb0EEENS1_24CollectiveEpilogueBwdGQAISD_fSG_Li256ELb1ELb0EEENS1_19SingleTileSchedulerILb1ELb0ELb0ELi80EEEEEEEEEvNT_6ParamsE,"a",@progbits
	.sectionflags	@""
	.align	4
.nv.constant0._ZN7cutlass13device_kernelIN5flash11enable_sm90INS1_16FlashAttnBwdSm90INS1_25CollectiveMainloopBwdSm90ILi2ELi1ELi1EN4cute5tupleIJNS5_1CILi1EEES8_S8_EEENS6_IJNS7_ILi64EEENS7_ILi80EEENS7_ILi256EEEEEENS_6half_tEfNS_4arch4Sm90ELb0ELb0ELb0ELb1ELb0ELb0ELb1ELb1ELi2ELi1ELi1ELi1ELb0EEENS1_24CollectiveEpilogueBwdGQAISD_fSG_Li256ELb1ELb0EEENS1_19SingleTileSchedulerILb1ELb0ELb0ELi80EEEEEEEEEvNT_6ParamsE:
	.zero		2304


//--------------------- .nv.constant0._ZN7cutlass13device_kernelIN5flash11enable_sm90INS1_16FlashAttnBwdSm90INS1_25CollectiveMainloopBwdSm90ILi2ELi1ELi1EN4cute5tupleIJNS5_1CILi1EEES8_S8_EEENS6_IJNS7_ILi64EEENS7_ILi80EEENS7_ILi256EEEEEENS_6half_tEfNS_4arch4Sm90ELb0ELb1ELb0ELb0ELb0ELb0ELb1ELb1ELi2ELi1ELi1ELi1ELb0EEENS1_21CollectiveEpilogueBwdISD_SE_SG_Li256ELb0ELb1ELi2EEENS1_19SingleTileSchedulerILb0ELb0ELb0ELi80EEEEEEEEEvNT_6ParamsE --------------------------
	.section	.nv.constant0._ZN7cutlass13device_kernelIN5flash11enable_sm90INS1_16FlashAttnBwdSm90INS1_25CollectiveMainloopBwdSm90ILi2ELi1ELi1EN4cute5tupleIJNS5_1CILi1EEES8_S8_EEENS6_IJNS7_ILi64EEENS7_ILi80EEENS7_ILi256EEEEEENS_6half_tEfNS_4arch4Sm90ELb0ELb1ELb0ELb0ELb0ELb0ELb1ELb1ELi2ELi1ELi1ELi1ELb0EEENS1_21CollectiveEpilogueBwdISD_SE_SG_Li256ELb0ELb1ELi2EEENS1_19SingleTileSchedulerILb0ELb0ELb0ELi80EEEEEEEEEvNT_6ParamsE,"a",@progbits
	.sectionflags	@""
	.align	4
.nv.constant0._ZN7cutlass13device_kernelIN5flash11enable_sm90INS1_16FlashAttnBwdSm90INS1_25CollectiveMainloopBwdSm90ILi2ELi1ELi1EN4cute5tupleIJNS5_1CILi1EEES8_S8_EEENS6_IJNS7_ILi64EEENS7_ILi80EEENS7_ILi256EEEEEENS_6half_tEfNS_4arch4Sm90ELb0ELb1ELb0ELb0ELb0ELb0ELb1ELb1ELi2ELi1ELi1ELi1ELb0EEENS1_21CollectiveEpilogueBwdISD_SE_SG_Li256ELb0ELb1ELi2EEENS1_19SingleTileSchedulerILb0ELb0ELb0ELi80EEEEEEEEEvNT_6ParamsE:
	.zero		2944


//--------------------- .nv.constant0._ZN7cutlass13device_kernelIN5flash11enable_sm90INS1_16FlashAttnBwdSm90INS1_25CollectiveMainloopBwdSm90ILi2ELi1ELi1EN4cute5tupleIJNS5_1CILi1EEES8_S8_EEENS6_IJNS7_ILi64EEENS7_ILi80EEENS7_ILi256EEEEEENS_6half_tEfNS_4arch4Sm90ELb0ELb1ELb0ELb0ELb0ELb0ELb1ELb1ELi2ELi1ELi1ELi1ELb0EEENS1_24CollectiveEpilogueBwdGQAISD_fSG_Li256ELb0ELb0EEENS1_19SingleTileSchedulerILb0ELb0ELb0ELi80EEEEEEEEEvNT_6ParamsE --------------------------
	.section	.nv.constant0._ZN7cutlass13device_kernelIN5flash11enable_sm90INS1_16FlashAttnBwdSm90INS1_25CollectiveMainloopBwdSm90ILi2ELi1ELi1EN4cute5tupleIJNS5_1CILi1EEES8_S8_EEENS6_IJNS7_ILi64EEENS7_ILi80EEENS7_ILi256EEEEEENS_6half_tEfNS_4arch4Sm90ELb0ELb1ELb0ELb0ELb0ELb0ELb1ELb1ELi2ELi1ELi1ELi1ELb0EEENS1_24CollectiveEpilogueBwdGQAISD_fSG_Li256ELb0ELb0EEENS1_19SingleTileSchedulerILb0ELb0ELb0ELi80EEEEEEEEEvNT_6ParamsE,"a",@progbits
	.sectionflags	@""
	.align	4
.nv.constant0._ZN7cutlass13device_kernelIN5flash11enable_sm90INS1_16FlashAttnBwdSm90INS1_25CollectiveMainloopBwdSm90ILi2ELi1ELi1EN4cute5tupleIJNS5_1CILi1EEES8_S8_EEENS6_IJNS7_ILi64EEENS7_ILi80EEENS7_ILi256EEEEEENS_6half_tEfNS_4arch4Sm90ELb0ELb1ELb0ELb0ELb0ELb0ELb1ELb1ELi2ELi1ELi1ELi1ELb0EEENS1_24CollectiveEpilogueBwdGQAISD_fSG_Li256ELb0ELb0EEENS1_19SingleTileSchedulerILb0ELb0ELb0ELi80EEEEEEEEEvNT_6ParamsE:
	.zero		2304


//--------------------- .nv.constant0._ZN7cutlass13device_kernelIN5flash11enable_sm90INS1_16FlashAttnBwdSm90INS1_25CollectiveMainloopBwdSm90ILi2ELi1ELi1EN4cute5tupleIJNS5_1CILi1EEES8_S8_EEENS6_IJNS7_ILi64EEENS7_ILi80EEENS7_ILi256EEEEEENS_6half_tEfNS_4arch4Sm90ELb0ELb1ELb0ELb1ELb0ELb0ELb1ELb1ELi2ELi1ELi1ELi1ELb0EEENS1_21CollectiveEpilogueBwdISD_SE_SG_Li256ELb1ELb1ELi2EEENS1_19SingleTileSchedulerILb1ELb0ELb0ELi80EEEEEEEEEvNT_6ParamsE --------------------------
	.section	.nv.constant0._ZN7cutlass13device_kernelIN5flash11enable_sm90INS1_16FlashAttnBwdSm90INS1_25CollectiveMainloopBwdSm90ILi2ELi1ELi1EN4cute5tupleIJNS5_1CILi1EEES8_S8_EEENS6_IJNS7_ILi64EEENS7_ILi80EEENS7_ILi256EEEEEENS_6half_tEfNS_4arch4Sm90ELb0ELb1ELb0ELb1ELb0ELb0ELb1ELb1ELi2ELi1ELi1ELi1ELb0EEENS1_21CollectiveEpilogueBwdISD_SE_SG_Li256ELb1ELb1ELi2EEENS1_19SingleTileSchedulerILb1ELb0ELb0ELi80EEEEEEEEEvNT_6ParamsE,"a",@progbits
	.sectionflags	@""
	.align	4
.nv.constant0._ZN7cutlass13device_kernelIN5flash11enable_sm90INS1_16FlashAttnBwdSm90INS1_25CollectiveMainloopBwdSm90ILi2ELi1ELi1EN4cute5tupleIJNS5_1CILi1EEES8_S8_EEENS6_IJNS7_ILi64EEENS7_ILi80EEENS7_ILi256EEEEEENS_6half_tEfNS_4arch4Sm90ELb0ELb1ELb0ELb1ELb0ELb0ELb1ELb1ELi2ELi1ELi1ELi1ELb0EEENS1_21CollectiveEpilogueBwdISD_SE_SG_Li256ELb1ELb1ELi2EEENS1_19SingleTileSchedulerILb1ELb0ELb0ELi80EEEEEEEEEvNT_6ParamsE:
	.zero		2304


//--------------------- .nv.constant0._ZN7cutlass13device_kernelIN5flash11enable_sm90INS1_16FlashAttnBwdSm90INS1_25CollectiveMainloopBwdSm90ILi2ELi1ELi1EN4cute5tupleIJNS5_1CILi1EEES8_S8_EEENS6_IJNS7_ILi64EEENS7_ILi80EEENS7_ILi256EEEEEENS_6half_tEfNS_4arch4Sm90ELb0ELb1ELb0ELb1ELb0ELb0ELb1ELb1ELi2ELi1ELi1ELi1ELb0EEENS1_24CollectiveEpilogueBwdGQAISD_fSG_Li256ELb1ELb0EEENS1_19SingleTileSchedulerILb1ELb0ELb0ELi80EEEEEEEEEvNT_6ParamsE --------------------------
	.section	.nv.constant0._ZN7cutlass13device_kernelIN5flash11enable_sm90INS1_16FlashAttnBwdSm90INS1_25CollectiveMainloopBwdSm90ILi2ELi1ELi1EN4cute5tupleIJNS5_1CILi1EEES8_S8_EEENS6_IJNS7_ILi64EEENS7_ILi80EEENS7_ILi256EEEEEENS_6half_tEfNS_4arch4Sm90ELb0ELb1ELb0ELb1ELb0ELb0ELb1ELb1ELi2ELi1ELi1ELi1ELb0EEENS1_24CollectiveEpilogueBwdGQAISD_fSG_Li256ELb1ELb0EEENS1_19SingleTileSchedulerILb1ELb0ELb0ELi80EEEEEEEEEvNT_6ParamsE,"a",@progbits
	.sectionflags	@""
	.align	4
.nv.constant0._ZN7cutlass13device_kernelIN5flash11enable_sm90INS1_16FlashAttnBwdSm90INS1_25CollectiveMainloopBwdSm90ILi2ELi1ELi1EN4cute5tupleIJNS5_1CILi1EEES8_S8_EEENS6_IJNS7_ILi64EEENS7_ILi80EEENS7_ILi256EEEEEENS_6half_tEfNS_4arch4Sm90ELb0ELb1ELb0ELb1ELb0ELb0ELb1ELb1ELi2ELi1ELi1ELi1ELb0EEENS1_24CollectiveEpilogueBwdGQAISD_fSG_Li256ELb1ELb0EEENS1_19SingleTileSchedulerILb1ELb0ELb0ELi80EEEEEEEEEvNT_6ParamsE:
	.zero		2304


//--------------------- .nv.constant0._ZN7cutlass13device_kernelIN5flash11enable_sm90INS1_16FlashAttnBwdSm90INS1_25CollectiveMainloopBwdSm90ILi2ELi1ELi1EN4cute5tupleIJNS5_1CILi1EEES8_S8_EEENS6_IJNS7_ILi64EEENS7_ILi80EEENS7_ILi256EEEEEENS_6half_tEfNS_4arch4Sm90ELb1ELb0ELb0ELb0ELb0ELb0ELb1ELb1ELi2ELi1ELi1ELi1ELb0EEENS1_21CollectiveEpilogueBwdISD_SE_SG_Li256ELb0ELb1ELi2EEENS1_25SingleTileBwdLPTSchedulerILb0ELi80ELb0EEEEEEEEEvNT_6ParamsE --------------------------
	.section	.nv.constant0._ZN7cutlass13device_kernelIN5flash11enable_sm90INS1_16FlashAttnBwdSm90INS1_25CollectiveMainloopBwdSm90ILi2ELi1ELi1EN4cute5tupleIJNS5_1CILi1EEES8_S8_EEENS6_IJNS7_ILi64EEENS7_ILi80EEENS7_ILi256EEEEEENS_6half_tEfNS_4arch4Sm90ELb1ELb0ELb0ELb0ELb0ELb0ELb1ELb1ELi2ELi1ELi1ELi1ELb0EEENS1_21CollectiveEpilogueBwdISD_SE_SG_Li256ELb0ELb1ELi2EEENS1_25SingleTileBwdLPTSchedulerILb0ELi80ELb0EEEEEEEEEvNT_6ParamsE,"a",@progbits
	.sectionflags	@""
	.align	4
.nv.constant0._ZN7cutlass13device_kernelIN5flash11enable_sm90INS1_16FlashAttnBwdSm90INS1_25CollectiveMainloopBwdSm90ILi2ELi1ELi1EN4cute5tupleIJNS5_1CILi1EEES8_S8_EEENS6_IJNS7_ILi64EEENS7_ILi80EEENS7_ILi256EEEEEENS_6half_tEfNS_4arch4Sm90ELb1ELb0ELb0ELb0ELb0ELb0ELb1ELb1ELi2ELi1ELi1ELi1ELb0EEENS1_21CollectiveEpilogueBwdISD_SE_SG_Li256ELb0ELb1ELi2EEENS1_25SingleTileBwdLPTSchedulerILb0ELi80ELb0EEEEEEEEEvNT_6ParamsE:
	.zero		2944


//--------------------- .nv.constant0._ZN7cutlass13device_kernelIN5flash11enable_sm90INS1_16FlashAttnBwdSm90INS1_25CollectiveMainloopBwdSm90ILi2ELi1ELi1EN4cute5tupleIJNS5_1CILi1EEES8_S8_EEENS6_IJNS7_ILi64EEENS7_ILi80EEENS7_ILi256EEEEEENS_6half_tEfNS_4arch4Sm90ELb1ELb0ELb0ELb0ELb0ELb0ELb1ELb1ELi2ELi1ELi1ELi1ELb0EEENS1_24CollectiveEpilogueBwdGQAISD_fSG_Li256ELb0ELb0EEENS1_25SingleTileBwdLPTSchedulerILb0ELi80ELb0EEEEEEEEEvNT_6ParamsE --------------------------
	.section	.nv.constant0._ZN7cutlass13device_kernelIN5flash11enable_sm90INS1_16FlashAttnBwdSm90INS1_25CollectiveMainloopBwdSm90ILi2ELi1ELi1EN4cute5tupleIJNS5_1CILi1EEES8_S8_EEENS6_IJNS7_ILi64EEENS7_ILi80EEENS7_ILi256EEEEEENS_6half_tEfNS_4arch4Sm90ELb1ELb0ELb0ELb0ELb0ELb0ELb1ELb1ELi2ELi1ELi1ELi1ELb0EEENS1_24CollectiveEpilogueBwdGQAISD_fSG_Li256ELb0ELb0EEENS1_25SingleTileBwdLPTSchedulerILb0ELi80ELb0EEEEEEEEEvNT_6ParamsE,"a",@progbits
	.sectionflags	@""
	.align	4
.nv.constant0._ZN7cutlass13device_kernelIN5flash11enable_sm90INS1_16FlashAttnBwdSm90INS1_25CollectiveMainloopBwdSm90ILi2ELi1ELi1EN4cute5tupleIJNS5_1CILi1EEES8_S8_EEENS6_IJNS7_ILi64EEENS7_ILi80EEENS7_ILi256EEEEEENS_6half_tEfNS_4arch4Sm90ELb1ELb0ELb0ELb0ELb0ELb0ELb1ELb1ELi2ELi1ELi1ELi1ELb0EEENS1_24CollectiveEpilogueBwdGQAISD_fSG_Li256ELb0ELb0EEENS1_25SingleTileBwdLPTSchedulerILb0ELi80ELb0EEEEEEEEEvNT_6ParamsE:
	.zero		2432


//--------------------- .nv.constant0._ZN7cutlass13device_kernelIN5flash22FlashAttnBwdPreprocessIN4cute5tupleIJNS3_1CILi64EEENS5_ILi256EEEEEENS_6half_tEfNS_4arch4Sm90ELb1ELb0EEEEEvNT_6ParamsE --------------------------
	.section	.nv.constant0._ZN7cutlass13device_kernelIN5flash22FlashAttnBwdPreprocessIN4cute5tupleIJNS3_1CILi64EEENS5_ILi256EEEEEENS_6half_tEfNS_4arch4Sm90ELb1ELb0EEEEEvNT_6ParamsE,"a",@progbits
	.sectionflags	@""
	.align	4
.nv.constant0._ZN7cutlass13device_kernelIN5flash22FlashAttnBwdPreprocessIN4cute5tupleIJNS3_1CILi64EEENS5_ILi256EEEEEENS_6half_tEfNS_4arch4Sm90ELb1ELb0EEEEEvNT_6ParamsE:
	.zero		768


//--------------------- .nv.constant0._ZN7cutlass13device_kernelIN5flash11enable_sm90INS1_16FlashAttnBwdSm90INS1_25CollectiveMainloopBwdSm90ILi2ELi1ELi1EN4cute5tupleIJNS5_1CILi1EEES8_S8_EEENS6_IJNS7_ILi64EEENS7_ILi80EEENS7_ILi256EEEEEENS_6half_tEfNS_4arch4Sm90ELb1ELb0ELb0ELb1ELb0ELb0ELb1ELb1ELi2ELi1ELi1ELi1ELb0EEENS1_21CollectiveEpilogueBwdISD_SE_SG_Li256ELb1ELb1ELi2EEENS1_25SingleTileBwdLPTSchedulerILb1ELi80ELb0EEEEEEEEEvNT_6ParamsE --------------------------
	.section	.nv.constant0._ZN7cutlass13device_kernelIN5flash11enable_sm90INS1_16FlashAttnBwdSm90INS1_25CollectiveMainloopBwdSm90ILi2ELi1ELi1EN4cute5tupleIJNS5_1CILi1EEES8_S8_EEENS6_IJNS7_ILi64EEENS7_ILi80EEENS7_ILi256EEEEEENS_6half_tEfNS_4arch4Sm90ELb1ELb0ELb0ELb1ELb0ELb0ELb1ELb1ELi2ELi1ELi1ELi1ELb0EEENS1_21CollectiveEpilogueBwdISD_SE_SG_Li256ELb1ELb1ELi2EEENS1_25SingleTileBwdLPTSchedulerILb1ELi80ELb0EEEEEEEEEvNT_6ParamsE,"a",@progbits
	.sectionflags	@""
	.align	4
.nv.constant0._ZN7cutlass13device_kernelIN5flash11enable_sm90INS1_16FlashAttnBwdSm90INS1_25CollectiveMainloopBwdSm90ILi2ELi1ELi1EN4cute5tupleIJNS5_1CILi1EEES8_S8_EEENS6_IJNS7_ILi64EEENS7_ILi80EEENS7_ILi256EEEEEENS_6half_tEfNS_4arch4Sm90ELb1ELb0ELb0ELb1ELb0ELb0ELb1ELb1ELi2ELi1ELi1ELi1ELb0EEENS1_21CollectiveEpilogueBwdISD_SE_SG_Li256ELb1ELb1ELi2EEENS1_25SingleTileBwdLPTSchedulerILb1ELi80ELb0EEEEEEEEEvNT_6ParamsE:
	.zero		2304


//--------------------- .nv.constant0._ZN7cutlass13device_kernelIN5flash32FlashAttnBwdPostprocessConvertdQIN4cute5tupleIJNS3_1CILi80EEENS5_ILi256EEEEEENS_6half_tEfNS_4arch4Sm90ELi256ENS3_8TiledMMAINS3_8MMA_AtomIJNS3_4SM904GMMA25MMA_64x16x16_F32F16F16_SSILNSF_5MajorE1ELSH_1ELNSF_7ScaleInE1ELSI_1EEEEEENS3_6LayoutINS4_IJNS5_ILi2EEENS5_ILi1EEESN_EEENS4_IJSN_NS5_ILi0EEESP_EEEEENS4_IJNS3_10UnderscoreESS_SS_EEEEELb1EEEEEvNT_6ParamsE --------------------------
	.section	.nv.constant0._ZN7cutlass13device_kernelIN5flash32FlashAttnBwdPostprocessConvertdQIN4cute5tupleIJNS3_1CILi80EEENS5_ILi256EEEEEENS_6half_tEfNS_4arch4Sm90ELi256ENS3_8TiledMMAINS3_8MMA_AtomIJNS3_4SM904GMMA25MMA_64x16x16_F32F16F16_SSILNSF_5MajorE1ELSH_1ELNSF_7ScaleInE1ELSI_1EEEEEENS3_6LayoutINS4_IJNS5_ILi2EEENS5_ILi1EEESN_EEENS4_IJSN_NS5_ILi0EEESP_EEEEENS4_IJNS3_10UnderscoreESS_SS_EEEEELb1EEEEEvNT_6ParamsE,"a",@progbits
	.sectionflags	@""
	.align	4
.nv.constant0._ZN7cutlass13device_kernelIN5flash32FlashAttnBwdPostprocessConvertdQIN4cute5tupleIJNS3_1CILi80EEENS5_ILi256EEEEEENS_6half_tEfNS_4arch4Sm90ELi256ENS3_8TiledMMAINS3_8MMA_AtomIJNS3_4SM904GMMA25MMA_64x16x16_F32F16F16_SSILNSF_5MajorE1ELSH_1ELNSF_7ScaleInE1ELSI_1EEEEEENS3_6LayoutINS4_IJNS5_ILi2EEENS5_ILi1EEESN_EEENS4_IJSN_NS5_ILi0EEESP_EEEEENS4_IJNS3_10UnderscoreESS_SS_EEEEELb1EEEEEvNT_6ParamsE:
	.zero		640


//--------------------- .nv.constant0._ZN7cutlass13device_kernelIN5flash32FlashAttnBwdPostprocessConvertdQIN4cute5tupleIJNS3_1CILi64EEENS5_ILi256EEEEEENS_6half_tEfNS_4arch4Sm90ELi256ENS3_8TiledMMAINS3_8MMA_AtomIJNS3_4SM904GMMA25MMA_64x64x16_F32F16F16_SSILNSF_5MajorE1ELSH_0ELNSF_7ScaleInE1ELSI_1EEEEEENS3_6LayoutINS4_IJNS5_ILi2EEENS5_ILi1EEESN_EEENS4_IJSN_NS5_ILi0EEESP_EEEEENS4_IJNS3_10UnderscoreESS_SS_EEEEELb1EEEEEvNT_6ParamsE --------------------------
	.section	.nv.constant0._ZN7cutlass13device_kernelIN5flash32FlashAttnBwdPostprocessConvertdQIN4cute5tupleIJNS3_1CILi64EEENS5_ILi256EEEEEENS_6half_tEfNS_4arch4Sm90ELi256ENS3_8TiledMMAINS3_8MMA_AtomIJNS3_4SM904GMMA25MMA_64x64x16_F32F16F16_SSILNSF_5MajorE1ELSH_0ELNSF_7ScaleInE1ELSI_1EEEEEENS3_6LayoutINS4_IJNS5_ILi2EEENS5_ILi1EEESN_EEENS4_IJSN_NS5_ILi0EEESP_EEEEENS4_IJNS3_10UnderscoreESS_SS_EEEEELb1EEEEEvNT_6ParamsE,"a",@progbits
	.sectionflags	@""
	.align	4
.nv.constant0._ZN7cutlass13device_kernelIN5flash32FlashAttnBwdPostprocessConvertdQIN4cute5tupleIJNS3_1CILi64EEENS5_ILi256EEEEEENS_6half_tEfNS_4arch4Sm90ELi256ENS3_8TiledMMAINS3_8MMA_AtomIJNS3_4SM904GMMA25MMA_64x64x16_F32F16F16_SSILNSF_5MajorE1ELSH_0ELNSF_7ScaleInE1ELSI_1EEEEEENS3_6LayoutINS4_IJNS5_ILi2EEENS5_ILi1EEESN_EEENS4_IJSN_NS5_ILi0EEESP_EEEEENS4_IJNS3_10UnderscoreESS_SS_EEEEELb1EEEEEvNT_6ParamsE:
	.zero		640


//--------------------- .nv.constant0._ZN7cutlass13device_kernelIN5flash11enable_sm90INS1_16FlashAttnBwdSm90INS1_25CollectiveMainloopBwdSm90ILi2ELi1ELi1EN4cute5tupleIJNS5_1CILi1EEES8_S8_EEENS6_IJNS7_ILi64EEENS7_ILi80EEENS7_ILi256EEEEEENS_6half_tEfNS_4arch4Sm90ELb1ELb0ELb0ELb1ELb0ELb0ELb1ELb1ELi2ELi1ELi1ELi1ELb0EEENS1_24CollectiveEpilogueBwdGQAISD_fSG_Li256ELb1ELb0EEENS1_25SingleTileBwdLPTSchedulerILb1ELi80ELb0EEEEEEEEEvNT_6ParamsE --------------------------
	.section	.nv.constant0._ZN7cutlass13device_kernelIN5flash11enable_sm90INS1_16FlashAttnBwdSm90INS1_25CollectiveMainloopBwdSm90ILi2ELi1ELi1EN4cute5tupleIJNS5_1CILi1EEES8_S8_EEENS6_IJNS7_ILi64EEENS7_ILi80EEENS7_ILi256EEEEEENS_6half_tEfNS_4arch4Sm90ELb1ELb0ELb0ELb1ELb0ELb0ELb1ELb1ELi2ELi1ELi1ELi1ELb0EEENS1_24CollectiveEpilogueBwdGQAISD_fSG_Li256ELb1ELb0EEENS1_25SingleTileBwdLPTSchedulerILb1ELi80ELb0EEEEEEEEEvNT_6ParamsE,"a",@progbits
	.sectionflags	@""
	.align	4
.nv.constant0._ZN7cutlass13device_kernelIN5flash11enable_sm90INS1_16FlashAttnBwdSm90INS1_25CollectiveMainloopBwdSm90ILi2ELi1ELi1EN4cute5tupleIJNS5_1CILi1EEES8_S8_EEENS6_IJNS7_ILi64EEENS7_ILi80EEENS7_ILi256EEEEEENS_6half_tEfNS_4arch4Sm90ELb1ELb0ELb0ELb1ELb0ELb0ELb1ELb1ELi2ELi1ELi1ELi1ELb0EEENS1_24CollectiveEpilogueBwdGQAISD_fSG_Li256ELb1ELb0EEENS1_25SingleTileBwdLPTSchedulerILb1ELi80ELb0EEEEEEEEEvNT_6ParamsE:
	.zero		2432


//--------------------- .nv.constant0._ZN7cutlass13device_kernelIN5flash22FlashAttnBwdPreprocessIN4cute5tupleIJNS3_1CILi64EEENS5_ILi256EEEEEENS_6half_tEfNS_4arch4Sm90ELb1ELb1EEEEEvNT_6ParamsE --------------------------
	.section	.nv.constant0._ZN7cutlass13device_kernelIN5flash22FlashAttnBwdPreprocessIN4cute5tupleIJNS3_1CILi64EEENS5_ILi256EEEEEENS_6half_tEfNS_4arch4Sm90ELb1ELb1EEEEEvNT_6ParamsE,"a",@progbits
	.sectionflags	@""
	.align	4
.nv.constant0._ZN7cutlass13device_kernelIN5flash22FlashAttnBwdPreprocessIN4cute5tupleIJNS3_1CILi64EEENS5_ILi256EEEEEENS_6half_tEfNS_4arch4Sm90ELb1ELb1EEEEEvNT_6ParamsE:
	.zero		768


//--------------------- SYMBOLS --------------------------

	.type		.nv.reservedSmem.offset0,@object
	.size		.nv.reservedSmem.offset0,0x4
	.type		__assertfail,@function
